	.target	sm_103a

	.elftype	@"ET_EXEC"


//--------------------- .note.nv.tkinfo           --------------------------
	.section	.note.nv.tkinfo,"",@"SHT_NOTE"
	.sectionflags	@"SHF_NOTE_NV_TKINFO"
	.tkinfo
        /*0018*/ 	.word	0x00000002
        /*0030*/ 	.string	""
        /*0030*/ 	.string	"ptxas"
        /*0030*/ 	.string	"Cuda compilation tools, release 13.0, V13.0.88"
        /*0030*/ 	.string	"Build cuda_13.0.r13.0/compiler.36424714_0"
        /*0030*/ 	.string	"-arch sm_103a -m 64 "



//--------------------- .note.nv.cuinfo           --------------------------
	.section	.note.nv.cuinfo,"",@"SHT_NOTE"
	.sectionflags	@"SHF_NOTE_NV_CUINFO"
        /*0018*/ 	.short	0x0002
        /*001a*/ 	.short	0x0067
        /*001c*/ 	.short	0x0082
	.zero		2


//--------------------- .nv.info                  --------------------------
	.section	.nv.info,"",@"SHT_CUDA_INFO"
	.align	4


	//----- nvinfo : EIATTR_REGCOUNT
	.align		4
        /*0000*/ 	.byte	0x04, 0x2f
        /*0002*/ 	.short	(.L_20 - .L_19)
	.align		4
.L_19:
        /*0004*/ 	.word	index@(_ZN17fastertransformer47add_bias_input_layernorm_COL32_int32I_DataTypeOEPfPKiPKfS4_S4_S4_iiS4_S4_)
        /*0008*/ 	.word	0x00000013


	//----- nvinfo : EIATTR_FRAME_SIZE
	.align		4
.L_20:
        /*000c*/ 	.byte	0x04, 0x11
        /*000e*/ 	.short	(.L_22 - .L_21)
	.align		4
.L_21:
        /*0010*/ 	.word	index@(_ZN17fastertransformer47add_bias_input_layernorm_COL32_int32I_DataTypeOEPfPKiPKfS4_S4_S4_iiS4_S4_)
        /*0014*/ 	.word	0x00000000


	//----- nvinfo : EIATTR_REGCOUNT
	.align		4
.L_22:
        /*0018*/ 	.byte	0x04, 0x2f
        /*001a*/ 	.short	(.L_24 - .L_23)
	.align		4
.L_23:
        /*001c*/ 	.word	index@(_ZN17fastertransformer47add_bias_input_layernorm_COL32_int32I_DataTypeOEP7__half2PK4int2PKS0_S6_S6_S6_iiPK6float2PKf)
        /*0020*/ 	.word	0x00000013


	//----- nvinfo : EIATTR_FRAME_SIZE
	.align		4
.L_24:
        /*0024*/ 	.byte	0x04, 0x11
        /*0026*/ 	.short	(.L_26 - .L_25)
	.align		4
.L_25:
        /*0028*/ 	.word	index@(_ZN17fastertransformer47add_bias_input_layernorm_COL32_int32I_DataTypeOEP7__half2PK4int2PKS0_S6_S6_S6_iiPK6float2PKf)
        /*002c*/ 	.word	0x00000000


	//----- nvinfo : EIATTR_REGCOUNT
	.align		4
.L_26:
        /*0030*/ 	.byte	0x04, 0x2f
        /*0032*/ 	.short	(.L_28 - .L_27)
	.align		4
.L_27:
        /*0034*/ 	.word	index@(_ZN17fastertransformer37add_bias_input_layernorm_COL32_int8IOI7__half2EEvPaPKaS4_PKT_S7_S7_iiPKfS9_S9_)
        /*0038*/ 	.word	0x00000019


	//----- nvinfo : EIATTR_FRAME_SIZE
	.align		4
.L_28:
        /*003c*/ 	.byte	0x04, 0x11
        /*003e*/ 	.short	(.L_30 - .L_29)
	.align		4
.L_29:
        /*0040*/ 	.word	index@(_ZN17fastertransformer37add_bias_input_layernorm_COL32_int8IOI7__half2EEvPaPKaS4_PKT_S7_S7_iiPKfS9_S9_)
        /*0044*/ 	.word	0x00000000


	//----- nvinfo : EIATTR_REGCOUNT
	.align		4
.L_30:
        /*0048*/ 	.byte	0x04, 0x2f
        /*004a*/ 	.short	(.L_32 - .L_31)
	.align		4
.L_31:
        /*004c*/ 	.word	index@(_ZN17fastertransformer46add_bias_input_layernorm_COL32_int8I_DataTypeOI7__half2EEvPT_PKaS5_PKS2_S7_S7_iiPKfS9_)
        /*0050*/ 	.word	0x00000016


	//----- nvinfo : EIATTR_FRAME_SIZE
	.align		4
.L_32:
        /*0054*/ 	.byte	0x04, 0x11
        /*0056*/ 	.short	(.L_34 - .L_33)
	.align		4
.L_33:
        /*0058*/ 	.word	index@(_ZN17fastertransformer46add_bias_input_layernorm_COL32_int8I_DataTypeOI7__half2EEvPT_PKaS5_PKS2_S7_S7_iiPKfS9_)
        /*005c*/ 	.word	0x00000000


	//----- nvinfo : EIATTR_REGCOUNT
	.align		4
.L_34:
        /*0060*/ 	.byte	0x04, 0x2f
        /*0062*/ 	.short	(.L_36 - .L_35)
	.align		4
.L_35:
        /*0064*/ 	.word	index@(_ZN17fastertransformer48add_bias_input_layernorm_COL32_int8IO_warpReduceILi4ELi8ELb1ELb1ELb1EEEvPaS1_P6__halfPKS2_S5_S5_iiff)
        /*0068*/ 	.word	0x00000027


	//----- nvinfo : EIATTR_FRAME_SIZE
	.align		4
.L_36:
        /*006c*/ 	.byte	0x04, 0x11
        /*006e*/ 	.short	(.L_38 - .L_37)
	.align		4
.L_37:
        /*0070*/ 	.word	index@(_ZN17fastertransformer48add_bias_input_layernorm_COL32_int8IO_warpReduceILi4ELi8ELb1ELb1ELb1EEEvPaS1_P6__halfPKS2_S5_S5_iiff)
        /*0074*/ 	.word	0x00000000


	//----- nvinfo : EIATTR_REGCOUNT
	.align		4
.L_38:
        /*0078*/ 	.byte	0x04, 0x2f
        /*007a*/ 	.short	(.L_40 - .L_39)
	.align		4
.L_39:
        /*007c*/ 	.word	index@(_ZN17fastertransformer37add_bias_input_layernorm_COL32_int8IOILi8ELb1ELb1ELb1EEEvPaS1_P6__halfPKS2_S5_S5_iiff)
        /*0080*/ 	.word	0x00000028


	//----- nvinfo : EIATTR_FRAME_SIZE
	.align		4
.L_40:
        /*0084*/ 	.byte	0x04, 0x11
        /*0086*/ 	.short	(.L_42 - .L_41)
	.align		4
.L_41:
        /*0088*/ 	.word	index@(_ZN17fastertransformer37add_bias_input_layernorm_COL32_int8IOILi8ELb1ELb1ELb1EEEvPaS1_P6__halfPKS2_S5_S5_iiff)
        /*008c*/ 	.word	0x00000000


	//----- nvinfo : EIATTR_REGCOUNT
	.align		4
.L_42:
        /*0090*/ 	.byte	0x04, 0x2f
        /*0092*/ 	.short	(.L_44 - .L_43)
	.align		4
.L_43:
        /*0094*/ 	.word	index@(_ZN17fastertransformer43add_bias_input_layernorm_COL32_int8IO_noResI7__half2EEvPaPiPT_PKS4_S7_S7_iiPKfS9_S9_)
        /*0098*/ 	.word	0x00000014


	//----- nvinfo : EIATTR_FRAME_SIZE
	.align		4
.L_44:
        /*009c*/ 	.byte	0x04, 0x11
        /*009e*/ 	.short	(.L_46 - .L_45)
	.align		4
.L_45:
        /*00a0*/ 	.word	index@(_ZN17fastertransformer43add_bias_input_layernorm_COL32_int8IO_noResI7__half2EEvPaPiPT_PKS4_S7_S7_iiPKfS9_S9_)
        /*00a4*/ 	.word	0x00000000


	//----- nvinfo : EIATTR_REGCOUNT
	.align		4
.L_46:
        /*00a8*/ 	.byte	0x04, 0x2f
        /*00aa*/ 	.short	(.L_48 - .L_47)
	.align		4
.L_47:
        /*00ac*/ 	.word	index@(_ZN17fastertransformer31layernorm_COL32_DataTypeI_int8OI7__half2EEvPaPKT_S5_S5_iiPKf)
        /*00b0*/ 	.word	0x00000013


	//----- nvinfo : EIATTR_FRAME_SIZE
	.align		4
.L_48:
        /*00b4*/ 	.byte	0x04, 0x11
        /*00b6*/ 	.short	(.L_50 - .L_49)
	.align		4
.L_49:
        /*00b8*/ 	.word	index@(_ZN17fastertransformer31layernorm_COL32_DataTypeI_int8OI7__half2EEvPaPKT_S5_S5_iiPKf)
        /*00bc*/ 	.word	0x00000000


	//----- nvinfo : EIATTR_REGCOUNT
	.align		4
.L_50:
        /*00c0*/ 	.byte	0x04, 0x2f
        /*00c2*/ 	.short	(.L_52 - .L_51)
	.align		4
.L_51:
        /*00c4*/ 	.word	index@(_ZN17fastertransformer31layernorm_COL32_INT8I_DataTypeOI7__half2EEvPT_PKaPKS2_S7_iiPKf)
        /*00c8*/ 	.word	0x00000020


	//----- nvinfo : EIATTR_FRAME_SIZE
	.align		4
.L_52:
        /*00cc*/ 	.byte	0x04, 0x11
        /*00ce*/ 	.short	(.L_54 - .L_53)
	.align		4
.L_53:
        /*00d0*/ 	.word	index@(_ZN17fastertransformer31layernorm_COL32_INT8I_DataTypeOI7__half2EEvPT_PKaPKS2_S7_iiPKf)
        /*00d4*/ 	.word	0x00000000


	//----- nvinfo : EIATTR_REGCOUNT
	.align		4
.L_54:
        /*00d8*/ 	.byte	0x04, 0x2f
        /*00da*/ 	.short	(.L_56 - .L_55)
	.align		4
.L_55:
        /*00dc*/ 	.word	index@(_ZN17fastertransformer42layernorm_shift_partition_COL32_warpReduceILi4ELi8EEEvPaPK6__halfS4_S4_iiiifii)
        /*00e0*/ 	.word	0x00000020


	//----- nvinfo : EIATTR_FRAME_SIZE
	.align		4
.L_56:
        /*00e4*/ 	.byte	0x04, 0x11
        /*00e6*/ 	.short	(.L_58 - .L_57)
	.align		4
.L_57:
        /*00e8*/ 	.word	index@(_ZN17fastertransformer42layernorm_shift_partition_COL32_warpReduceILi4ELi8EEEvPaPK6__halfS4_S4_iiiifii)
        /*00ec*/ 	.word	0x00000000


	//----- nvinfo : EIATTR_REGCOUNT
	.align		4
.L_58:
        /*00f0*/ 	.byte	0x04, 0x2f
        /*00f2*/ 	.short	(.L_60 - .L_59)
	.align		4
.L_59:
        /*00f4*/ 	.word	index@(_ZN17fastertransformer31layernorm_shift_partition_COL32ILi8EEEvPaPK6__halfS4_S4_iiiifii)
        /*00f8*/ 	.word	0x00000020


	//----- nvinfo : EIATTR_FRAME_SIZE
	.align		4
.L_60:
        /*00fc*/ 	.byte	0x04, 0x11
        /*00fe*/ 	.short	(.L_62 - .L_61)
	.align		4
.L_61:
        /*0100*/ 	.word	index@(_ZN17fastertransformer31layernorm_shift_partition_COL32ILi8EEEvPaPK6__halfS4_S4_iiiifii)
        /*0104*/ 	.word	0x00000000


	//----- nvinfo : EIATTR_REGCOUNT
	.align		4
.L_62:
        /*0108*/ 	.byte	0x04, 0x2f
        /*010a*/ 	.short	(.L_64 - .L_63)
	.align		4
.L_63:
        /*010c*/ 	.word	index@(_ZN17fastertransformer35add_bias_input_layernorm_ROW_int8IOI7__half2EEvPaPKaS4_PKT_S7_S7_iiPKfS9_S9_)
        /*0110*/ 	.word	0x0000001b


	//----- nvinfo : EIATTR_FRAME_SIZE
	.align		4
.L_64:
        /*0114*/ 	.byte	0x04, 0x11
        /*0116*/ 	.short	(.L_66 - .L_65)
	.align		4
.L_65:
        /*0118*/ 	.word	index@(_ZN17fastertransformer35add_bias_input_layernorm_ROW_int8IOI7__half2EEvPaPKaS4_PKT_S7_S7_iiPKfS9_S9_)
        /*011c*/ 	.word	0x00000000


	//----- nvinfo : EIATTR_REGCOUNT
	.align		4
.L_66:
        /*0120*/ 	.byte	0x04, 0x2f
        /*0122*/ 	.short	(.L_68 - .L_67)
	.align		4
.L_67:
        /*0124*/ 	.word	index@(_ZN17fastertransformer44add_bias_input_layernorm_ROW_int8I_DataTypeOI7__half2EEvPT_PKaS5_PKS2_S7_S7_iiPKfS9_)
        /*0128*/ 	.word	0x00000018


	//----- nvinfo : EIATTR_FRAME_SIZE
	.align		4
.L_68:
        /*012c*/ 	.byte	0x04, 0x11
        /*012e*/ 	.short	(.L_70 - .L_69)
	.align		4
.L_69:
        /*0130*/ 	.word	index@(_ZN17fastertransformer44add_bias_input_layernorm_ROW_int8I_DataTypeOI7__half2EEvPT_PKaS5_PKS2_S7_S7_iiPKfS9_)
        /*0134*/ 	.word	0x00000000


	//----- nvinfo : EIATTR_REGCOUNT
	.align		4
.L_70:
        /*0138*/ 	.byte	0x04, 0x2f
        /*013a*/ 	.short	(.L_72 - .L_71)
	.align		4
.L_71:
        /*013c*/ 	.word	index@(_ZN17fastertransformer37add_bias_input_layernorm_COL32_int8IOIfEEvPaPKaS3_PKT_S6_S6_iiPKfS8_S8_)
        /*0140*/ 	.word	0x0000001d


	//----- nvinfo : EIATTR_FRAME_SIZE
	.align		4
.L_72:
        /*0144*/ 	.byte	0x04, 0x11
        /*0146*/ 	.short	(.L_74 - .L_73)
	.align		4
.L_73:
        /*0148*/ 	.word	index@(_ZN17fastertransformer37add_bias_input_layernorm_COL32_int8IOIfEEvPaPKaS3_PKT_S6_S6_iiPKfS8_S8_)
        /*014c*/ 	.word	0x00000000


	//----- nvinfo : EIATTR_REGCOUNT
	.align		4
.L_74:
        /*0150*/ 	.byte	0x04, 0x2f
        /*0152*/ 	.short	(.L_76 - .L_75)
	.align		4
.L_75:
        /*0154*/ 	.word	index@(_ZN17fastertransformer37add_bias_input_layernorm_COL32_int8IOI6__halfEEvPaPKaS4_PKT_S7_S7_iiPKfS9_S9_)
        /*0158*/ 	.word	0x0000001b


	//----- nvinfo : EIATTR_FRAME_SIZE
	.align		4
.L_76:
        /*015c*/ 	.byte	0x04, 0x11
        /*015e*/ 	.short	(.L_78 - .L_77)
	.align		4
.L_77:
        /*0160*/ 	.word	index@(_ZN17fastertransformer37add_bias_input_layernorm_COL32_int8IOI6__halfEEvPaPKaS4_PKT_S7_S7_iiPKfS9_S9_)
        /*0164*/ 	.word	0x00000000


	//----- nvinfo : EIATTR_REGCOUNT
	.align		4
.L_78:
        /*0168*/ 	.byte	0x04, 0x2f
        /*016a*/ 	.short	(.L_80 - .L_79)
	.align		4
.L_79:
        /*016c*/ 	.word	index@(_ZN17fastertransformer46add_bias_input_layernorm_COL32_int8I_DataTypeOIfEEvPT_PKaS4_PKS1_S6_S6_iiPKfS8_)
        /*0170*/ 	.word	0x00000014


	//----- nvinfo : EIATTR_FRAME_SIZE
	.align		4
.L_80:
        /*0174*/ 	.byte	0x04, 0x11
        /*0176*/ 	.short	(.L_82 - .L_81)
	.align		4
.L_81:
        /*0178*/ 	.word	index@(_ZN17fastertransformer46add_bias_input_layernorm_COL32_int8I_DataTypeOIfEEvPT_PKaS4_PKS1_S6_S6_iiPKfS8_)
        /*017c*/ 	.word	0x00000000


	//----- nvinfo : EIATTR_REGCOUNT
	.align		4
.L_82:
        /*0180*/ 	.byte	0x04, 0x2f
        /*0182*/ 	.short	(.L_84 - .L_83)
	.align		4
.L_83:
        /*0184*/ 	.word	index@(_ZN17fastertransformer46add_bias_input_layernorm_COL32_int8I_DataTypeOI6__halfEEvPT_PKaS5_PKS2_S7_S7_iiPKfS9_)
        /*0188*/ 	.word	0x00000014


	//----- nvinfo : EIATTR_FRAME_SIZE
	.align		4
.L_84:
        /*018c*/ 	.byte	0x04, 0x11
        /*018e*/ 	.short	(.L_86 - .L_85)
	.align		4
.L_85:
        /*0190*/ 	.word	index@(_ZN17fastertransformer46add_bias_input_layernorm_COL32_int8I_DataTypeOI6__halfEEvPT_PKaS5_PKS2_S7_S7_iiPKfS9_)
        /*0194*/ 	.word	0x00000000


	//----- nvinfo : EIATTR_REGCOUNT
	.align		4
.L_86:
        /*0198*/ 	.byte	0x04, 0x2f
        /*019a*/ 	.short	(.L_88 - .L_87)
	.align		4
.L_87:
        /*019c*/ 	.word	index@(_ZN17fastertransformer29add_bias_layernorm_add_res_e2ILi1EEEvP5char2PKS1_P7__half2PKS5_S8_S8_fiiPKfSA_)
        /*01a0*/ 	.word	0x00000012


	//----- nvinfo : EIATTR_FRAME_SIZE
	.align		4
.L_88:
        /*01a4*/ 	.byte	0x04, 0x11
        /*01a6*/ 	.short	(.L_90 - .L_89)
	.align		4
.L_89:
        /*01a8*/ 	.word	index@(_ZN17fastertransformer29add_bias_layernorm_add_res_e2ILi1EEEvP5char2PKS1_P7__half2PKS5_S8_S8_fiiPKfSA_)
        /*01ac*/ 	.word	0x00000000


	//----- nvinfo : EIATTR_REGCOUNT
	.align		4
.L_90:
        /*01b0*/ 	.byte	0x04, 0x2f
        /*01b2*/ 	.short	(.L_92 - .L_91)
	.align		4
.L_91:
        /*01b4*/ 	.word	index@(_ZN17fastertransformer26add_bias_layernorm_add_resI6__halfLi1EEEvPaPKaPT_PKS5_S8_S8_fiiPKfSA_)
        /*01b8*/ 	.word	0x00000011


	//----- nvinfo : EIATTR_FRAME_SIZE
	.align		4
.L_92:
        /*01bc*/ 	.byte	0x04, 0x11
        /*01be*/ 	.short	(.L_94 - .L_93)
	.align		4
.L_93:
        /*01c0*/ 	.word	index@(_ZN17fastertransformer26add_bias_layernorm_add_resI6__halfLi1EEEvPaPKaPT_PKS5_S8_S8_fiiPKfSA_)
        /*01c4*/ 	.word	0x00000000


	//----- nvinfo : EIATTR_REGCOUNT
	.align		4
.L_94:
        /*01c8*/ 	.byte	0x04, 0x2f
        /*01ca*/ 	.short	(.L_96 - .L_95)
	.align		4
.L_95:
        /*01cc*/ 	.word	index@(_ZN17fastertransformer29add_bias_layernorm_add_res_e2ILi2EEEvP5char2PKS1_P7__half2PKS5_S8_S8_fiiPKfSA_)
        /*01d0*/ 	.word	0x00000017


	//----- nvinfo : EIATTR_FRAME_SIZE
	.align		4
.L_96:
        /*01d4*/ 	.byte	0x04, 0x11
        /*01d6*/ 	.short	(.L_98 - .L_97)
	.align		4
.L_97:
        /*01d8*/ 	.word	index@(_ZN17fastertransformer29add_bias_layernorm_add_res_e2ILi2EEEvP5char2PKS1_P7__half2PKS5_S8_S8_fiiPKfSA_)
        /*01dc*/ 	.word	0x00000000


	//----- nvinfo : EIATTR_REGCOUNT
	.align		4
.L_98:
        /*01e0*/ 	.byte	0x04, 0x2f
        /*01e2*/ 	.short	(.L_100 - .L_99)
	.align		4
.L_99:
        /*01e4*/ 	.word	index@(_ZN17fastertransformer26add_bias_layernorm_add_resI6__halfLi2EEEvPaPKaPT_PKS5_S8_S8_fiiPKfSA_)
        /*01e8*/ 	.word	0x00000016


	//----- nvinfo : EIATTR_FRAME_SIZE
	.align		4
.L_100:
        /*01ec*/ 	.byte	0x04, 0x11
        /*01ee*/ 	.short	(.L_102 - .L_101)
	.align		4
.L_101:
        /*01f0*/ 	.word	index@(_ZN17fastertransformer26add_bias_layernorm_add_resI6__halfLi2EEEvPaPKaPT_PKS5_S8_S8_fiiPKfSA_)
        /*01f4*/ 	.word	0x00000000


	//----- nvinfo : EIATTR_REGCOUNT
	.align		4
.L_102:
        /*01f8*/ 	.byte	0x04, 0x2f
        /*01fa*/ 	.short	(.L_104 - .L_103)
	.align		4
.L_103:
        /*01fc*/ 	.word	index@(_ZN17fastertransformer29add_bias_layernorm_add_res_e2ILi4EEEvP5char2PKS1_P7__half2PKS5_S8_S8_fiiPKfSA_)
        /*0200*/ 	.word	0x00000017


	//----- nvinfo : EIATTR_FRAME_SIZE
	.align		4
.L_104:
        /*0204*/ 	.byte	0x04, 0x11
        /*0206*/ 	.short	(.L_106 - .L_105)
	.align		4
.L_105:
        /*0208*/ 	.word	index@(_ZN17fastertransformer29add_bias_layernorm_add_res_e2ILi4EEEvP5char2PKS1_P7__half2PKS5_S8_S8_fiiPKfSA_)
        /*020c*/ 	.word	0x00000000


	//----- nvinfo : EIATTR_REGCOUNT
	.align		4
.L_106:
        /*0210*/ 	.byte	0x04, 0x2f
        /*0212*/ 	.short	(.L_108 - .L_107)
	.align		4
.L_107:
        /*0214*/ 	.word	index@(_ZN17fastertransformer26add_bias_layernorm_add_resI6__halfLi4EEEvPaPKaPT_PKS5_S8_S8_fiiPKfSA_)
        /*0218*/ 	.word	0x00000020


	//----- nvinfo : EIATTR_FRAME_SIZE
	.align		4
.L_108:
        /*021c*/ 	.byte	0x04, 0x11
        /*021e*/ 	.short	(.L_110 - .L_109)
	.align		4
.L_109:
        /*0220*/ 	.word	index@(_ZN17fastertransformer26add_bias_layernorm_add_resI6__halfLi4EEEvPaPKaPT_PKS5_S8_S8_fiiPKfSA_)
        /*0224*/ 	.word	0x00000000


	//----- nvinfo : EIATTR_REGCOUNT
	.align		4
.L_110:
        /*0228*/ 	.byte	0x04, 0x2f
        /*022a*/ 	.short	(.L_112 - .L_111)
	.align		4
.L_111:
        /*022c*/ 	.word	index@(_ZN17fastertransformer29add_bias_layernorm_add_res_e2ILi8EEEvP5char2PKS1_P7__half2PKS5_S8_S8_fiiPKfSA_)
        /*0230*/ 	.word	0x0000001d


	//----- nvinfo : EIATTR_FRAME_SIZE
	.align		4
.L_112:
        /*0234*/ 	.byte	0x04, 0x11
        /*0236*/ 	.short	(.L_114 - .L_113)
	.align		4
.L_113:
        /*0238*/ 	.word	index@(_ZN17fastertransformer29add_bias_layernorm_add_res_e2ILi8EEEvP5char2PKS1_P7__half2PKS5_S8_S8_fiiPKfSA_)
        /*023c*/ 	.word	0x00000000


	//----- nvinfo : EIATTR_REGCOUNT
	.align		4
.L_114:
        /*0240*/ 	.byte	0x04, 0x2f
        /*0242*/ 	.short	(.L_116 - .L_115)
	.align		4
.L_115:
        /*0244*/ 	.word	index@(_ZN17fastertransformer26add_bias_layernorm_add_resI6__halfLi8EEEvPaPKaPT_PKS5_S8_S8_fiiPKfSA_)
        /*0248*/ 	.word	0x00000028


	//----- nvinfo : EIATTR_FRAME_SIZE
	.align		4
.L_116:
        /*024c*/ 	.byte	0x04, 0x11
        /*024e*/ 	.short	(.L_118 - .L_117)
	.align		4
.L_117:
        /*0250*/ 	.word	index@(_ZN17fastertransformer26add_bias_layernorm_add_resI6__halfLi8EEEvPaPKaPT_PKS5_S8_S8_fiiPKfSA_)
        /*0254*/ 	.word	0x00000000


	//----- nvinfo : EIATTR_REGCOUNT
	.align		4
.L_118:
        /*0258*/ 	.byte	0x04, 0x2f
        /*025a*/ 	.short	(.L_120 - .L_119)
	.align		4
.L_119:
        /*025c*/ 	.word	index@(_ZN17fastertransformer29add_bias_layernorm_add_res_e2ILi16EEEvP5char2PKS1_P7__half2PKS5_S8_S8_fiiPKfSA_)
        /*0260*/ 	.word	0x00000020


	//----- nvinfo : EIATTR_FRAME_SIZE
	.align		4
.L_120:
        /*0264*/ 	.byte	0x04, 0x11
        /*0266*/ 	.short	(.L_122 - .L_121)
	.align		4
.L_121:
        /*0268*/ 	.word	index@(_ZN17fastertransformer29add_bias_layernorm_add_res_e2ILi16EEEvP5char2PKS1_P7__half2PKS5_S8_S8_fiiPKfSA_)
        /*026c*/ 	.word	0x00000000


	//----- nvinfo : EIATTR_REGCOUNT
	.align		4
.L_122:
        /*0270*/ 	.byte	0x04, 0x2f
        /*0272*/ 	.short	(.L_124 - .L_123)
	.align		4
.L_123:
        /*0274*/ 	.word	index@(_ZN17fastertransformer26add_bias_layernorm_add_resI6__halfLi16EEEvPaPKaPT_PKS5_S8_S8_fiiPKfSA_)
        /*0278*/ 	.word	0x00000038


	//----- nvinfo : EIATTR_FRAME_SIZE
	.align		4
.L_124:
        /*027c*/ 	.byte	0x04, 0x11
        /*027e*/ 	.short	(.L_126 - .L_125)
	.align		4
.L_125:
        /*0280*/ 	.word	index@(_ZN17fastertransformer26add_bias_layernorm_add_resI6__halfLi16EEEvPaPKaPT_PKS5_S8_S8_fiiPKfSA_)
        /*0284*/ 	.word	0x00000000


	//----- nvinfo : EIATTR_REGCOUNT
	.align		4
.L_126:
        /*0288*/ 	.byte	0x04, 0x2f
        /*028a*/ 	.short	(.L_128 - .L_127)
	.align		4
.L_127:
        /*028c*/ 	.word	index@(_ZN17fastertransformer29add_bias_layernorm_add_res_e2ILi32EEEvP5char2PKS1_P7__half2PKS5_S8_S8_fiiPKfSA_)
        /*0290*/ 	.word	0x00000048


	//----- nvinfo : EIATTR_FRAME_SIZE
	.align		4
.L_128:
        /*0294*/ 	.byte	0x04, 0x11
        /*0296*/ 	.short	(.L_130 - .L_129)
	.align		4
.L_129:
        /*0298*/ 	.word	index@(_ZN17fastertransformer29add_bias_layernorm_add_res_e2ILi32EEEvP5char2PKS1_P7__half2PKS5_S8_S8_fiiPKfSA_)
        /*029c*/ 	.word	0x00000000


	//----- nvinfo : EIATTR_REGCOUNT
	.align		4
.L_130:
        /*02a0*/ 	.byte	0x04, 0x2f
        /*02a2*/ 	.short	(.L_132 - .L_131)
	.align		4
.L_131:
        /*02a4*/ 	.word	index@(_ZN17fastertransformer26add_bias_layernorm_add_resI6__halfLi32EEEvPaPKaPT_PKS5_S8_S8_fiiPKfSA_)
        /*02a8*/ 	.word	0x00000070


	//----- nvinfo : EIATTR_FRAME_SIZE
	.align		4
.L_132:
        /*02ac*/ 	.byte	0x04, 0x11
        /*02ae*/ 	.short	(.L_134 - .L_133)
	.align		4
.L_133:
        /*02b0*/ 	.word	index@(_ZN17fastertransformer26add_bias_layernorm_add_resI6__halfLi32EEEvPaPKaPT_PKS5_S8_S8_fiiPKfSA_)
        /*02b4*/ 	.word	0x00000000


	//----- nvinfo : EIATTR_REGCOUNT
	.align		4
.L_134:
        /*02b8*/ 	.byte	0x04, 0x2f
        /*02ba*/ 	.short	(.L_136 - .L_135)
	.align		4
.L_135:
        /*02bc*/ 	.word	index@(_ZN17fastertransformer43add_bias_input_layernorm_COL32_int8IO_noResIfEEvPaPiPT_PKS3_S6_S6_iiPKfS8_S8_)
        /*02c0*/ 	.word	0x00000018


	//----- nvinfo : EIATTR_FRAME_SIZE
	.align		4
.L_136:
        /*02c4*/ 	.byte	0x04, 0x11
        /*02c6*/ 	.short	(.L_138 - .L_137)
	.align		4
.L_137:
        /*02c8*/ 	.word	index@(_ZN17fastertransformer43add_bias_input_layernorm_COL32_int8IO_noResIfEEvPaPiPT_PKS3_S6_S6_iiPKfS8_S8_)
        /*02cc*/ 	.word	0x00000000


	//----- nvinfo : EIATTR_REGCOUNT
	.align		4
.L_138:
        /*02d0*/ 	.byte	0x04, 0x2f
        /*02d2*/ 	.short	(.L_140 - .L_139)
	.align		4
.L_139:
        /*02d4*/ 	.word	index@(_ZN17fastertransformer43add_bias_input_layernorm_COL32_int8IO_noResI6__halfEEvPaPiPT_PKS4_S7_S7_iiPKfS9_S9_)
        /*02d8*/ 	.word	0x00000018


	//----- nvinfo : EIATTR_FRAME_SIZE
	.align		4
.L_140:
        /*02dc*/ 	.byte	0x04, 0x11
        /*02de*/ 	.short	(.L_142 - .L_141)
	.align		4
.L_141:
        /*02e0*/ 	.word	index@(_ZN17fastertransformer43add_bias_input_layernorm_COL32_int8IO_noResI6__halfEEvPaPiPT_PKS4_S7_S7_iiPKfS9_S9_)
        /*02e4*/ 	.word	0x00000000


	//----- nvinfo : EIATTR_REGCOUNT
	.align		4
.L_142:
        /*02e8*/ 	.byte	0x04, 0x2f
        /*02ea*/ 	.short	(.L_144 - .L_143)
	.align		4
.L_143:
        /*02ec*/ 	.word	index@(_ZN17fastertransformer31layernorm_COL32_DataTypeI_int8OIfEEvPaPKT_S4_S4_iiPKf)
        /*02f0*/ 	.word	0x00000018


	//----- nvinfo : EIATTR_FRAME_SIZE
	.align		4
.L_144:
        /*02f4*/ 	.byte	0x04, 0x11
        /*02f6*/ 	.short	(.L_146 - .L_145)
	.align		4
.L_145:
        /*02f8*/ 	.word	index@(_ZN17fastertransformer31layernorm_COL32_DataTypeI_int8OIfEEvPaPKT_S4_S4_iiPKf)
        /*02fc*/ 	.word	0x00000000


	//----- nvinfo : EIATTR_REGCOUNT
	.align		4
.L_146:
        /*0300*/ 	.byte	0x04, 0x2f
        /*0302*/ 	.short	(.L_148 - .L_147)
	.align		4
.L_147:
        /*0304*/ 	.word	index@(_ZN17fastertransformer31layernorm_COL32_DataTypeI_int8OI6__halfEEvPaPKT_S5_S5_iiPKf)
        /*0308*/ 	.word	0x0000001a


	//----- nvinfo : EIATTR_FRAME_SIZE
	.align		4
.L_148:
        /*030c*/ 	.byte	0x04, 0x11
        /*030e*/ 	.short	(.L_150 - .L_149)
	.align		4
.L_149:
        /*0310*/ 	.word	index@(_ZN17fastertransformer31layernorm_COL32_DataTypeI_int8OI6__halfEEvPaPKT_S5_S5_iiPKf)
        /*0314*/ 	.word	0x00000000


	//----- nvinfo : EIATTR_REGCOUNT
	.align		4
.L_150:
        /*0318*/ 	.byte	0x04, 0x2f
        /*031a*/ 	.short	(.L_152 - .L_151)
	.align		4
.L_151:
        /*031c*/ 	.word	index@(_ZN17fastertransformer31layernorm_COL32_INT8I_DataTypeOIfEEvPT_PKaPKS1_S6_iiPKf)
        /*0320*/ 	.word	0x00000019


	//----- nvinfo : EIATTR_FRAME_SIZE
	.align		4
.L_152:
        /*0324*/ 	.byte	0x04, 0x11
        /*0326*/ 	.short	(.L_154 - .L_153)
	.align		4
.L_153:
        /*0328*/ 	.word	index@(_ZN17fastertransformer31layernorm_COL32_INT8I_DataTypeOIfEEvPT_PKaPKS1_S6_iiPKf)
        /*032c*/ 	.word	0x00000000


	//----- nvinfo : EIATTR_REGCOUNT
	.align		4
.L_154:
        /*0330*/ 	.byte	0x04, 0x2f
        /*0332*/ 	.short	(.L_156 - .L_155)
	.align		4
.L_155:
        /*0334*/ 	.word	index@(_ZN17fastertransformer31layernorm_COL32_INT8I_DataTypeOI6__halfEEvPT_PKaPKS2_S7_iiPKf)
        /*0338*/ 	.word	0x0000001b


	//----- nvinfo : EIATTR_FRAME_SIZE
	.align		4
.L_156:
        /*033c*/ 	.byte	0x04, 0x11
        /*033e*/ 	.short	(.L_158 - .L_157)
	.align		4
.L_157:
        /*0340*/ 	.word	index@(_ZN17fastertransformer31layernorm_COL32_INT8I_DataTypeOI6__halfEEvPT_PKaPKS2_S7_iiPKf)
        /*0344*/ 	.word	0x00000000


	//----- nvinfo : EIATTR_REGCOUNT
	.align		4
.L_158:
        /*0348*/ 	.byte	0x04, 0x2f
        /*034a*/ 	.short	(.L_160 - .L_159)
	.align		4
.L_159:
        /*034c*/ 	.word	index@(_ZN17fastertransformer18merge_layernorm_v2IfEEvPaPKT_S4_S4_iPKfiii)
        /*0350*/ 	.word	0x00000020


	//----- nvinfo : EIATTR_FRAME_SIZE
	.align		4
.L_160:
        /*0354*/ 	.byte	0x04, 0x11
        /*0356*/ 	.short	(.L_162 - .L_161)
	.align		4
.L_161:
        /*0358*/ 	.word	index@(_ZN17fastertransformer18merge_layernorm_v2IfEEvPaPKT_S4_S4_iPKfiii)
        /*035c*/ 	.word	0x00000000


	//----- nvinfo : EIATTR_REGCOUNT
	.align		4
.L_162:
        /*0360*/ 	.byte	0x04, 0x2f
        /*0362*/ 	.short	(.L_164 - .L_163)
	.align		4
.L_163:
        /*0364*/ 	.word	index@(_ZN17fastertransformer18merge_layernorm_v2I6__halfEEvPaPKT_S5_S5_iPKfiii)
        /*0368*/ 	.word	0x00000020


	//----- nvinfo : EIATTR_FRAME_SIZE
	.align		4
.L_164:
        /*036c*/ 	.byte	0x04, 0x11
        /*036e*/ 	.short	(.L_166 - .L_165)
	.align		4
.L_165:
        /*0370*/ 	.word	index@(_ZN17fastertransformer18merge_layernorm_v2I6__halfEEvPaPKT_S5_S5_iPKfiii)
        /*0374*/ 	.word	0x00000000


	//----- nvinfo : EIATTR_REGCOUNT
	.align		4
.L_166:
        /*0378*/ 	.byte	0x04, 0x2f
        /*037a*/ 	.short	(.L_168 - .L_167)
	.align		4
.L_167:
        /*037c*/ 	.word	index@(_ZN17fastertransformer35add_bias_input_layernorm_ROW_int8IOIfEEvPaPKaS3_PKT_S6_S6_iiPKfS8_S8_)
        /*0380*/ 	.word	0x0000001d


	//----- nvinfo : EIATTR_FRAME_SIZE
	.align		4
.L_168:
        /*0384*/ 	.byte	0x04, 0x11
        /*0386*/ 	.short	(.L_170 - .L_169)
	.align		4
.L_169:
        /*0388*/ 	.word	index@(_ZN17fastertransformer35add_bias_input_layernorm_ROW_int8IOIfEEvPaPKaS3_PKT_S6_S6_iiPKfS8_S8_)
        /*038c*/ 	.word	0x00000000


	//----- nvinfo : EIATTR_REGCOUNT
	.align		4
.L_170:
        /*0390*/ 	.byte	0x04, 0x2f
        /*0392*/ 	.short	(.L_172 - .L_171)
	.align		4
.L_171:
        /*0394*/ 	.word	index@(_ZN17fastertransformer35add_bias_input_layernorm_ROW_int8IOI6__halfEEvPaPKaS4_PKT_S7_S7_iiPKfS9_S9_)
        /*0398*/ 	.word	0x0000001d


	//----- nvinfo : EIATTR_FRAME_SIZE
	.align		4
.L_172:
        /*039c*/ 	.byte	0x04, 0x11
        /*039e*/ 	.short	(.L_174 - .L_173)
	.align		4
.L_173:
        /*03a0*/ 	.word	index@(_ZN17fastertransformer35add_bias_input_layernorm_ROW_int8IOI6__halfEEvPaPKaS4_PKT_S7_S7_iiPKfS9_S9_)
        /*03a4*/ 	.word	0x00000000


	//----- nvinfo : EIATTR_REGCOUNT
	.align		4
.L_174:
        /*03a8*/ 	.byte	0x04, 0x2f
        /*03aa*/ 	.short	(.L_176 - .L_175)
	.align		4
.L_175:
        /*03ac*/ 	.word	index@(_ZN17fastertransformer44add_bias_input_layernorm_ROW_int8I_DataTypeOIfEEvPT_PKaS4_PKS1_S6_S6_iiPKfS8_)
        /*03b0*/ 	.word	0x00000014


	//----- nvinfo : EIATTR_FRAME_SIZE
	.align		4
.L_176:
        /*03b4*/ 	.byte	0x04, 0x11
        /*03b6*/ 	.short	(.L_178 - .L_177)
	.align		4
.L_177:
        /*03b8*/ 	.word	index@(_ZN17fastertransformer44add_bias_input_layernorm_ROW_int8I_DataTypeOIfEEvPT_PKaS4_PKS1_S6_S6_iiPKfS8_)
        /*03bc*/ 	.word	0x00000000


	//----- nvinfo : EIATTR_REGCOUNT
	.align		4
.L_178:
        /*03c0*/ 	.byte	0x04, 0x2f
        /*03c2*/ 	.short	(.L_180 - .L_179)
	.align		4
.L_179:
        /*03c4*/ 	.word	index@(_ZN17fastertransformer44add_bias_input_layernorm_ROW_int8I_DataTypeOI6__halfEEvPT_PKaS5_PKS2_S7_S7_iiPKfS9_)
        /*03c8*/ 	.word	0x00000014


	//----- nvinfo : EIATTR_FRAME_SIZE
	.align		4
.L_180:
        /*03cc*/ 	.byte	0x04, 0x11
        /*03ce*/ 	.short	(.L_182 - .L_181)
	.align		4
.L_181:
        /*03d0*/ 	.word	index@(_ZN17fastertransformer44add_bias_input_layernorm_ROW_int8I_DataTypeOI6__halfEEvPT_PKaS5_PKS2_S7_S7_iiPKfS9_)
        /*03d4*/ 	.word	0x00000000


	//----- nvinfo : EIATTR_MIN_STACK_SIZE
	.align		4
.L_182:
        /*03d8*/ 	.byte	0x04, 0x12
        /*03da*/ 	.short	(.L_184 - .L_183)
	.align		4
.L_183:
        /*03dc*/ 	.word	index@(_ZN17fastertransformer44add_bias_input_layernorm_ROW_int8I_DataTypeOI6__halfEEvPT_PKaS5_PKS2_S7_S7_iiPKfS9_)
        /*03e0*/ 	.word	0x00000000


	//----- nvinfo : EIATTR_MIN_STACK_SIZE
	.align		4
.L_184:
        /*03e4*/ 	.byte	0x04, 0x12
        /*03e6*/ 	.short	(.L_186 - .L_185)
	.align		4
.L_185:
        /*03e8*/ 	.word	index@(_ZN17fastertransformer44add_bias_input_layernorm_ROW_int8I_DataTypeOIfEEvPT_PKaS4_PKS1_S6_S6_iiPKfS8_)
        /*03ec*/ 	.word	0x00000000


	//----- nvinfo : EIATTR_MIN_STACK_SIZE
	.align		4
.L_186:
        /*03f0*/ 	.byte	0x04, 0x12
        /*03f2*/ 	.short	(.L_188 - .L_187)
	.align		4
.L_187:
        /*03f4*/ 	.word	index@(_ZN17fastertransformer35add_bias_input_layernorm_ROW_int8IOI6__halfEEvPaPKaS4_PKT_S7_S7_iiPKfS9_S9_)
        /*03f8*/ 	.word	0x00000000


	//----- nvinfo : EIATTR_MIN_STACK_SIZE
	.align		4
.L_188:
        /*03fc*/ 	.byte	0x04, 0x12
        /*03fe*/ 	.short	(.L_190 - .L_189)
	.align		4
.L_189:
        /*0400*/ 	.word	index@(_ZN17fastertransformer35add_bias_input_layernorm_ROW_int8IOIfEEvPaPKaS3_PKT_S6_S6_iiPKfS8_S8_)
        /*0404*/ 	.word	0x00000000


	//----- nvinfo : EIATTR_MIN_STACK_SIZE
	.align		4
.L_190:
        /*0408*/ 	.byte	0x04, 0x12
        /*040a*/ 	.short	(.L_192 - .L_191)
	.align		4
.L_191:
        /*040c*/ 	.word	index@(_ZN17fastertransformer18merge_layernorm_v2I6__halfEEvPaPKT_S5_S5_iPKfiii)
        /*0410*/ 	.word	0x00000000


	//----- nvinfo : EIATTR_MIN_STACK_SIZE
	.align		4
.L_192:
        /*0414*/ 	.byte	0x04, 0x12
        /*0416*/ 	.short	(.L_194 - .L_193)
	.align		4
.L_193:
        /*0418*/ 	.word	index@(_ZN17fastertransformer18merge_layernorm_v2IfEEvPaPKT_S4_S4_iPKfiii)
        /*041c*/ 	.word	0x00000000


	//----- nvinfo : EIATTR_MIN_STACK_SIZE
	.align		4
.L_194:
        /*0420*/ 	.byte	0x04, 0x12
        /*0422*/ 	.short	(.L_196 - .L_195)
	.align		4
.L_195:
        /*0424*/ 	.word	index@(_ZN17fastertransformer31layernorm_COL32_INT8I_DataTypeOI6__halfEEvPT_PKaPKS2_S7_iiPKf)
        /*0428*/ 	.word	0x00000000


	//----- nvinfo : EIATTR_MIN_STACK_SIZE
	.align		4
.L_196:
        /*042c*/ 	.byte	0x04, 0x12
        /*042e*/ 	.short	(.L_198 - .L_197)
	.align		4
.L_197:
        /*0430*/ 	.word	index@(_ZN17fastertransformer31layernorm_COL32_INT8I_DataTypeOIfEEvPT_PKaPKS1_S6_iiPKf)
        /*0434*/ 	.word	0x00000000


	//----- nvinfo : EIATTR_MIN_STACK_SIZE
	.align		4
.L_198:
        /*0438*/ 	.byte	0x04, 0x12
        /*043a*/ 	.short	(.L_200 - .L_199)
	.align		4
.L_199:
        /*043c*/ 	.word	index@(_ZN17fastertransformer31layernorm_COL32_DataTypeI_int8OI6__halfEEvPaPKT_S5_S5_iiPKf)
        /*0440*/ 	.word	0x00000000


	//----- nvinfo : EIATTR_MIN_STACK_SIZE
	.align		4
.L_200:
        /*0444*/ 	.byte	0x04, 0x12
        /*0446*/ 	.short	(.L_202 - .L_201)
	.align		4
.L_201:
        /*0448*/ 	.word	index@(_ZN17fastertransformer31layernorm_COL32_DataTypeI_int8OIfEEvPaPKT_S4_S4_iiPKf)
        /*044c*/ 	.word	0x00000000


	//----- nvinfo : EIATTR_MIN_STACK_SIZE
	.align		4
.L_202:
        /*0450*/ 	.byte	0x04, 0x12
        /*0452*/ 	.short	(.L_204 - .L_203)
	.align		4
.L_203:
        /*0454*/ 	.word	index@(_ZN17fastertransformer43add_bias_input_layernorm_COL32_int8IO_noResI6__halfEEvPaPiPT_PKS4_S7_S7_iiPKfS9_S9_)
        /*0458*/ 	.word	0x00000000


	//----- nvinfo : EIATTR_MIN_STACK_SIZE
	.align		4
.L_204:
        /*045c*/ 	.byte	0x04, 0x12
        /*045e*/ 	.short	(.L_206 - .L_205)
	.align		4
.L_205:
        /*0460*/ 	.word	index@(_ZN17fastertransformer43add_bias_input_layernorm_COL32_int8IO_noResIfEEvPaPiPT_PKS3_S6_S6_iiPKfS8_S8_)
        /*0464*/ 	.word	0x00000000


	//----- nvinfo : EIATTR_MIN_STACK_SIZE
	.align		4
.L_206:
        /*0468*/ 	.byte	0x04, 0x12
        /*046a*/ 	.short	(.L_208 - .L_207)
	.align		4
.L_207:
        /*046c*/ 	.word	index@(_ZN17fastertransformer26add_bias_layernorm_add_resI6__halfLi32EEEvPaPKaPT_PKS5_S8_S8_fiiPKfSA_)
        /*0470*/ 	.word	0x00000000


	//----- nvinfo : EIATTR_MIN_STACK_SIZE
	.align		4
.L_208:
        /*0474*/ 	.byte	0x04, 0x12
        /*0476*/ 	.short	(.L_210 - .L_209)
	.align		4
.L_209:
        /*0478*/ 	.word	index@(_ZN17fastertransformer29add_bias_layernorm_add_res_e2ILi32EEEvP5char2PKS1_P7__half2PKS5_S8_S8_fiiPKfSA_)
        /*047c*/ 	.word	0x00000000


	//----- nvinfo : EIATTR_MIN_STACK_SIZE
	.align		4
.L_210:
        /*0480*/ 	.byte	0x04, 0x12
        /*0482*/ 	.short	(.L_212 - .L_211)
	.align		4
.L_211:
        /*0484*/ 	.word	index@(_ZN17fastertransformer26add_bias_layernorm_add_resI6__halfLi16EEEvPaPKaPT_PKS5_S8_S8_fiiPKfSA_)
        /*0488*/ 	.word	0x00000000


	//----- nvinfo : EIATTR_MIN_STACK_SIZE
	.align		4
.L_212:
        /*048c*/ 	.byte	0x04, 0x12
        /*048e*/ 	.short	(.L_214 - .L_213)
	.align		4
.L_213:
        /*0490*/ 	.word	index@(_ZN17fastertransformer29add_bias_layernorm_add_res_e2ILi16EEEvP5char2PKS1_P7__half2PKS5_S8_S8_fiiPKfSA_)
        /*0494*/ 	.word	0x00000000


	//----- nvinfo : EIATTR_MIN_STACK_SIZE
	.align		4
.L_214:
        /*0498*/ 	.byte	0x04, 0x12
        /*049a*/ 	.short	(.L_216 - .L_215)
	.align		4
.L_215:
        /*049c*/ 	.word	index@(_ZN17fastertransformer26add_bias_layernorm_add_resI6__halfLi8EEEvPaPKaPT_PKS5_S8_S8_fiiPKfSA_)
        /*04a0*/ 	.word	0x00000000


	//----- nvinfo : EIATTR_MIN_STACK_SIZE
	.align		4
.L_216:
        /*04a4*/ 	.byte	0x04, 0x12
        /*04a6*/ 	.short	(.L_218 - .L_217)
	.align		4
.L_217:
        /*04a8*/ 	.word	index@(_ZN17fastertransformer29add_bias_layernorm_add_res_e2ILi8EEEvP5char2PKS1_P7__half2PKS5_S8_S8_fiiPKfSA_)
        /*04ac*/ 	.word	0x00000000


	//----- nvinfo : EIATTR_MIN_STACK_SIZE
	.align		4
.L_218:
        /*04b0*/ 	.byte	0x04, 0x12
        /*04b2*/ 	.short	(.L_220 - .L_219)
	.align		4
.L_219:
        /*04b4*/ 	.word	index@(_ZN17fastertransformer26add_bias_layernorm_add_resI6__halfLi4EEEvPaPKaPT_PKS5_S8_S8_fiiPKfSA_)
        /*04b8*/ 	.word	0x00000000


	//----- nvinfo : EIATTR_MIN_STACK_SIZE
	.align		4
.L_220:
        /*04bc*/ 	.byte	0x04, 0x12
        /*04be*/ 	.short	(.L_222 - .L_221)
	.align		4
.L_221:
        /*04c0*/ 	.word	index@(_ZN17fastertransformer29add_bias_layernorm_add_res_e2ILi4EEEvP5char2PKS1_P7__half2PKS5_S8_S8_fiiPKfSA_)
        /*04c4*/ 	.word	0x00000000


	//----- nvinfo : EIATTR_MIN_STACK_SIZE
	.align		4
.L_222:
        /*04c8*/ 	.byte	0x04, 0x12
        /*04ca*/ 	.short	(.L_224 - .L_223)
	.align		4
.L_223:
        /*04cc*/ 	.word	index@(_ZN17fastertransformer26add_bias_layernorm_add_resI6__halfLi2EEEvPaPKaPT_PKS5_S8_S8_fiiPKfSA_)
        /*04d0*/ 	.word	0x00000000


	//----- nvinfo : EIATTR_MIN_STACK_SIZE
	.align		4
.L_224:
        /*04d4*/ 	.byte	0x04, 0x12
        /*04d6*/ 	.short	(.L_226 - .L_225)
	.align		4
.L_225:
        /*04d8*/ 	.word	index@(_ZN17fastertransformer29add_bias_layernorm_add_res_e2ILi2EEEvP5char2PKS1_P7__half2PKS5_S8_S8_fiiPKfSA_)
        /*04dc*/ 	.word	0x00000000


	//----- nvinfo : EIATTR_MIN_STACK_SIZE
	.align		4
.L_226:
        /*04e0*/ 	.byte	0x04, 0x12
        /*04e2*/ 	.short	(.L_228 - .L_227)
	.align		4
.L_227:
        /*04e4*/ 	.word	index@(_ZN17fastertransformer26add_bias_layernorm_add_resI6__halfLi1EEEvPaPKaPT_PKS5_S8_S8_fiiPKfSA_)
        /*04e8*/ 	.word	0x00000000


	//----- nvinfo : EIATTR_MIN_STACK_SIZE
	.align		4
.L_228:
        /*04ec*/ 	.byte	0x04, 0x12
        /*04ee*/ 	.short	(.L_230 - .L_229)
	.align		4
.L_229:
        /*04f0*/ 	.word	index@(_ZN17fastertransformer29add_bias_layernorm_add_res_e2ILi1EEEvP5char2PKS1_P7__half2PKS5_S8_S8_fiiPKfSA_)
        /*04f4*/ 	.word	0x00000000


	//----- nvinfo : EIATTR_MIN_STACK_SIZE
	.align		4
.L_230:
        /*04f8*/ 	.byte	0x04, 0x12
        /*04fa*/ 	.short	(.L_232 - .L_231)
	.align		4
.L_231:
        /*04fc*/ 	.word	index@(_ZN17fastertransformer46add_bias_input_layernorm_COL32_int8I_DataTypeOI6__halfEEvPT_PKaS5_PKS2_S7_S7_iiPKfS9_)
        /*0500*/ 	.word	0x00000000


	//----- nvinfo : EIATTR_MIN_STACK_SIZE
	.align		4
.L_232:
        /*0504*/ 	.byte	0x04, 0x12
        /*0506*/ 	.short	(.L_234 - .L_233)
	.align		4
.L_233:
        /*0508*/ 	.word	index@(_ZN17fastertransformer46add_bias_input_layernorm_COL32_int8I_DataTypeOIfEEvPT_PKaS4_PKS1_S6_S6_iiPKfS8_)
        /*050c*/ 	.word	0x00000000


	//----- nvinfo : EIATTR_MIN_STACK_SIZE
	.align		4
.L_234:
        /*0510*/ 	.byte	0x04, 0x12
        /*0512*/ 	.short	(.L_236 - .L_235)
	.align		4
.L_235:
        /*0514*/ 	.word	index@(_ZN17fastertransformer37add_bias_input_layernorm_COL32_int8IOI6__halfEEvPaPKaS4_PKT_S7_S7_iiPKfS9_S9_)
        /*0518*/ 	.word	0x00000000


	//----- nvinfo : EIATTR_MIN_STACK_SIZE
	.align		4
.L_236:
        /*051c*/ 	.byte	0x04, 0x12
        /*051e*/ 	.short	(.L_238 - .L_237)
	.align		4
.L_237:
        /*0520*/ 	.word	index@(_ZN17fastertransformer37add_bias_input_layernorm_COL32_int8IOIfEEvPaPKaS3_PKT_S6_S6_iiPKfS8_S8_)
        /*0524*/ 	.word	0x00000000


	//----- nvinfo : EIATTR_MIN_STACK_SIZE
	.align		4
.L_238:
        /*0528*/ 	.byte	0x04, 0x12
        /*052a*/ 	.short	(.L_240 - .L_239)
	.align		4
.L_239:
        /*052c*/ 	.word	index@(_ZN17fastertransformer44add_bias_input_layernorm_ROW_int8I_DataTypeOI7__half2EEvPT_PKaS5_PKS2_S7_S7_iiPKfS9_)
        /*0530*/ 	.word	0x00000000


	//----- nvinfo : EIATTR_MIN_STACK_SIZE
	.align		4
.L_240:
        /*0534*/ 	.byte	0x04, 0x12
        /*0536*/ 	.short	(.L_242 - .L_241)
	.align		4
.L_241:
        /*0538*/ 	.word	index@(_ZN17fastertransformer35add_bias_input_layernorm_ROW_int8IOI7__half2EEvPaPKaS4_PKT_S7_S7_iiPKfS9_S9_)
        /*053c*/ 	.word	0x00000000


	//----- nvinfo : EIATTR_MIN_STACK_SIZE
	.align		4
.L_242:
        /*0540*/ 	.byte	0x04, 0x12
        /*0542*/ 	.short	(.L_244 - .L_243)
	.align		4
.L_243:
        /*0544*/ 	.word	index@(_ZN17fastertransformer31layernorm_shift_partition_COL32ILi8EEEvPaPK6__halfS4_S4_iiiifii)
        /*0548*/ 	.word	0x00000000


	//----- nvinfo : EIATTR_MIN_STACK_SIZE
	.align		4
.L_244:
        /*054c*/ 	.byte	0x04, 0x12
        /*054e*/ 	.short	(.L_246 - .L_245)
	.align		4
.L_245:
        /*0550*/ 	.word	index@(_ZN17fastertransformer42layernorm_shift_partition_COL32_warpReduceILi4ELi8EEEvPaPK6__halfS4_S4_iiiifii)
        /*0554*/ 	.word	0x00000000


	//----- nvinfo : EIATTR_MIN_STACK_SIZE
	.align		4
.L_246:
        /*0558*/ 	.byte	0x04, 0x12
        /*055a*/ 	.short	(.L_248 - .L_247)
	.align		4
.L_247:
        /*055c*/ 	.word	index@(_ZN17fastertransformer31layernorm_COL32_INT8I_DataTypeOI7__half2EEvPT_PKaPKS2_S7_iiPKf)
        /*0560*/ 	.word	0x00000000


	//----- nvinfo : EIATTR_MIN_STACK_SIZE
	.align		4
.L_248:
        /*0564*/ 	.byte	0x04, 0x12
        /*0566*/ 	.short	(.L_250 - .L_249)
	.align		4
.L_249:
        /*0568*/ 	.word	index@(_ZN17fastertransformer31layernorm_COL32_DataTypeI_int8OI7__half2EEvPaPKT_S5_S5_iiPKf)
        /*056c*/ 	.word	0x00000000


	//----- nvinfo : EIATTR_MIN_STACK_SIZE
	.align		4
.L_250:
        /*0570*/ 	.byte	0x04, 0x12
        /*0572*/ 	.short	(.L_252 - .L_251)
	.align		4
.L_251:
        /*0574*/ 	.word	index@(_ZN17fastertransformer43add_bias_input_layernorm_COL32_int8IO_noResI7__half2EEvPaPiPT_PKS4_S7_S7_iiPKfS9_S9_)
        /*0578*/ 	.word	0x00000000


	//----- nvinfo : EIATTR_MIN_STACK_SIZE
	.align		4
.L_252:
        /*057c*/ 	.byte	0x04, 0x12
        /*057e*/ 	.short	(.L_254 - .L_253)
	.align		4
.L_253:
        /*0580*/ 	.word	index@(_ZN17fastertransformer37add_bias_input_layernorm_COL32_int8IOILi8ELb1ELb1ELb1EEEvPaS1_P6__halfPKS2_S5_S5_iiff)
        /*0584*/ 	.word	0x00000000


	//----- nvinfo : EIATTR_MIN_STACK_SIZE
	.align		4
.L_254:
        /*0588*/ 	.byte	0x04, 0x12
        /*058a*/ 	.short	(.L_256 - .L_255)
	.align		4
.L_255:
        /*058c*/ 	.word	index@(_ZN17fastertransformer48add_bias_input_layernorm_COL32_int8IO_warpReduceILi4ELi8ELb1ELb1ELb1EEEvPaS1_P6__halfPKS2_S5_S5_iiff)
        /*0590*/ 	.word	0x00000000


	//----- nvinfo : EIATTR_MIN_STACK_SIZE
	.align		4
.L_256:
        /*0594*/ 	.byte	0x04, 0x12
        /*0596*/ 	.short	(.L_258 - .L_257)
	.align		4
.L_257:
        /*0598*/ 	.word	index@(_ZN17fastertransformer46add_bias_input_layernorm_COL32_int8I_DataTypeOI7__half2EEvPT_PKaS5_PKS2_S7_S7_iiPKfS9_)
        /*059c*/ 	.word	0x00000000


	//----- nvinfo : EIATTR_MIN_STACK_SIZE
	.align		4
.L_258:
        /*05a0*/ 	.byte	0x04, 0x12
        /*05a2*/ 	.short	(.L_260 - .L_259)
	.align		4
.L_259:
        /*05a4*/ 	.word	index@(_ZN17fastertransformer37add_bias_input_layernorm_COL32_int8IOI7__half2EEvPaPKaS4_PKT_S7_S7_iiPKfS9_S9_)
        /*05a8*/ 	.word	0x00000000


	//----- nvinfo : EIATTR_MIN_STACK_SIZE
	.align		4
.L_260:
        /*05ac*/ 	.byte	0x04, 0x12
        /*05ae*/ 	.short	(.L_262 - .L_261)
	.align		4
.L_261:
        /*05b0*/ 	.word	index@(_ZN17fastertransformer47add_bias_input_layernorm_COL32_int32I_DataTypeOEP7__half2PK4int2PKS0_S6_S6_S6_iiPK6float2PKf)
        /*05b4*/ 	.word	0x00000000


	//----- nvinfo : EIATTR_MIN_STACK_SIZE
	.align		4
.L_262:
        /*05b8*/ 	.byte	0x04, 0x12
        /*05ba*/ 	.short	(.L_264 - .L_263)
	.align		4
.L_263:
        /*05bc*/ 	.word	index@(_ZN17fastertransformer47add_bias_input_layernorm_COL32_int32I_DataTypeOEPfPKiPKfS4_S4_S4_iiS4_S4_)
        /*05c0*/ 	.word	0x00000000
.L_264:


//--------------------- .nv.compat                --------------------------
	.section	.nv.compat,"",@"SHT_CUDA_COMPAT_INFO"
	.align	4
        /*0000*/ 	.byte	0x02, 0x09, 0x01, 0x00, 0x02, 0x02, 0x01, 0x00, 0x02, 0x05, 0x05, 0x00, 0x03, 0x07, 0x01, 0x01
        /*0010*/ 	.byte	0x02, 0x03, 0x00, 0x00, 0x02, 0x06, 0x01, 0x00, 0x04, 0x0b, 0x08, 0x00, 0x00, 0x00, 0x00, 0x00
        /*0020*/ 	.byte	0x00, 0x00, 0x00, 0x00


//--------------------- .nv.info._ZN17fastertransformer44add_bias_input_layernorm_ROW_int8I_DataTypeOI6__halfEEvPT_PKaS5_PKS2_S7_S7_iiPKfS9_ --------------------------
	.section	.nv.info._ZN17fastertransformer44add_bias_input_layernorm_ROW_int8I_DataTypeOI6__halfEEvPT_PKaS5_PKS2_S7_S7_iiPKfS9_,"",@"SHT_CUDA_INFO"
	.sectionflags	@""
	.align	4


	//----- nvinfo : EIATTR_CUDA_API_VERSION
	.align		4
        /*0000*/ 	.byte	0x04, 0x37
        /*0002*/ 	.short	(.L_266 - .L_265)
.L_265:
        /*0004*/ 	.word	0x00000082


	//----- nvinfo : EIATTR_KPARAM_INFO
	.align		4
.L_266:
        /*0008*/ 	.byte	0x04, 0x17
        /*000a*/ 	.short	(.L_268 - .L_267)
.L_267:
        /*000c*/ 	.word	0x00000000
        /*0010*/ 	.short	0x0009
        /*0012*/ 	.short	0x0040
        /*0014*/ 	.byte	0x00, 0xf5, 0x21, 0x00


	//----- nvinfo : EIATTR_KPARAM_INFO
	.align		4
.L_268:
        /*0018*/ 	.byte	0x04, 0x17
        /*001a*/ 	.short	(.L_270 - .L_269)
.L_269:
        /*001c*/ 	.word	0x00000000
        /*0020*/ 	.short	0x0008
        /*0022*/ 	.short	0x0038
        /*0024*/ 	.byte	0x00, 0xf5, 0x21, 0x00


	//----- nvinfo : EIATTR_KPARAM_INFO
	.align		4
.L_270:
        /*0028*/ 	.byte	0x04, 0x17
        /*002a*/ 	.short	(.L_272 - .L_271)
.L_271:
        /*002c*/ 	.word	0x00000000
        /*0030*/ 	.short	0x0007
        /*0032*/ 	.short	0x0034
        /*0034*/ 	.byte	0x00, 0xf0, 0x11, 0x00


	//----- nvinfo : EIATTR_KPARAM_INFO
	.align		4
.L_272:
        /*0038*/ 	.byte	0x04, 0x17
        /*003a*/ 	.short	(.L_274 - .L_273)
.L_273:
        /*003c*/ 	.word	0x00000000
        /*0040*/ 	.short	0x0006
        /*0042*/ 	.short	0x0030
        /*0044*/ 	.byte	0x00, 0xf0, 0x11, 0x00


	//----- nvinfo : EIATTR_KPARAM_INFO
	.align		4
.L_274:
        /*0048*/ 	.byte	0x04, 0x17
        /*004a*/ 	.short	(.L_276 - .L_275)
.L_275:
        /*004c*/ 	.word	0x00000000
        /*0050*/ 	.short	0x0005
        /*0052*/ 	.short	0x0028
        /*0054*/ 	.byte	0x00, 0xf5, 0x21, 0x00


	//----- nvinfo : EIATTR_KPARAM_INFO
	.align		4
.L_276:
        /*0058*/ 	.byte	0x04, 0x17
        /*005a*/ 	.short	(.L_278 - .L_277)
.L_277:
        /*005c*/ 	.word	0x00000000
        /*0060*/ 	.short	0x0004
        /*0062*/ 	.short	0x0020
        /*0064*/ 	.byte	0x00, 0xf5, 0x21, 0x00


	//----- nvinfo : EIATTR_KPARAM_INFO
	.align		4
.L_278:
        /*0068*/ 	.byte	0x04, 0x17
        /*006a*/ 	.short	(.L_280 - .L_279)
.L_279:
        /*006c*/ 	.word	0x00000000
        /*0070*/ 	.short	0x0003
        /*0072*/ 	.short	0x0018
        /*0074*/ 	.byte	0x00, 0xf5, 0x21, 0x00


	//----- nvinfo : EIATTR_KPARAM_INFO
	.align		4
.L_280:
        /*0078*/ 	.byte	0x04, 0x17
        /*007a*/ 	.short	(.L_282 - .L_281)
.L_281:
        /*007c*/ 	.word	0x00000000
        /*0080*/ 	.short	0x0002
        /*0082*/ 	.short	0x0010
        /*0084*/ 	.byte	0x00, 0xf5, 0x21, 0x00


	//----- nvinfo : EIATTR_KPARAM_INFO
	.align		4
.L_282:
        /*0088*/ 	.byte	0x04, 0x17
        /*008a*/ 	.short	(.L_284 - .L_283)
.L_283:
        /*008c*/ 	.word	0x00000000
        /*0090*/ 	.short	0x0001
        /*0092*/ 	.short	0x0008
        /*0094*/ 	.byte	0x00, 0xf5, 0x21, 0x00


	//----- nvinfo : EIATTR_KPARAM_INFO
	.align		4
.L_284:
        /*0098*/ 	.byte	0x04, 0x17
        /*009a*/ 	.short	(.L_286 - .L_285)
.L_285:
        /*009c*/ 	.word	0x00000000
        /*00a0*/ 	.short	0x0000
        /*00a2*/ 	.short	0x0000
        /*00a4*/ 	.byte	0x00, 0xf5, 0x21, 0x00


	//----- nvinfo : EIATTR_SPARSE_MMA_MASK
	.align		4
.L_286:
        /*00a8*/ 	.byte	0x03, 0x50
        /*00aa*/ 	.short	0x0000


	//----- nvinfo : EIATTR_MAXREG_COUNT
	.align		4
        /*00ac*/ 	.byte	0x03, 0x1b
        /*00ae*/ 	.short	0x00ff


	//----- nvinfo : EIATTR_NUM_BARRIERS
	.align		4
        /*00b0*/ 	.byte	0x02, 0x4c
        /*00b2*/ 	.byte	0x01
	.zero		1


	//----- nvinfo : EIATTR_MERCURY_ISA_VERSION
	.align		4
        /*00b4*/ 	.byte	0x03, 0x5f
        /*00b6*/ 	.short	0x0101


	//----- nvinfo : EIATTR_COOP_GROUP_MASK_REGIDS
	.align		4
        /*00b8*/ 	.byte	0x04, 0x29
        /*00ba*/ 	.short	(.L_288 - .L_287)


	//   ....[0]....
.L_287:
        /*00bc*/ 	.word	0xffffffff


	//   ....[1]....
        /*00c0*/ 	.word	0xffffffff


	//   ....[2]....
        /*00c4*/ 	.word	0xffffffff


	//   ....[3]....
        /*00c8*/ 	.word	0xffffffff


	//   ....[4]....
        /*00cc*/ 	.word	0xffffffff


	//   ....[5]....
        /*00d0*/ 	.word	0xffffffff


	//   ....[6]....
        /*00d4*/ 	.word	0xffffffff


	//   ....[7]....
        /*00d8*/ 	.word	0xffffffff


	//   ....[8]....
        /*00dc*/ 	.word	0xffffffff


	//   ....[9]....
        /*00e0*/ 	.word	0xffffffff


	//   ....[10]....
        /*00e4*/ 	.word	0xffffffff


	//   ....[11]....
        /*00e8*/ 	.word	0xffffffff


	//   ....[12]....
        /*00ec*/ 	.word	0xffffffff


	//   ....[13]....
        /*00f0*/ 	.word	0xffffffff


	//   ....[14]....
        /*00f4*/ 	.word	0xffffffff


	//   ....[15]....
        /*00f8*/ 	.word	0xffffffff


	//   ....[16]....
        /*00fc*/ 	.word	0xffffffff


	//   ....[17]....
        /*0100*/ 	.word	0xffffffff


	//   ....[18]....
        /*0104*/ 	.word	0xffffffff


	//   ....[19]....
        /*0108*/ 	.word	0xffffffff


	//----- nvinfo : EIATTR_COOP_GROUP_INSTR_OFFSETS
	.align		4
.L_288:
        /*010c*/ 	.byte	0x04, 0x28
        /*010e*/ 	.short	(.L_290 - .L_289)


	//   ....[0]....
.L_289:
        /*0110*/ 	.word	0x000001e0


	//   ....[1]....
        /*0114*/ 	.word	0x00000200


	//   ....[2]....
        /*0118*/ 	.word	0x00000220


	//   ....[3]....
        /*011c*/ 	.word	0x00000240


	//   ....[4]....
        /*0120*/ 	.word	0x00000290


	//   ....[5]....
        /*0124*/ 	.word	0x00000360


	//   ....[6]....
        /*0128*/ 	.word	0x00000380


	//   ....[7]....
        /*012c*/ 	.word	0x000003a0


	//   ....[8]....
        /*0130*/ 	.word	0x000003c0


	//   ....[9]....
        /*0134*/ 	.word	0x00000400


	//   ....[10]....
        /*0138*/ 	.word	0x000004a0


	//   ....[11]....
        /*013c*/ 	.word	0x000004d0


	//   ....[12]....
        /*0140*/ 	.word	0x00000500


	//   ....[13]....
        /*0144*/ 	.word	0x00000520


	//   ....[14]....
        /*0148*/ 	.word	0x00000550


	//   ....[15]....
        /*014c*/ 	.word	0x000005f0


	//   ....[16]....
        /*0150*/ 	.word	0x00000610


	//   ....[17]....
        /*0154*/ 	.word	0x00000630


	//   ....[18]....
        /*0158*/ 	.word	0x00000650


	//   ....[19]....
        /*015c*/ 	.word	0x00000690


	//----- nvinfo : EIATTR_VRC_CTA_INIT_COUNT
	.align		4
.L_290:
        /*0160*/ 	.byte	0x02, 0x4a
	.zero		1
	.zero		1


	//----- nvinfo : EIATTR_EXIT_INSTR_OFFSETS
	.align		4
        /*0164*/ 	.byte	0x04, 0x1c
        /*0166*/ 	.short	(.L_292 - .L_291)


	//   ....[0]....
.L_291:
        /*0168*/ 	.word	0x00000780


	//----- nvinfo : EIATTR_CBANK_PARAM_SIZE
	.align		4
.L_292:
        /*016c*/ 	.byte	0x03, 0x19
        /*016e*/ 	.short	0x0048


	//----- nvinfo : EIATTR_PARAM_CBANK
	.align		4
        /*0170*/ 	.byte	0x04, 0x0a
        /*0172*/ 	.short	(.L_294 - .L_293)
	.align		4
.L_293:
        /*0174*/ 	.word	index@(.nv.constant0._ZN17fastertransformer44add_bias_input_layernorm_ROW_int8I_DataTypeOI6__halfEEvPT_PKaS5_PKS2_S7_S7_iiPKfS9_)
        /*0178*/ 	.short	0x0380
        /*017a*/ 	.short	0x0048


	//----- nvinfo : EIATTR_SW_WAR
	.align		4
.L_294:
        /*017c*/ 	.byte	0x04, 0x36
        /*017e*/ 	.short	(.L_296 - .L_295)
.L_295:
        /*0180*/ 	.word	0x00000008
.L_296:


//--------------------- .nv.info._ZN17fastertransformer44add_bias_input_layernorm_ROW_int8I_DataTypeOIfEEvPT_PKaS4_PKS1_S6_S6_iiPKfS8_ --------------------------
	.section	.nv.info._ZN17fastertransformer44add_bias_input_layernorm_ROW_int8I_DataTypeOIfEEvPT_PKaS4_PKS1_S6_S6_iiPKfS8_,"",@"SHT_CUDA_INFO"
	.sectionflags	@""
	.align	4


	//----- nvinfo : EIATTR_CUDA_API_VERSION
	.align		4
        /*0000*/ 	.byte	0x04, 0x37
        /*0002*/ 	.short	(.L_298 - .L_297)
.L_297:
        /*0004*/ 	.word	0x00000082


	//----- nvinfo : EIATTR_KPARAM_INFO
	.align		4
.L_298:
        /*0008*/ 	.byte	0x04, 0x17
        /*000a*/ 	.short	(.L_300 - .L_299)
.L_299:
        /*000c*/ 	.word	0x00000000
        /*0010*/ 	.short	0x0009
        /*0012*/ 	.short	0x0040
        /*0014*/ 	.byte	0x00, 0xf5, 0x21, 0x00


	//----- nvinfo : EIATTR_KPARAM_INFO
	.align		4
.L_300:
        /*0018*/ 	.byte	0x04, 0x17
        /*001a*/ 	.short	(.L_302 - .L_301)
.L_301:
        /*001c*/ 	.word	0x00000000
        /*0020*/ 	.short	0x0008
        /*0022*/ 	.short	0x0038
        /*0024*/ 	.byte	0x00, 0xf5, 0x21, 0x00


	//----- nvinfo : EIATTR_KPARAM_INFO
	.align		4
.L_302:
        /*0028*/ 	.byte	0x04, 0x17
        /*002a*/ 	.short	(.L_304 - .L_303)
.L_303:
        /*002c*/ 	.word	0x00000000
        /*0030*/ 	.short	0x0007
        /*0032*/ 	.short	0x0034
        /*0034*/ 	.byte	0x00, 0xf0, 0x11, 0x00


	//----- nvinfo : EIATTR_KPARAM_INFO
	.align		4
.L_304:
        /*0038*/ 	.byte	0x04, 0x17
        /*003a*/ 	.short	(.L_306 - .L_305)
.L_305:
        /*003c*/ 	.word	0x00000000
        /*0040*/ 	.short	0x0006
        /*0042*/ 	.short	0x0030
        /*0044*/ 	.byte	0x00, 0xf0, 0x11, 0x00


	//----- nvinfo : EIATTR_KPARAM_INFO
	.align		4
.L_306:
        /*0048*/ 	.byte	0x04, 0x17
        /*004a*/ 	.short	(.L_308 - .L_307)
.L_307:
        /*004c*/ 	.word	0x00000000
        /*0050*/ 	.short	0x0005
        /*0052*/ 	.short	0x0028
        /*0054*/ 	.byte	0x00, 0xf5, 0x21, 0x00


	//----- nvinfo : EIATTR_KPARAM_INFO
	.align		4
.L_308:
        /*0058*/ 	.byte	0x04, 0x17
        /*005a*/ 	.short	(.L_310 - .L_309)
.L_309:
        /*005c*/ 	.word	0x00000000
        /*0060*/ 	.short	0x0004
        /*0062*/ 	.short	0x0020
        /*0064*/ 	.byte	0x00, 0xf5, 0x21, 0x00


	//----- nvinfo : EIATTR_KPARAM_INFO
	.align		4
.L_310:
        /*0068*/ 	.byte	0x04, 0x17
        /*006a*/ 	.short	(.L_312 - .L_311)
.L_311:
        /*006c*/ 	.word	0x00000000
        /*0070*/ 	.short	0x0003
        /*0072*/ 	.short	0x0018
        /*0074*/ 	.byte	0x00, 0xf5, 0x21, 0x00


	//----- nvinfo : EIATTR_KPARAM_INFO
	.align		4
.L_312:
        /*0078*/ 	.byte	0x04, 0x17
        /*007a*/ 	.short	(.L_314 - .L_313)
.L_313:
        /*007c*/ 	.word	0x00000000
        /*0080*/ 	.short	0x0002
        /*0082*/ 	.short	0x0010
        /*0084*/ 	.byte	0x00, 0xf5, 0x21, 0x00


	//----- nvinfo : EIATTR_KPARAM_INFO
	.align		4
.L_314:
        /*0088*/ 	.byte	0x04, 0x17
        /*008a*/ 	.short	(.L_316 - .L_315)
.L_315:
        /*008c*/ 	.word	0x00000000
        /*0090*/ 	.short	0x0001
        /*0092*/ 	.short	0x0008
        /*0094*/ 	.byte	0x00, 0xf5, 0x21, 0x00


	//----- nvinfo : EIATTR_KPARAM_INFO
	.align		4
.L_316:
        /*0098*/ 	.byte	0x04, 0x17
        /*009a*/ 	.short	(.L_318 - .L_317)
.L_317:
        /*009c*/ 	.word	0x00000000
        /*00a0*/ 	.short	0x0000
        /*00a2*/ 	.short	0x0000
        /*00a4*/ 	.byte	0x00, 0xf5, 0x21, 0x00


	//----- nvinfo : EIATTR_SPARSE_MMA_MASK
	.align		4
.L_318:
        /*00a8*/ 	.byte	0x03, 0x50
        /*00aa*/ 	.short	0x0000


	//----- nvinfo : EIATTR_MAXREG_COUNT
	.align		4
        /*00ac*/ 	.byte	0x03, 0x1b
        /*00ae*/ 	.short	0x00ff


	//----- nvinfo : EIATTR_NUM_BARRIERS
	.align		4
        /*00b0*/ 	.byte	0x02, 0x4c
        /*00b2*/ 	.byte	0x01
	.zero		1


	//----- nvinfo : EIATTR_MERCURY_ISA_VERSION
	.align		4
        /*00b4*/ 	.byte	0x03, 0x5f
        /*00b6*/ 	.short	0x0101


	//----- nvinfo : EIATTR_COOP_GROUP_MASK_REGIDS
	.align		4
        /*00b8*/ 	.byte	0x04, 0x29
        /*00ba*/ 	.short	(.L_320 - .L_319)


	//   ....[0]....
.L_319:
        /*00bc*/ 	.word	0xffffffff


	//   ....[1]....
        /*00c0*/ 	.word	0xffffffff


	//   ....[2]....
        /*00c4*/ 	.word	0xffffffff


	//   ....[3]....
        /*00c8*/ 	.word	0xffffffff


	//   ....[4]....
        /*00cc*/ 	.word	0xffffffff


	//   ....[5]....
        /*00d0*/ 	.word	0xffffffff


	//   ....[6]....
        /*00d4*/ 	.word	0xffffffff


	//   ....[7]....
        /*00d8*/ 	.word	0xffffffff


	//   ....[8]....
        /*00dc*/ 	.word	0xffffffff


	//   ....[9]....
        /*00e0*/ 	.word	0xffffffff


	//   ....[10]....
        /*00e4*/ 	.word	0xffffffff


	//   ....[11]....
        /*00e8*/ 	.word	0xffffffff


	//   ....[12]....
        /*00ec*/ 	.word	0xffffffff


	//   ....[13]....
        /*00f0*/ 	.word	0xffffffff


	//   ....[14]....
        /*00f4*/ 	.word	0xffffffff


	//   ....[15]....
        /*00f8*/ 	.word	0xffffffff


	//   ....[16]....
        /*00fc*/ 	.word	0xffffffff


	//   ....[17]....
        /*0100*/ 	.word	0xffffffff


	//   ....[18]....
        /*0104*/ 	.word	0xffffffff


	//   ....[19]....
        /*0108*/ 	.word	0xffffffff


	//----- nvinfo : EIATTR_COOP_GROUP_INSTR_OFFSETS
	.align		4
.L_320:
        /*010c*/ 	.byte	0x04, 0x28
        /*010e*/ 	.short	(.L_322 - .L_321)


	//   ....[0]....
.L_321:
        /*0110*/ 	.word	0x000001d0


	//   ....[1]....
        /*0114*/ 	.word	0x000001f0


	//   ....[2]....
        /*0118*/ 	.word	0x00000210


	//   ....[3]....
        /*011c*/ 	.word	0x00000230


	//   ....[4]....
        /*0120*/ 	.word	0x00000280


	//   ....[5]....
        /*0124*/ 	.word	0x00000350


	//   ....[6]....
        /*0128*/ 	.word	0x00000370


	//   ....[7]....
        /*012c*/ 	.word	0x00000390


	//   ....[8]....
        /*0130*/ 	.word	0x000003b0


	//   ....[9]....
        /*0134*/ 	.word	0x000003f0


	//   ....[10]....
        /*0138*/ 	.word	0x00000490


	//   ....[11]....
        /*013c*/ 	.word	0x000004c0


	//   ....[12]....
        /*0140*/ 	.word	0x000004f0


	//   ....[13]....
        /*0144*/ 	.word	0x00000510


	//   ....[14]....
        /*0148*/ 	.word	0x00000540


	//   ....[15]....
        /*014c*/ 	.word	0x000005e0


	//   ....[16]....
        /*0150*/ 	.word	0x00000600


	//   ....[17]....
        /*0154*/ 	.word	0x00000620


	//   ....[18]....
        /*0158*/ 	.word	0x00000640


	//   ....[19]....
        /*015c*/ 	.word	0x00000680


	//----- nvinfo : EIATTR_VRC_CTA_INIT_COUNT
	.align		4
.L_322:
        /*0160*/ 	.byte	0x02, 0x4a
	.zero		1
	.zero		1


	//----- nvinfo : EIATTR_EXIT_INSTR_OFFSETS
	.align		4
        /*0164*/ 	.byte	0x04, 0x1c
        /*0166*/ 	.short	(.L_324 - .L_323)


	//   ....[0]....
.L_323:
        /*0168*/ 	.word	0x00000740


	//----- nvinfo : EIATTR_CBANK_PARAM_SIZE
	.align		4
.L_324:
        /*016c*/ 	.byte	0x03, 0x19
        /*016e*/ 	.short	0x0048


	//----- nvinfo : EIATTR_PARAM_CBANK
	.align		4
        /*0170*/ 	.byte	0x04, 0x0a
        /*0172*/ 	.short	(.L_326 - .L_325)
	.align		4
.L_325:
        /*0174*/ 	.word	index@(.nv.constant0._ZN17fastertransformer44add_bias_input_layernorm_ROW_int8I_DataTypeOIfEEvPT_PKaS4_PKS1_S6_S6_iiPKfS8_)
        /*0178*/ 	.short	0x0380
        /*017a*/ 	.short	0x0048


	//----- nvinfo : EIATTR_SW_WAR
	.align		4
.L_326:
        /*017c*/ 	.byte	0x04, 0x36
        /*017e*/ 	.short	(.L_328 - .L_327)
.L_327:
        /*0180*/ 	.word	0x00000008
.L_328:


//--------------------- .nv.info._ZN17fastertransformer35add_bias_input_layernorm_ROW_int8IOI6__halfEEvPaPKaS4_PKT_S7_S7_iiPKfS9_S9_ --------------------------
	.section	.nv.info._ZN17fastertransformer35add_bias_input_layernorm_ROW_int8IOI6__halfEEvPaPKaS4_PKT_S7_S7_iiPKfS9_S9_,"",@"SHT_CUDA_INFO"
	.sectionflags	@""
	.align	4


	//----- nvinfo : EIATTR_CUDA_API_VERSION
	.align		4
        /*0000*/ 	.byte	0x04, 0x37
        /*0002*/ 	.short	(.L_330 - .L_329)
.L_329:
        /*0004*/ 	.word	0x00000082


	//----- nvinfo : EIATTR_KPARAM_INFO
	.align		4
.L_330:
        /*0008*/ 	.byte	0x04, 0x17
        /*000a*/ 	.short	(.L_332 - .L_331)
.L_331:
        /*000c*/ 	.word	0x00000000
        /*0010*/ 	.short	0x000a
        /*0012*/ 	.short	0x0048
        /*0014*/ 	.byte	0x00, 0xf5, 0x21, 0x00


	//----- nvinfo : EIATTR_KPARAM_INFO
	.align		4
.L_332:
        /*0018*/ 	.byte	0x04, 0x17
        /*001a*/ 	.short	(.L_334 - .L_333)
.L_333:
        /*001c*/ 	.word	0x00000000
        /*0020*/ 	.short	0x0009
        /*0022*/ 	.short	0x0040
        /*0024*/ 	.byte	0x00, 0xf5, 0x21, 0x00


	//----- nvinfo : EIATTR_KPARAM_INFO
	.align		4
.L_334:
        /*0028*/ 	.byte	0x04, 0x17
        /*002a*/ 	.short	(.L_336 - .L_335)
.L_335:
        /*002c*/ 	.word	0x00000000
        /*0030*/ 	.short	0x0008
        /*0032*/ 	.short	0x0038
        /*0034*/ 	.byte	0x00, 0xf5, 0x21, 0x00


	//----- nvinfo : EIATTR_KPARAM_INFO
	.align		4
.L_336:
        /*0038*/ 	.byte	0x04, 0x17
        /*003a*/ 	.short	(.L_338 - .L_337)
.L_337:
        /*003c*/ 	.word	0x00000000
        /*0040*/ 	.short	0x0007
        /*0042*/ 	.short	0x0034
        /*0044*/ 	.byte	0x00, 0xf0, 0x11, 0x00


	//----- nvinfo : EIATTR_KPARAM_INFO
	.align		4
.L_338:
        /*0048*/ 	.byte	0x04, 0x17
        /*004a*/ 	.short	(.L_340 - .L_339)
.L_339:
        /*004c*/ 	.word	0x00000000
        /*0050*/ 	.short	0x0006
        /*0052*/ 	.short	0x0030
        /*0054*/ 	.byte	0x00, 0xf0, 0x11, 0x00


	//----- nvinfo : EIATTR_KPARAM_INFO
	.align		4
.L_340:
        /*0058*/ 	.byte	0x04, 0x17
        /*005a*/ 	.short	(.L_342 - .L_341)
.L_341:
        /*005c*/ 	.word	0x00000000
        /*0060*/ 	.short	0x0005
        /*0062*/ 	.short	0x0028
        /*0064*/ 	.byte	0x00, 0xf5, 0x21, 0x00


	//----- nvinfo : EIATTR_KPARAM_INFO
	.align		4
.L_342:
        /*0068*/ 	.byte	0x04, 0x17
        /*006a*/ 	.short	(.L_344 - .L_343)
.L_343:
        /*006c*/ 	.word	0x00000000
        /*0070*/ 	.short	0x0004
        /*0072*/ 	.short	0x0020
        /*0074*/ 	.byte	0x00, 0xf5, 0x21, 0x00


	//----- nvinfo : EIATTR_KPARAM_INFO
	.align		4
.L_344:
        /*0078*/ 	.byte	0x04, 0x17
        /*007a*/ 	.short	(.L_346 - .L_345)
.L_345:
        /*007c*/ 	.word	0x00000000
        /*0080*/ 	.short	0x0003
        /*0082*/ 	.short	0x0018
        /*0084*/ 	.byte	0x00, 0xf5, 0x21, 0x00


	//----- nvinfo : EIATTR_KPARAM_INFO
	.align		4
.L_346:
        /*0088*/ 	.byte	0x04, 0x17
        /*008a*/ 	.short	(.L_348 - .L_347)
.L_347:
        /*008c*/ 	.word	0x00000000
        /*0090*/ 	.short	0x0002
        /*0092*/ 	.short	0x0010
        /*0094*/ 	.byte	0x00, 0xf5, 0x21, 0x00


	//----- nvinfo : EIATTR_KPARAM_INFO
	.align		4
.L_348:
        /*0098*/ 	.byte	0x04, 0x17
        /*009a*/ 	.short	(.L_350 - .L_349)
.L_349:
        /*009c*/ 	.word	0x00000000
        /*00a0*/ 	.short	0x0001
        /*00a2*/ 	.short	0x0008
        /*00a4*/ 	.byte	0x00, 0xf5, 0x21, 0x00


	//----- nvinfo : EIATTR_KPARAM_INFO
	.align		4
.L_350:
        /*00a8*/ 	.byte	0x04, 0x17
        /*00aa*/ 	.short	(.L_352 - .L_351)
.L_351:
        /*00ac*/ 	.word	0x00000000
        /*00b0*/ 	.short	0x0000
        /*00b2*/ 	.short	0x0000
        /*00b4*/ 	.byte	0x00, 0xf5, 0x21, 0x00


	//----- nvinfo : EIATTR_SPARSE_MMA_MASK
	.align		4
.L_352:
        /*00b8*/ 	.byte	0x03, 0x50
        /*00ba*/ 	.short	0x0000


	//----- nvinfo : EIATTR_MAXREG_COUNT
	.align		4
        /*00bc*/ 	.byte	0x03, 0x1b
        /*00be*/ 	.short	0x00ff


	//----- nvinfo : EIATTR_NUM_BARRIERS
	.align		4
        /*00c0*/ 	.byte	0x02, 0x4c
        /*00c2*/ 	.byte	0x01
	.zero		1


	//----- nvinfo : EIATTR_MERCURY_ISA_VERSION
	.align		4
        /*00c4*/ 	.byte	0x03, 0x5f
        /*00c6*/ 	.short	0x0101


	//----- nvinfo : EIATTR_COOP_GROUP_MASK_REGIDS
	.align		4
        /*00c8*/ 	.byte	0x04, 0x29
        /*00ca*/ 	.short	(.L_354 - .L_353)


	//   ....[0]....
.L_353:
        /*00cc*/ 	.word	0xffffffff


	//   ....[1]....
        /*00d0*/ 	.word	0xffffffff


	//   ....[2]....
        /*00d4*/ 	.word	0xffffffff


	//   ....[3]....
        /*00d8*/ 	.word	0xffffffff


	//   ....[4]....
        /*00dc*/ 	.word	0xffffffff


	//   ....[5]....
        /*00e0*/ 	.word	0xffffffff


	//   ....[6]....
        /*00e4*/ 	.word	0xffffffff


	//   ....[7]....
        /*00e8*/ 	.word	0xffffffff


	//   ....[8]....
        /*00ec*/ 	.word	0xffffffff


	//   ....[9]....
        /*00f0*/ 	.word	0xffffffff


	//   ....[10]....
        /*00f4*/ 	.word	0xffffffff


	//   ....[11]....
        /*00f8*/ 	.word	0xffffffff


	//   ....[12]....
        /*00fc*/ 	.word	0xffffffff


	//   ....[13]....
        /*0100*/ 	.word	0xffffffff


	//   ....[14]....
        /*0104*/ 	.word	0xffffffff


	//   ....[15]....
        /*0108*/ 	.word	0xffffffff


	//   ....[16]....
        /*010c*/ 	.word	0xffffffff


	//   ....[17]....
        /*0110*/ 	.word	0xffffffff


	//   ....[18]....
        /*0114*/ 	.word	0xffffffff


	//   ....[19]....
        /*0118*/ 	.word	0xffffffff


	//----- nvinfo : EIATTR_COOP_GROUP_INSTR_OFFSETS
	.align		4
.L_354:
        /*011c*/ 	.byte	0x04, 0x28
        /*011e*/ 	.short	(.L_356 - .L_355)


	//   ....[0]....
.L_355:
        /*0120*/ 	.word	0x00000370


	//   ....[1]....
        /*0124*/ 	.word	0x00000390


	//   ....[2]....
        /*0128*/ 	.word	0x000003b0


	//   ....[3]....
        /*012c*/ 	.word	0x000003d0


	//   ....[4]....
        /*0130*/ 	.word	0x00000420


	//   ....[5]....
        /*0134*/ 	.word	0x000004f0


	//   ....[6]....
        /*0138*/ 	.word	0x00000510


	//   ....[7]....
        /*013c*/ 	.word	0x00000530


	//   ....[8]....
        /*0140*/ 	.word	0x00000550


	//   ....[9]....
        /*0144*/ 	.word	0x00000580


	//   ....[10]....
        /*0148*/ 	.word	0x000006b0


	//   ....[11]....
        /*014c*/ 	.word	0x000006d0


	//   ....[12]....
        /*0150*/ 	.word	0x000006f0


	//   ....[13]....
        /*0154*/ 	.word	0x00000710


	//   ....[14]....
        /*0158*/ 	.word	0x00000770


	//   ....[15]....
        /*015c*/ 	.word	0x00000860


	//   ....[16]....
        /*0160*/ 	.word	0x00000880


	//   ....[17]....
        /*0164*/ 	.word	0x000008a0


	//   ....[18]....
        /*0168*/ 	.word	0x000008c0


	//   ....[19]....
        /*016c*/ 	.word	0x00000900


	//----- nvinfo : EIATTR_VRC_CTA_INIT_COUNT
	.align		4
.L_356:
        /*0170*/ 	.byte	0x02, 0x4a
	.zero		1
	.zero		1


	//----- nvinfo : EIATTR_EXIT_INSTR_OFFSETS
	.align		4
        /*0174*/ 	.byte	0x04, 0x1c
        /*0176*/ 	.short	(.L_358 - .L_357)


	//   ....[0]....
.L_357:
        /*0178*/ 	.word	0x00000b60


	//----- nvinfo : EIATTR_CBANK_PARAM_SIZE
	.align		4
.L_358:
        /*017c*/ 	.byte	0x03, 0x19
        /*017e*/ 	.short	0x0050


	//----- nvinfo : EIATTR_PARAM_CBANK
	.align		4
        /*0180*/ 	.byte	0x04, 0x0a
        /*0182*/ 	.short	(.L_360 - .L_359)
	.align		4
.L_359:
        /*0184*/ 	.word	index@(.nv.constant0._ZN17fastertransformer35add_bias_input_layernorm_ROW_int8IOI6__halfEEvPaPKaS4_PKT_S7_S7_iiPKfS9_S9_)
        /*0188*/ 	.short	0x0380
        /*018a*/ 	.short	0x0050


	//----- nvinfo : EIATTR_SW_WAR
	.align		4
.L_360:
        /*018c*/ 	.byte	0x04, 0x36
        /*018e*/ 	.short	(.L_362 - .L_361)
.L_361:
        /*0190*/ 	.word	0x00000008
.L_362:


//--------------------- .nv.info._ZN17fastertransformer35add_bias_input_layernorm_ROW_int8IOIfEEvPaPKaS3_PKT_S6_S6_iiPKfS8_S8_ --------------------------
	.section	.nv.info._ZN17fastertransformer35add_bias_input_layernorm_ROW_int8IOIfEEvPaPKaS3_PKT_S6_S6_iiPKfS8_S8_,"",@"SHT_CUDA_INFO"
	.sectionflags	@""
	.align	4


	//----- nvinfo : EIATTR_CUDA_API_VERSION
	.align		4
        /*0000*/ 	.byte	0x04, 0x37
        /*0002*/ 	.short	(.L_364 - .L_363)
.L_363:
        /*0004*/ 	.word	0x00000082


	//----- nvinfo : EIATTR_KPARAM_INFO
	.align		4
.L_364:
        /*0008*/ 	.byte	0x04, 0x17
        /*000a*/ 	.short	(.L_366 - .L_365)
.L_365:
        /*000c*/ 	.word	0x00000000
        /*0010*/ 	.short	0x000a
        /*0012*/ 	.short	0x0048
        /*0014*/ 	.byte	0x00, 0xf5, 0x21, 0x00


	//----- nvinfo : EIATTR_KPARAM_INFO
	.align		4
.L_366:
        /*0018*/ 	.byte	0x04, 0x17
        /*001a*/ 	.short	(.L_368 - .L_367)
.L_367:
        /*001c*/ 	.word	0x00000000
        /*0020*/ 	.short	0x0009
        /*0022*/ 	.short	0x0040
        /*0024*/ 	.byte	0x00, 0xf5, 0x21, 0x00


	//----- nvinfo : EIATTR_KPARAM_INFO
	.align		4
.L_368:
        /*0028*/ 	.byte	0x04, 0x17
        /*002a*/ 	.short	(.L_370 - .L_369)
.L_369:
        /*002c*/ 	.word	0x00000000
        /*0030*/ 	.short	0x0008
        /*0032*/ 	.short	0x0038
        /*0034*/ 	.byte	0x00, 0xf5, 0x21, 0x00


	//----- nvinfo : EIATTR_KPARAM_INFO
	.align		4
.L_370:
        /*0038*/ 	.byte	0x04, 0x17
        /*003a*/ 	.short	(.L_372 - .L_371)
.L_371:
        /*003c*/ 	.word	0x00000000
        /*0040*/ 	.short	0x0007
        /*0042*/ 	.short	0x0034
        /*0044*/ 	.byte	0x00, 0xf0, 0x11, 0x00


	//----- nvinfo : EIATTR_KPARAM_INFO
	.align		4
.L_372:
        /*0048*/ 	.byte	0x04, 0x17
        /*004a*/ 	.short	(.L_374 - .L_373)
.L_373:
        /*004c*/ 	.word	0x00000000
        /*0050*/ 	.short	0x0006
        /*0052*/ 	.short	0x0030
        /*0054*/ 	.byte	0x00, 0xf0, 0x11, 0x00


	//----- nvinfo : EIATTR_KPARAM_INFO
	.align		4
.L_374:
        /*0058*/ 	.byte	0x04, 0x17
        /*005a*/ 	.short	(.L_376 - .L_375)
.L_375:
        /*005c*/ 	.word	0x00000000
        /*0060*/ 	.short	0x0005
        /*0062*/ 	.short	0x0028
        /*0064*/ 	.byte	0x00, 0xf5, 0x21, 0x00


	//----- nvinfo : EIATTR_KPARAM_INFO
	.align		4
.L_376:
        /*0068*/ 	.byte	0x04, 0x17
        /*006a*/ 	.short	(.L_378 - .L_377)
.L_377:
        /*006c*/ 	.word	0x00000000
        /*0070*/ 	.short	0x0004
        /*0072*/ 	.short	0x0020
        /*0074*/ 	.byte	0x00, 0xf5, 0x21, 0x00


	//----- nvinfo : EIATTR_KPARAM_INFO
	.align		4
.L_378:
        /*0078*/ 	.byte	0x04, 0x17
        /*007a*/ 	.short	(.L_380 - .L_379)
.L_379:
        /*007c*/ 	.word	0x00000000
        /*0080*/ 	.short	0x0003
        /*0082*/ 	.short	0x0018
        /*0084*/ 	.byte	0x00, 0xf5, 0x21, 0x00


	//----- nvinfo : EIATTR_KPARAM_INFO
	.align		4
.L_380:
        /*0088*/ 	.byte	0x04, 0x17
        /*008a*/ 	.short	(.L_382 - .L_381)
.L_381:
        /*008c*/ 	.word	0x00000000
        /*0090*/ 	.short	0x0002
        /*0092*/ 	.short	0x0010
        /*0094*/ 	.byte	0x00, 0xf5, 0x21, 0x00


	//----- nvinfo : EIATTR_KPARAM_INFO
	.align		4
.L_382:
        /*0098*/ 	.byte	0x04, 0x17
        /*009a*/ 	.short	(.L_384 - .L_383)
.L_383:
        /*009c*/ 	.word	0x00000000
        /*00a0*/ 	.short	0x0001
        /*00a2*/ 	.short	0x0008
        /*00a4*/ 	.byte	0x00, 0xf5, 0x21, 0x00


	//----- nvinfo : EIATTR_KPARAM_INFO
	.align		4
.L_384:
        /*00a8*/ 	.byte	0x04, 0x17
        /*00aa*/ 	.short	(.L_386 - .L_385)
.L_385:
        /*00ac*/ 	.word	0x00000000
        /*00b0*/ 	.short	0x0000
        /*00b2*/ 	.short	0x0000
        /*00b4*/ 	.byte	0x00, 0xf5, 0x21, 0x00


	//----- nvinfo : EIATTR_SPARSE_MMA_MASK
	.align		4
.L_386:
        /*00b8*/ 	.byte	0x03, 0x50
        /*00ba*/ 	.short	0x0000


	//----- nvinfo : EIATTR_MAXREG_COUNT
	.align		4
        /*00bc*/ 	.byte	0x03, 0x1b
        /*00be*/ 	.short	0x00ff


	//----- nvinfo : EIATTR_NUM_BARRIERS
	.align		4
        /*00c0*/ 	.byte	0x02, 0x4c
        /*00c2*/ 	.byte	0x01
	.zero		1


	//----- nvinfo : EIATTR_MERCURY_ISA_VERSION
	.align		4
        /*00c4*/ 	.byte	0x03, 0x5f
        /*00c6*/ 	.short	0x0101


	//----- nvinfo : EIATTR_COOP_GROUP_MASK_REGIDS
	.align		4
        /*00c8*/ 	.byte	0x04, 0x29
        /*00ca*/ 	.short	(.L_388 - .L_387)


	//   ....[0]....
.L_387:
        /*00cc*/ 	.word	0xffffffff


	//   ....[1]....
        /*00d0*/ 	.word	0xffffffff


	//   ....[2]....
        /*00d4*/ 	.word	0xffffffff


	//   ....[3]....
        /*00d8*/ 	.word	0xffffffff


	//   ....[4]....
        /*00dc*/ 	.word	0xffffffff


	//   ....[5]....
        /*00e0*/ 	.word	0xffffffff


	//   ....[6]....
        /*00e4*/ 	.word	0xffffffff


	//   ....[7]....
        /*00e8*/ 	.word	0xffffffff


	//   ....[8]....
        /*00ec*/ 	.word	0xffffffff


	//   ....[9]....
        /*00f0*/ 	.word	0xffffffff


	//   ....[10]....
        /*00f4*/ 	.word	0xffffffff


	//   ....[11]....
        /*00f8*/ 	.word	0xffffffff


	//   ....[12]....
        /*00fc*/ 	.word	0xffffffff


	//   ....[13]....
        /*0100*/ 	.word	0xffffffff


	//   ....[14]....
        /*0104*/ 	.word	0xffffffff


	//   ....[15]....
        /*0108*/ 	.word	0xffffffff


	//   ....[16]....
        /*010c*/ 	.word	0xffffffff


	//   ....[17]....
        /*0110*/ 	.word	0xffffffff


	//   ....[18]....
        /*0114*/ 	.word	0xffffffff


	//   ....[19]....
        /*0118*/ 	.word	0xffffffff


	//----- nvinfo : EIATTR_COOP_GROUP_INSTR_OFFSETS
	.align		4
.L_388:
        /*011c*/ 	.byte	0x04, 0x28
        /*011e*/ 	.short	(.L_390 - .L_389)


	//   ....[0]....
.L_389:
        /*0120*/ 	.word	0x00000330


	//   ....[1]....
        /*0124*/ 	.word	0x00000350


	//   ....[2]....
        /*0128*/ 	.word	0x00000370


	//   ....[3]....
        /*012c*/ 	.word	0x00000390


	//   ....[4]....
        /*0130*/ 	.word	0x000003e0


	//   ....[5]....
        /*0134*/ 	.word	0x000004b0


	//   ....[6]....
        /*0138*/ 	.word	0x000004d0


	//   ....[7]....
        /*013c*/ 	.word	0x000004f0


	//   ....[8]....
        /*0140*/ 	.word	0x00000510


	//   ....[9]....
        /*0144*/ 	.word	0x00000540


	//   ....[10]....
        /*0148*/ 	.word	0x00000670


	//   ....[11]....
        /*014c*/ 	.word	0x00000690


	//   ....[12]....
        /*0150*/ 	.word	0x000006b0


	//   ....[13]....
        /*0154*/ 	.word	0x000006d0


	//   ....[14]....
        /*0158*/ 	.word	0x00000730


	//   ....[15]....
        /*015c*/ 	.word	0x00000820


	//   ....[16]....
        /*0160*/ 	.word	0x00000840


	//   ....[17]....
        /*0164*/ 	.word	0x00000860


	//   ....[18]....
        /*0168*/ 	.word	0x00000880


	//   ....[19]....
        /*016c*/ 	.word	0x000008c0


	//----- nvinfo : EIATTR_VRC_CTA_INIT_COUNT
	.align		4
.L_390:
        /*0170*/ 	.byte	0x02, 0x4a
	.zero		1
	.zero		1


	//----- nvinfo : EIATTR_EXIT_INSTR_OFFSETS
	.align		4
        /*0174*/ 	.byte	0x04, 0x1c
        /*0176*/ 	.short	(.L_392 - .L_391)


	//   ....[0]....
.L_391:
        /*0178*/ 	.word	0x00000aa0


	//----- nvinfo : EIATTR_CBANK_PARAM_SIZE
	.align		4
.L_392:
        /*017c*/ 	.byte	0x03, 0x19
        /*017e*/ 	.short	0x0050


	//----- nvinfo : EIATTR_PARAM_CBANK
	.align		4
        /*0180*/ 	.byte	0x04, 0x0a
        /*0182*/ 	.short	(.L_394 - .L_393)
	.align		4
.L_393:
        /*0184*/ 	.word	index@(.nv.constant0._ZN17fastertransformer35add_bias_input_layernorm_ROW_int8IOIfEEvPaPKaS3_PKT_S6_S6_iiPKfS8_S8_)
        /*0188*/ 	.short	0x0380
        /*018a*/ 	.short	0x0050


	//----- nvinfo : EIATTR_SW_WAR
	.align		4
.L_394:
        /*018c*/ 	.byte	0x04, 0x36
        /*018e*/ 	.short	(.L_396 - .L_395)
.L_395:
        /*0190*/ 	.word	0x00000008
.L_396:


//--------------------- .nv.info._ZN17fastertransformer18merge_layernorm_v2I6__halfEEvPaPKT_S5_S5_iPKfiii --------------------------
	.section	.nv.info._ZN17fastertransformer18merge_layernorm_v2I6__halfEEvPaPKT_S5_S5_iPKfiii,"",@"SHT_CUDA_INFO"
	.sectionflags	@""
	.align	4


	//----- nvinfo : EIATTR_CUDA_API_VERSION
	.align		4
        /*0000*/ 	.byte	0x04, 0x37
        /*0002*/ 	.short	(.L_398 - .L_397)
.L_397:
        /*0004*/ 	.word	0x00000082


	//----- nvinfo : EIATTR_KPARAM_INFO
	.align		4
.L_398:
        /*0008*/ 	.byte	0x04, 0x17
        /*000a*/ 	.short	(.L_400 - .L_399)
.L_399:
        /*000c*/ 	.word	0x00000000
        /*0010*/ 	.short	0x0008
        /*0012*/ 	.short	0x0038
        /*0014*/ 	.byte	0x00, 0xf0, 0x11, 0x00


	//----- nvinfo : EIATTR_KPARAM_INFO
	.align		4
.L_400:
        /*0018*/ 	.byte	0x04, 0x17
        /*001a*/ 	.short	(.L_402 - .L_401)
.L_401:
        /*001c*/ 	.word	0x00000000
        /*0020*/ 	.short	0x0007
        /*0022*/ 	.short	0x0034
        /*0024*/ 	.byte	0x00, 0xf0, 0x11, 0x00


	//----- nvinfo : EIATTR_KPARAM_INFO
	.align		4
.L_402:
        /*0028*/ 	.byte	0x04, 0x17
        /*002a*/ 	.short	(.L_404 - .L_403)
.L_403:
        /*002c*/ 	.word	0x00000000
        /*0030*/ 	.short	0x0006
        /*0032*/ 	.short	0x0030
        /*0034*/ 	.byte	0x00, 0xf0, 0x11, 0x00


	//----- nvinfo : EIATTR_KPARAM_INFO
	.align		4
.L_404:
        /*0038*/ 	.byte	0x04, 0x17
        /*003a*/ 	.short	(.L_406 - .L_405)
.L_405:
        /*003c*/ 	.word	0x00000000
        /*0040*/ 	.short	0x0005
        /*0042*/ 	.short	0x0028
        /*0044*/ 	.byte	0x00, 0xf5, 0x21, 0x00


	//----- nvinfo : EIATTR_KPARAM_INFO
	.align		4
.L_406:
        /*0048*/ 	.byte	0x04, 0x17
        /*004a*/ 	.short	(.L_408 - .L_407)
.L_407:
        /*004c*/ 	.word	0x00000000
        /*0050*/ 	.short	0x0004
        /*0052*/ 	.short	0x0020
        /*0054*/ 	.byte	0x00, 0xf0, 0x11, 0x00


	//----- nvinfo : EIATTR_KPARAM_INFO
	.align		4
.L_408:
        /*0058*/ 	.byte	0x04, 0x17
        /*005a*/ 	.short	(.L_410 - .L_409)
.L_409:
        /*005c*/ 	.word	0x00000000
        /*0060*/ 	.short	0x0003
        /*0062*/ 	.short	0x0018
        /*0064*/ 	.byte	0x00, 0xf5, 0x21, 0x00


	//----- nvinfo : EIATTR_KPARAM_INFO
	.align		4
.L_410:
        /*0068*/ 	.byte	0x04, 0x17
        /*006a*/ 	.short	(.L_412 - .L_411)
.L_411:
        /*006c*/ 	.word	0x00000000
        /*0070*/ 	.short	0x0002
        /*0072*/ 	.short	0x0010
        /*0074*/ 	.byte	0x00, 0xf5, 0x21, 0x00


	//----- nvinfo : EIATTR_KPARAM_INFO
	.align		4
.L_412:
        /*0078*/ 	.byte	0x04, 0x17
        /*007a*/ 	.short	(.L_414 - .L_413)
.L_413:
        /*007c*/ 	.word	0x00000000
        /*0080*/ 	.short	0x0001
        /*0082*/ 	.short	0x0008
        /*0084*/ 	.byte	0x00, 0xf5, 0x21, 0x00


	//----- nvinfo : EIATTR_KPARAM_INFO
	.align		4
.L_414:
        /*0088*/ 	.byte	0x04, 0x17
        /*008a*/ 	.short	(.L_416 - .L_415)
.L_415:
        /*008c*/ 	.word	0x00000000
        /*0090*/ 	.short	0x0000
        /*0092*/ 	.short	0x0000
        /*0094*/ 	.byte	0x00, 0xf5, 0x21, 0x00


	//----- nvinfo : EIATTR_SPARSE_MMA_MASK
	.align		4
.L_416:
        /*0098*/ 	.byte	0x03, 0x50
        /*009a*/ 	.short	0x0000


	//----- nvinfo : EIATTR_MAXREG_COUNT
	.align		4
        /*009c*/ 	.byte	0x03, 0x1b
        /*009e*/ 	.short	0x00ff


	//----- nvinfo : EIATTR_NUM_BARRIERS
	.align		4
        /*00a0*/ 	.byte	0x02, 0x4c
        /*00a2*/ 	.byte	0x01
	.zero		1


	//----- nvinfo : EIATTR_MERCURY_ISA_VERSION
	.align		4
        /*00a4*/ 	.byte	0x03, 0x5f
        /*00a6*/ 	.short	0x0101


	//----- nvinfo : EIATTR_COOP_GROUP_MASK_REGIDS
	.align		4
        /*00a8*/ 	.byte	0x04, 0x29
        /*00aa*/ 	.short	(.L_418 - .L_417)


	//   ....[0]....
.L_417:
        /*00ac*/ 	.word	0xffffffff


	//   ....[1]....
        /*00b0*/ 	.word	0xffffffff


	//   ....[2]....
        /*00b4*/ 	.word	0xffffffff


	//   ....[3]....
        /*00b8*/ 	.word	0xffffffff


	//   ....[4]....
        /*00bc*/ 	.word	0xffffffff


	//   ....[5]....
        /*00c0*/ 	.word	0xffffffff


	//   ....[6]....
        /*00c4*/ 	.word	0xffffffff


	//   ....[7]....
        /*00c8*/ 	.word	0xffffffff


	//   ....[8]....
        /*00cc*/ 	.word	0xffffffff


	//   ....[9]....
        /*00d0*/ 	.word	0xffffffff


	//   ....[10]....
        /*00d4*/ 	.word	0xffffffff


	//   ....[11]....
        /*00d8*/ 	.word	0xffffffff


	//   ....[12]....
        /*00dc*/ 	.word	0xffffffff


	//   ....[13]....
        /*00e0*/ 	.word	0xffffffff


	//   ....[14]....
        /*00e4*/ 	.word	0xffffffff


	//   ....[15]....
        /*00e8*/ 	.word	0xffffffff


	//   ....[16]....
        /*00ec*/ 	.word	0xffffffff


	//   ....[17]....
        /*00f0*/ 	.word	0xffffffff


	//   ....[18]....
        /*00f4*/ 	.word	0xffffffff


	//   ....[19]....
        /*00f8*/ 	.word	0xffffffff


	//----- nvinfo : EIATTR_COOP_GROUP_INSTR_OFFSETS
	.align		4
.L_418:
        /*00fc*/ 	.byte	0x04, 0x28
        /*00fe*/ 	.short	(.L_420 - .L_419)


	//   ....[0]....
.L_419:
        /*0100*/ 	.word	0x00000e80


	//   ....[1]....
        /*0104*/ 	.word	0x00000f70


	//   ....[2]....
        /*0108*/ 	.word	0x00000fc0


	//   ....[3]....
        /*010c*/ 	.word	0x00001010


	//   ....[4]....
        /*0110*/ 	.word	0x00001040


	//   ....[5]....
        /*0114*/ 	.word	0x000010e0


	//   ....[6]....
        /*0118*/ 	.word	0x00001100


	//   ....[7]....
        /*011c*/ 	.word	0x00001120


	//   ....[8]....
        /*0120*/ 	.word	0x00001140


	//   ....[9]....
        /*0124*/ 	.word	0x00001160


	//   ....[10]....
        /*0128*/ 	.word	0x00001270


	//   ....[11]....
        /*012c*/ 	.word	0x000012a0


	//   ....[12]....
        /*0130*/ 	.word	0x000012c0


	//   ....[13]....
        /*0134*/ 	.word	0x000012e0


	//   ....[14]....
        /*0138*/ 	.word	0x00001300


	//   ....[15]....
        /*013c*/ 	.word	0x000013d0


	//   ....[16]....
        /*0140*/ 	.word	0x000013f0


	//   ....[17]....
        /*0144*/ 	.word	0x00001410


	//   ....[18]....
        /*0148*/ 	.word	0x00001440


	//   ....[19]....
        /*014c*/ 	.word	0x00001470


	//----- nvinfo : EIATTR_VRC_CTA_INIT_COUNT
	.align		4
.L_420:
        /*0150*/ 	.byte	0x02, 0x4a
	.zero		1
	.zero		1


	//----- nvinfo : EIATTR_EXIT_INSTR_OFFSETS
	.align		4
        /*0154*/ 	.byte	0x04, 0x1c
        /*0156*/ 	.short	(.L_422 - .L_421)


	//   ....[0]....
.L_421:
        /*0158*/ 	.word	0x00001950


	//   ....[1]....
        /*015c*/ 	.word	0x00001ac0


	//----- nvinfo : EIATTR_CRS_STACK_SIZE
	.align		4
.L_422:
        /*0160*/ 	.byte	0x04, 0x1e
        /*0162*/ 	.short	(.L_424 - .L_423)
.L_423:
        /*0164*/ 	.word	0x00000000


	//----- nvinfo : EIATTR_CBANK_PARAM_SIZE
	.align		4
.L_424:
        /*0168*/ 	.byte	0x03, 0x19
        /*016a*/ 	.short	0x003c


	//----- nvinfo : EIATTR_PARAM_CBANK
	.align		4
        /*016c*/ 	.byte	0x04, 0x0a
        /*016e*/ 	.short	(.L_426 - .L_425)
	.align		4
.L_425:
        /*0170*/ 	.word	index@(.nv.constant0._ZN17fastertransformer18merge_layernorm_v2I6__halfEEvPaPKT_S5_S5_iPKfiii)
        /*0174*/ 	.short	0x0380
        /*0176*/ 	.short	0x003c


	//----- nvinfo : EIATTR_SW_WAR
	.align		4
.L_426:
        /*0178*/ 	.byte	0x04, 0x36
        /*017a*/ 	.short	(.L_428 - .L_427)
.L_427:
        /*017c*/ 	.word	0x00000008
.L_428:


//--------------------- .nv.info._ZN17fastertransformer18merge_layernorm_v2IfEEvPaPKT_S4_S4_iPKfiii --------------------------
	.section	.nv.info._ZN17fastertransformer18merge_layernorm_v2IfEEvPaPKT_S4_S4_iPKfiii,"",@"SHT_CUDA_INFO"
	.sectionflags	@""
	.align	4


	//----- nvinfo : EIATTR_CUDA_API_VERSION
	.align		4
        /*0000*/ 	.byte	0x04, 0x37
        /*0002*/ 	.short	(.L_430 - .L_429)
.L_429:
        /*0004*/ 	.word	0x00000082


	//----- nvinfo : EIATTR_KPARAM_INFO
	.align		4
.L_430:
        /*0008*/ 	.byte	0x04, 0x17
        /*000a*/ 	.short	(.L_432 - .L_431)
.L_431:
        /*000c*/ 	.word	0x00000000
        /*0010*/ 	.short	0x0008
        /*0012*/ 	.short	0x0038
        /*0014*/ 	.byte	0x00, 0xf0, 0x11, 0x00


	//----- nvinfo : EIATTR_KPARAM_INFO
	.align		4
.L_432:
        /*0018*/ 	.byte	0x04, 0x17
        /*001a*/ 	.short	(.L_434 - .L_433)
.L_433:
        /*001c*/ 	.word	0x00000000
        /*0020*/ 	.short	0x0007
        /*0022*/ 	.short	0x0034
        /*0024*/ 	.byte	0x00, 0xf0, 0x11, 0x00


	//----- nvinfo : EIATTR_KPARAM_INFO
	.align		4
.L_434:
        /*0028*/ 	.byte	0x04, 0x17
        /*002a*/ 	.short	(.L_436 - .L_435)
.L_435:
        /*002c*/ 	.word	0x00000000
        /*0030*/ 	.short	0x0006
        /*0032*/ 	.short	0x0030
        /*0034*/ 	.byte	0x00, 0xf0, 0x11, 0x00


	//----- nvinfo : EIATTR_KPARAM_INFO
	.align		4
.L_436:
        /*0038*/ 	.byte	0x04, 0x17
        /*003a*/ 	.short	(.L_438 - .L_437)
.L_437:
        /*003c*/ 	.word	0x00000000
        /*0040*/ 	.short	0x0005
        /*0042*/ 	.short	0x0028
        /*0044*/ 	.byte	0x00, 0xf5, 0x21, 0x00


	//----- nvinfo : EIATTR_KPARAM_INFO
	.align		4
.L_438:
        /*0048*/ 	.byte	0x04, 0x17
        /*004a*/ 	.short	(.L_440 - .L_439)
.L_439:
        /*004c*/ 	.word	0x00000000
        /*0050*/ 	.short	0x0004
        /*0052*/ 	.short	0x0020
        /*0054*/ 	.byte	0x00, 0xf0, 0x11, 0x00


	//----- nvinfo : EIATTR_KPARAM_INFO
	.align		4
.L_440:
        /*0058*/ 	.byte	0x04, 0x17
        /*005a*/ 	.short	(.L_442 - .L_441)
.L_441:
        /*005c*/ 	.word	0x00000000
        /*0060*/ 	.short	0x0003
        /*0062*/ 	.short	0x0018
        /*0064*/ 	.byte	0x00, 0xf5, 0x21, 0x00


	//----- nvinfo : EIATTR_KPARAM_INFO
	.align		4
.L_442:
        /*0068*/ 	.byte	0x04, 0x17
        /*006a*/ 	.short	(.L_444 - .L_443)
.L_443:
        /*006c*/ 	.word	0x00000000
        /*0070*/ 	.short	0x0002
        /*0072*/ 	.short	0x0010
        /*0074*/ 	.byte	0x00, 0xf5, 0x21, 0x00


	//----- nvinfo : EIATTR_KPARAM_INFO
	.align		4
.L_444:
        /*0078*/ 	.byte	0x04, 0x17
        /*007a*/ 	.short	(.L_446 - .L_445)
.L_445:
        /*007c*/ 	.word	0x00000000
        /*0080*/ 	.short	0x0001
        /*0082*/ 	.short	0x0008
        /*0084*/ 	.byte	0x00, 0xf5, 0x21, 0x00


	//----- nvinfo : EIATTR_KPARAM_INFO
	.align		4
.L_446:
        /*0088*/ 	.byte	0x04, 0x17
        /*008a*/ 	.short	(.L_448 - .L_447)
.L_447:
        /*008c*/ 	.word	0x00000000
        /*0090*/ 	.short	0x0000
        /*0092*/ 	.short	0x0000
        /*0094*/ 	.byte	0x00, 0xf5, 0x21, 0x00


	//----- nvinfo : EIATTR_SPARSE_MMA_MASK
	.align		4
.L_448:
        /*0098*/ 	.byte	0x03, 0x50
        /*009a*/ 	.short	0x0000


	//----- nvinfo : EIATTR_MAXREG_COUNT
	.align		4
        /*009c*/ 	.byte	0x03, 0x1b
        /*009e*/ 	.short	0x00ff


	//----- nvinfo : EIATTR_NUM_BARRIERS
	.align		4
        /*00a0*/ 	.byte	0x02, 0x4c
        /*00a2*/ 	.byte	0x01
	.zero		1


	//----- nvinfo : EIATTR_MERCURY_ISA_VERSION
	.align		4
        /*00a4*/ 	.byte	0x03, 0x5f
        /*00a6*/ 	.short	0x0101


	//----- nvinfo : EIATTR_COOP_GROUP_MASK_REGIDS
	.align		4
        /*00a8*/ 	.byte	0x04, 0x29
        /*00aa*/ 	.short	(.L_450 - .L_449)


	//   ....[0]....
.L_449:
        /*00ac*/ 	.word	0xffffffff


	//   ....[1]....
        /*00b0*/ 	.word	0xffffffff


	//   ....[2]....
        /*00b4*/ 	.word	0xffffffff


	//   ....[3]....
        /*00b8*/ 	.word	0xffffffff


	//   ....[4]....
        /*00bc*/ 	.word	0xffffffff


	//   ....[5]....
        /*00c0*/ 	.word	0xffffffff


	//   ....[6]....
        /*00c4*/ 	.word	0xffffffff


	//   ....[7]....
        /*00c8*/ 	.word	0xffffffff


	//   ....[8]....
        /*00cc*/ 	.word	0xffffffff


	//   ....[9]....
        /*00d0*/ 	.word	0xffffffff


	//   ....[10]....
        /*00d4*/ 	.word	0xffffffff


	//   ....[11]....
        /*00d8*/ 	.word	0xffffffff


	//   ....[12]....
        /*00dc*/ 	.word	0xffffffff


	//   ....[13]....
        /*00e0*/ 	.word	0xffffffff


	//   ....[14]....
        /*00e4*/ 	.word	0xffffffff


	//   ....[15]....
        /*00e8*/ 	.word	0xffffffff


	//   ....[16]....
        /*00ec*/ 	.word	0xffffffff


	//   ....[17]....
        /*00f0*/ 	.word	0xffffffff


	//   ....[18]....
        /*00f4*/ 	.word	0xffffffff


	//   ....[19]....
        /*00f8*/ 	.word	0xffffffff


	//----- nvinfo : EIATTR_COOP_GROUP_INSTR_OFFSETS
	.align		4
.L_450:
        /*00fc*/ 	.byte	0x04, 0x28
        /*00fe*/ 	.short	(.L_452 - .L_451)


	//   ....[0]....
.L_451:
        /*0100*/ 	.word	0x00000e60


	//   ....[1]....
        /*0104*/ 	.word	0x00000f50


	//   ....[2]....
        /*0108*/ 	.word	0x00000f80


	//   ....[3]....
        /*010c*/ 	.word	0x00000fc0


	//   ....[4]....
        /*0110*/ 	.word	0x00001040


	//   ....[5]....
        /*0114*/ 	.word	0x000010d0


	//   ....[6]....
        /*0118*/ 	.word	0x000010f0


	//   ....[7]....
        /*011c*/ 	.word	0x00001110


	//   ....[8]....
        /*0120*/ 	.word	0x00001130


	//   ....[9]....
        /*0124*/ 	.word	0x00001150


	//   ....[10]....
        /*0128*/ 	.word	0x00001270


	//   ....[11]....
        /*012c*/ 	.word	0x00001290


	//   ....[12]....
        /*0130*/ 	.word	0x000012b0


	//   ....[13]....
        /*0134*/ 	.word	0x000012d0


	//   ....[14]....
        /*0138*/ 	.word	0x000012f0


	//   ....[15]....
        /*013c*/ 	.word	0x00001390


	//   ....[16]....
        /*0140*/ 	.word	0x000013b0


	//   ....[17]....
        /*0144*/ 	.word	0x000013e0


	//   ....[18]....
        /*0148*/ 	.word	0x00001410


	//   ....[19]....
        /*014c*/ 	.word	0x00001440


	//----- nvinfo : EIATTR_VRC_CTA_INIT_COUNT
	.align		4
.L_452:
        /*0150*/ 	.byte	0x02, 0x4a
	.zero		1
	.zero		1


	//----- nvinfo : EIATTR_EXIT_INSTR_OFFSETS
	.align		4
        /*0154*/ 	.byte	0x04, 0x1c
        /*0156*/ 	.short	(.L_454 - .L_453)


	//   ....[0]....
.L_453:
        /*0158*/ 	.word	0x00001880


	//   ....[1]....
        /*015c*/ 	.word	0x000019d0


	//----- nvinfo : EIATTR_CRS_STACK_SIZE
	.align		4
.L_454:
        /*0160*/ 	.byte	0x04, 0x1e
        /*0162*/ 	.short	(.L_456 - .L_455)
.L_455:
        /*0164*/ 	.word	0x00000000


	//----- nvinfo : EIATTR_CBANK_PARAM_SIZE
	.align		4
.L_456:
        /*0168*/ 	.byte	0x03, 0x19
        /*016a*/ 	.short	0x003c


	//----- nvinfo : EIATTR_PARAM_CBANK
	.align		4
        /*016c*/ 	.byte	0x04, 0x0a
        /*016e*/ 	.short	(.L_458 - .L_457)
	.align		4
.L_457:
        /*0170*/ 	.word	index@(.nv.constant0._ZN17fastertransformer18merge_layernorm_v2IfEEvPaPKT_S4_S4_iPKfiii)
        /*0174*/ 	.short	0x0380
        /*0176*/ 	.short	0x003c


	//----- nvinfo : EIATTR_SW_WAR
	.align		4
.L_458:
        /*0178*/ 	.byte	0x04, 0x36
        /*017a*/ 	.short	(.L_460 - .L_459)
.L_459:
        /*017c*/ 	.word	0x00000008
.L_460:


//--------------------- .nv.info._ZN17fastertransformer31layernorm_COL32_INT8I_DataTypeOI6__halfEEvPT_PKaPKS2_S7_iiPKf --------------------------
	.section	.nv.info._ZN17fastertransformer31layernorm_COL32_INT8I_DataTypeOI6__halfEEvPT_PKaPKS2_S7_iiPKf,"",@"SHT_CUDA_INFO"
	.sectionflags	@""
	.align	4


	//----- nvinfo : EIATTR_CUDA_API_VERSION
	.align		4
        /*0000*/ 	.byte	0x04, 0x37
        /*0002*/ 	.short	(.L_462 - .L_461)
.L_461:
        /*0004*/ 	.word	0x00000082


	//----- nvinfo : EIATTR_KPARAM_INFO
	.align		4
.L_462:
        /*0008*/ 	.byte	0x04, 0x17
        /*000a*/ 	.short	(.L_464 - .L_463)
.L_463:
        /*000c*/ 	.word	0x00000000
        /*0010*/ 	.short	0x0006
        /*0012*/ 	.short	0x0028
        /*0014*/ 	.byte	0x00, 0xf5, 0x21, 0x00


	//----- nvinfo : EIATTR_KPARAM_INFO
	.align		4
.L_464:
        /*0018*/ 	.byte	0x04, 0x17
        /*001a*/ 	.short	(.L_466 - .L_465)
.L_465:
        /*001c*/ 	.word	0x00000000
        /*0020*/ 	.short	0x0005
        /*0022*/ 	.short	0x0024
        /*0024*/ 	.byte	0x00, 0xf0, 0x11, 0x00


	//----- nvinfo : EIATTR_KPARAM_INFO
	.align		4
.L_466:
        /*0028*/ 	.byte	0x04, 0x17
        /*002a*/ 	.short	(.L_468 - .L_467)
.L_467:
        /*002c*/ 	.word	0x00000000
        /*0030*/ 	.short	0x0004
        /*0032*/ 	.short	0x0020
        /*0034*/ 	.byte	0x00, 0xf0, 0x11, 0x00


	//----- nvinfo : EIATTR_KPARAM_INFO
	.align		4
.L_468:
        /*0038*/ 	.byte	0x04, 0x17
        /*003a*/ 	.short	(.L_470 - .L_469)
.L_469:
        /*003c*/ 	.word	0x00000000
        /*0040*/ 	.short	0x0003
        /*0042*/ 	.short	0x0018
        /*0044*/ 	.byte	0x00, 0xf5, 0x21, 0x00


	//----- nvinfo : EIATTR_KPARAM_INFO
	.align		4
.L_470:
        /*0048*/ 	.byte	0x04, 0x17
        /*004a*/ 	.short	(.L_472 - .L_471)
.L_471:
        /*004c*/ 	.word	0x00000000
        /*0050*/ 	.short	0x0002
        /*0052*/ 	.short	0x0010
        /*0054*/ 	.byte	0x00, 0xf5, 0x21, 0x00


	//----- nvinfo : EIATTR_KPARAM_INFO
	.align		4
.L_472:
        /*0058*/ 	.byte	0x04, 0x17
        /*005a*/ 	.short	(.L_474 - .L_473)
.L_473:
        /*005c*/ 	.word	0x00000000
        /*0060*/ 	.short	0x0001
        /*0062*/ 	.short	0x0008
        /*0064*/ 	.byte	0x00, 0xf5, 0x21, 0x00


	//----- nvinfo : EIATTR_KPARAM_INFO
	.align		4
.L_474:
        /*0068*/ 	.byte	0x04, 0x17
        /*006a*/ 	.short	(.L_476 - .L_475)
.L_475:
        /*006c*/ 	.word	0x00000000
        /*0070*/ 	.short	0x0000
        /*0072*/ 	.short	0x0000
        /*0074*/ 	.byte	0x00, 0xf5, 0x21, 0x00


	//----- nvinfo : EIATTR_SPARSE_MMA_MASK
	.align		4
.L_476:
        /*0078*/ 	.byte	0x03, 0x50
        /*007a*/ 	.short	0x0000


	//----- nvinfo : EIATTR_MAXREG_COUNT
	.align		4
        /*007c*/ 	.byte	0x03, 0x1b
        /*007e*/ 	.short	0x00ff


	//----- nvinfo : EIATTR_NUM_BARRIERS
	.align		4
        /*0080*/ 	.byte	0x02, 0x4c
        /*0082*/ 	.byte	0x01
	.zero		1


	//----- nvinfo : EIATTR_MERCURY_ISA_VERSION
	.align		4
        /*0084*/ 	.byte	0x03, 0x5f
        /*0086*/ 	.short	0x0101


	//----- nvinfo : EIATTR_COOP_GROUP_MASK_REGIDS
	.align		4
        /*0088*/ 	.byte	0x04, 0x29
        /*008a*/ 	.short	(.L_478 - .L_477)


	//   ....[0]....
.L_477:
        /*008c*/ 	.word	0xffffffff


	//   ....[1]....
        /*0090*/ 	.word	0xffffffff


	//   ....[2]....
        /*0094*/ 	.word	0xffffffff


	//   ....[3]....
        /*0098*/ 	.word	0xffffffff


	//   ....[4]....
        /*009c*/ 	.word	0xffffffff


	//   ....[5]....
        /*00a0*/ 	.word	0xffffffff


	//   ....[6]....
        /*00a4*/ 	.word	0xffffffff


	//   ....[7]....
        /*00a8*/ 	.word	0xffffffff


	//   ....[8]....
        /*00ac*/ 	.word	0xffffffff


	//   ....[9]....
        /*00b0*/ 	.word	0xffffffff


	//   ....[10]....
        /*00b4*/ 	.word	0xffffffff


	//   ....[11]....
        /*00b8*/ 	.word	0xffffffff


	//   ....[12]....
        /*00bc*/ 	.word	0xffffffff


	//   ....[13]....
        /*00c0*/ 	.word	0xffffffff


	//   ....[14]....
        /*00c4*/ 	.word	0xffffffff


	//   ....[15]....
        /*00c8*/ 	.word	0xffffffff


	//   ....[16]....
        /*00cc*/ 	.word	0xffffffff


	//   ....[17]....
        /*00d0*/ 	.word	0xffffffff


	//   ....[18]....
        /*00d4*/ 	.word	0xffffffff


	//   ....[19]....
        /*00d8*/ 	.word	0xffffffff


	//----- nvinfo : EIATTR_COOP_GROUP_INSTR_OFFSETS
	.align		4
.L_478:
        /*00dc*/ 	.byte	0x04, 0x28
        /*00de*/ 	.short	(.L_480 - .L_479)


	//   ....[0]....
.L_479:
        /*00e0*/ 	.word	0x000001f0


	//   ....[1]....
        /*00e4*/ 	.word	0x00000220


	//   ....[2]....
        /*00e8*/ 	.word	0x00000280


	//   ....[3]....
        /*00ec*/ 	.word	0x000002d0


	//   ....[4]....
        /*00f0*/ 	.word	0x00000310


	//   ....[5]....
        /*00f4*/ 	.word	0x000003b0


	//   ....[6]....
        /*00f8*/ 	.word	0x000003d0


	//   ....[7]....
        /*00fc*/ 	.word	0x00000400


	//   ....[8]....
        /*0100*/ 	.word	0x00000430


	//   ....[9]....
        /*0104*/ 	.word	0x00000450


	//   ....[10]....
        /*0108*/ 	.word	0x00000560


	//   ....[11]....
        /*010c*/ 	.word	0x000005b0


	//   ....[12]....
        /*0110*/ 	.word	0x000005e0


	//   ....[13]....
        /*0114*/ 	.word	0x00000600


	//   ....[14]....
        /*0118*/ 	.word	0x00000620


	//   ....[15]....
        /*011c*/ 	.word	0x00000670


	//   ....[16]....
        /*0120*/ 	.word	0x00000690


	//   ....[17]....
        /*0124*/ 	.word	0x000006c0


	//   ....[18]....
        /*0128*/ 	.word	0x000006e0


	//   ....[19]....
        /*012c*/ 	.word	0x00000700


	//----- nvinfo : EIATTR_VRC_CTA_INIT_COUNT
	.align		4
.L_480:
        /*0130*/ 	.byte	0x02, 0x4a
	.zero		1
	.zero		1


	//----- nvinfo : EIATTR_EXIT_INSTR_OFFSETS
	.align		4
        /*0134*/ 	.byte	0x04, 0x1c
        /*0136*/ 	.short	(.L_482 - .L_481)


	//   ....[0]....
.L_481:
        /*0138*/ 	.word	0x00000760


	//   ....[1]....
        /*013c*/ 	.word	0x00000980


	//----- nvinfo : EIATTR_CRS_STACK_SIZE
	.align		4
.L_482:
        /*0140*/ 	.byte	0x04, 0x1e
        /*0142*/ 	.short	(.L_484 - .L_483)
.L_483:
        /*0144*/ 	.word	0x00000000


	//----- nvinfo : EIATTR_CBANK_PARAM_SIZE
	.align		4
.L_484:
        /*0148*/ 	.byte	0x03, 0x19
        /*014a*/ 	.short	0x0030


	//----- nvinfo : EIATTR_PARAM_CBANK
	.align		4
        /*014c*/ 	.byte	0x04, 0x0a
        /*014e*/ 	.short	(.L_486 - .L_485)
	.align		4
.L_485:
        /*0150*/ 	.word	index@(.nv.constant0._ZN17fastertransformer31layernorm_COL32_INT8I_DataTypeOI6__halfEEvPT_PKaPKS2_S7_iiPKf)
        /*0154*/ 	.short	0x0380
        /*0156*/ 	.short	0x0030


	//----- nvinfo : EIATTR_SW_WAR
	.align		4
.L_486:
        /*0158*/ 	.byte	0x04, 0x36
        /*015a*/ 	.short	(.L_488 - .L_487)
.L_487:
        /*015c*/ 	.word	0x00000008
.L_488:


//--------------------- .nv.info._ZN17fastertransformer31layernorm_COL32_INT8I_DataTypeOIfEEvPT_PKaPKS1_S6_iiPKf --------------------------
	.section	.nv.info._ZN17fastertransformer31layernorm_COL32_INT8I_DataTypeOIfEEvPT_PKaPKS1_S6_iiPKf,"",@"SHT_CUDA_INFO"
	.sectionflags	@""
	.align	4


	//----- nvinfo : EIATTR_CUDA_API_VERSION
	.align		4
        /*0000*/ 	.byte	0x04, 0x37
        /*0002*/ 	.short	(.L_490 - .L_489)
.L_489:
        /*0004*/ 	.word	0x00000082


	//----- nvinfo : EIATTR_KPARAM_INFO
	.align		4
.L_490:
        /*0008*/ 	.byte	0x04, 0x17
        /*000a*/ 	.short	(.L_492 - .L_491)
.L_491:
        /*000c*/ 	.word	0x00000000
        /*0010*/ 	.short	0x0006
        /*0012*/ 	.short	0x0028
        /*0014*/ 	.byte	0x00, 0xf5, 0x21, 0x00


	//----- nvinfo : EIATTR_KPARAM_INFO
	.align		4
.L_492:
        /*0018*/ 	.byte	0x04, 0x17
        /*001a*/ 	.short	(.L_494 - .L_493)
.L_493:
        /*001c*/ 	.word	0x00000000
        /*0020*/ 	.short	0x0005
        /*0022*/ 	.short	0x0024
        /*0024*/ 	.byte	0x00, 0xf0, 0x11, 0x00


	//----- nvinfo : EIATTR_KPARAM_INFO
	.align		4
.L_494:
        /*0028*/ 	.byte	0x04, 0x17
        /*002a*/ 	.short	(.L_496 - .L_495)
.L_495:
        /*002c*/ 	.word	0x00000000
        /*0030*/ 	.short	0x0004
        /*0032*/ 	.short	0x0020
        /*0034*/ 	.byte	0x00, 0xf0, 0x11, 0x00


	//----- nvinfo : EIATTR_KPARAM_INFO
	.align		4
.L_496:
        /*0038*/ 	.byte	0x04, 0x17
        /*003a*/ 	.short	(.L_498 - .L_497)
.L_497:
        /*003c*/ 	.word	0x00000000
        /*0040*/ 	.short	0x0003
        /*0042*/ 	.short	0x0018
        /*0044*/ 	.byte	0x00, 0xf5, 0x21, 0x00


	//----- nvinfo : EIATTR_KPARAM_INFO
	.align		4
.L_498:
        /*0048*/ 	.byte	0x04, 0x17
        /*004a*/ 	.short	(.L_500 - .L_499)
.L_499:
        /*004c*/ 	.word	0x00000000
        /*0050*/ 	.short	0x0002
        /*0052*/ 	.short	0x0010
        /*0054*/ 	.byte	0x00, 0xf5, 0x21, 0x00


	//----- nvinfo : EIATTR_KPARAM_INFO
	.align		4
.L_500:
        /*0058*/ 	.byte	0x04, 0x17
        /*005a*/ 	.short	(.L_502 - .L_501)
.L_501:
        /*005c*/ 	.word	0x00000000
        /*0060*/ 	.short	0x0001
        /*0062*/ 	.short	0x0008
        /*0064*/ 	.byte	0x00, 0xf5, 0x21, 0x00


	//----- nvinfo : EIATTR_KPARAM_INFO
	.align		4
.L_502:
        /*0068*/ 	.byte	0x04, 0x17
        /*006a*/ 	.short	(.L_504 - .L_503)
.L_503:
        /*006c*/ 	.word	0x00000000
        /*0070*/ 	.short	0x0000
        /*0072*/ 	.short	0x0000
        /*0074*/ 	.byte	0x00, 0xf5, 0x21, 0x00


	//----- nvinfo : EIATTR_SPARSE_MMA_MASK
	.align		4
.L_504:
        /*0078*/ 	.byte	0x03, 0x50
        /*007a*/ 	.short	0x0000


	//----- nvinfo : EIATTR_MAXREG_COUNT
	.align		4
        /*007c*/ 	.byte	0x03, 0x1b
        /*007e*/ 	.short	0x00ff


	//----- nvinfo : EIATTR_NUM_BARRIERS
	.align		4
        /*0080*/ 	.byte	0x02, 0x4c
        /*0082*/ 	.byte	0x01
	.zero		1


	//----- nvinfo : EIATTR_MERCURY_ISA_VERSION
	.align		4
        /*0084*/ 	.byte	0x03, 0x5f
        /*0086*/ 	.short	0x0101


	//----- nvinfo : EIATTR_COOP_GROUP_MASK_REGIDS
	.align		4
        /*0088*/ 	.byte	0x04, 0x29
        /*008a*/ 	.short	(.L_506 - .L_505)


	//   ....[0]....
.L_505:
        /*008c*/ 	.word	0xffffffff


	//   ....[1]....
        /*0090*/ 	.word	0xffffffff


	//   ....[2]....
        /*0094*/ 	.word	0xffffffff


	//   ....[3]....
        /*0098*/ 	.word	0xffffffff


	//   ....[4]....
        /*009c*/ 	.word	0xffffffff


	//   ....[5]....
        /*00a0*/ 	.word	0xffffffff


	//   ....[6]....
        /*00a4*/ 	.word	0xffffffff


	//   ....[7]....
        /*00a8*/ 	.word	0xffffffff


	//   ....[8]....
        /*00ac*/ 	.word	0xffffffff


	//   ....[9]....
        /*00b0*/ 	.word	0xffffffff


	//   ....[10]....
        /*00b4*/ 	.word	0xffffffff


	//   ....[11]....
        /*00b8*/ 	.word	0xffffffff


	//   ....[12]....
        /*00bc*/ 	.word	0xffffffff


	//   ....[13]....
        /*00c0*/ 	.word	0xffffffff


	//   ....[14]....
        /*00c4*/ 	.word	0xffffffff


	//   ....[15]....
        /*00c8*/ 	.word	0xffffffff


	//   ....[16]....
        /*00cc*/ 	.word	0xffffffff


	//   ....[17]....
        /*00d0*/ 	.word	0xffffffff


	//   ....[18]....
        /*00d4*/ 	.word	0xffffffff


	//   ....[19]....
        /*00d8*/ 	.word	0xffffffff


	//----- nvinfo : EIATTR_COOP_GROUP_INSTR_OFFSETS
	.align		4
.L_506:
        /*00dc*/ 	.byte	0x04, 0x28
        /*00de*/ 	.short	(.L_508 - .L_507)


	//   ....[0]....
.L_507:
        /*00e0*/ 	.word	0x000001f0


	//   ....[1]....
        /*00e4*/ 	.word	0x00000220


	//   ....[2]....
        /*00e8*/ 	.word	0x00000280


	//   ....[3]....
        /*00ec*/ 	.word	0x000002d0


	//   ....[4]....
        /*00f0*/ 	.word	0x00000310


	//   ....[5]....
        /*00f4*/ 	.word	0x000003b0


	//   ....[6]....
        /*00f8*/ 	.word	0x000003d0


	//   ....[7]....
        /*00fc*/ 	.word	0x00000400


	//   ....[8]....
        /*0100*/ 	.word	0x00000430


	//   ....[9]....
        /*0104*/ 	.word	0x00000450


	//   ....[10]....
        /*0108*/ 	.word	0x00000560


	//   ....[11]....
        /*010c*/ 	.word	0x000005b0


	//   ....[12]....
        /*0110*/ 	.word	0x000005e0


	//   ....[13]....
        /*0114*/ 	.word	0x00000600


	//   ....[14]....
        /*0118*/ 	.word	0x00000620


	//   ....[15]....
        /*011c*/ 	.word	0x00000670


	//   ....[16]....
        /*0120*/ 	.word	0x00000690


	//   ....[17]....
        /*0124*/ 	.word	0x000006c0


	//   ....[18]....
        /*0128*/ 	.word	0x000006e0


	//   ....[19]....
        /*012c*/ 	.word	0x00000700


	//----- nvinfo : EIATTR_VRC_CTA_INIT_COUNT
	.align		4
.L_508:
        /*0130*/ 	.byte	0x02, 0x4a
	.zero		1
	.zero		1


	//----- nvinfo : EIATTR_EXIT_INSTR_OFFSETS
	.align		4
        /*0134*/ 	.byte	0x04, 0x1c
        /*0136*/ 	.short	(.L_510 - .L_509)


	//   ....[0]....
.L_509:
        /*0138*/ 	.word	0x00000760


	//   ....[1]....
        /*013c*/ 	.word	0x00000900


	//----- nvinfo : EIATTR_CRS_STACK_SIZE
	.align		4
.L_510:
        /*0140*/ 	.byte	0x04, 0x1e
        /*0142*/ 	.short	(.L_512 - .L_511)
.L_511:
        /*0144*/ 	.word	0x00000000


	//----- nvinfo : EIATTR_CBANK_PARAM_SIZE
	.align		4
.L_512:
        /*0148*/ 	.byte	0x03, 0x19
        /*014a*/ 	.short	0x0030


	//----- nvinfo : EIATTR_PARAM_CBANK
	.align		4
        /*014c*/ 	.byte	0x04, 0x0a
        /*014e*/ 	.short	(.L_514 - .L_513)
	.align		4
.L_513:
        /*0150*/ 	.word	index@(.nv.constant0._ZN17fastertransformer31layernorm_COL32_INT8I_DataTypeOIfEEvPT_PKaPKS1_S6_iiPKf)
        /*0154*/ 	.short	0x0380
        /*0156*/ 	.short	0x0030


	//----- nvinfo : EIATTR_SW_WAR
	.align		4
.L_514:
        /*0158*/ 	.byte	0x04, 0x36
        /*015a*/ 	.short	(.L_516 - .L_515)
.L_515:
        /*015c*/ 	.word	0x00000008
.L_516:


//--------------------- .nv.info._ZN17fastertransformer31layernorm_COL32_DataTypeI_int8OI6__halfEEvPaPKT_S5_S5_iiPKf --------------------------
	.section	.nv.info._ZN17fastertransformer31layernorm_COL32_DataTypeI_int8OI6__halfEEvPaPKT_S5_S5_iiPKf,"",@"SHT_CUDA_INFO"
	.sectionflags	@""
	.align	4


	//----- nvinfo : EIATTR_CUDA_API_VERSION
	.align		4
        /*0000*/ 	.byte	0x04, 0x37
        /*0002*/ 	.short	(.L_518 - .L_517)
.L_517:
        /*0004*/ 	.word	0x00000082


	//----- nvinfo : EIATTR_KPARAM_INFO
	.align		4
.L_518:
        /*0008*/ 	.byte	0x04, 0x17
        /*000a*/ 	.short	(.L_520 - .L_519)
.L_519:
        /*000c*/ 	.word	0x00000000
        /*0010*/ 	.short	0x0006
        /*0012*/ 	.short	0x0028
        /*0014*/ 	.byte	0x00, 0xf5, 0x21, 0x00


	//----- nvinfo : EIATTR_KPARAM_INFO
	.align		4
.L_520:
        /*0018*/ 	.byte	0x04, 0x17
        /*001a*/ 	.short	(.L_522 - .L_521)
.L_521:
        /*001c*/ 	.word	0x00000000
        /*0020*/ 	.short	0x0005
        /*0022*/ 	.short	0x0024
        /*0024*/ 	.byte	0x00, 0xf0, 0x11, 0x00


	//----- nvinfo : EIATTR_KPARAM_INFO
	.align		4
.L_522:
        /*0028*/ 	.byte	0x04, 0x17
        /*002a*/ 	.short	(.L_524 - .L_523)
.L_523:
        /*002c*/ 	.word	0x00000000
        /*0030*/ 	.short	0x0004
        /*0032*/ 	.short	0x0020
        /*0034*/ 	.byte	0x00, 0xf0, 0x11, 0x00


	//----- nvinfo : EIATTR_KPARAM_INFO
	.align		4
.L_524:
        /*0038*/ 	.byte	0x04, 0x17
        /*003a*/ 	.short	(.L_526 - .L_525)
.L_525:
        /*003c*/ 	.word	0x00000000
        /*0040*/ 	.short	0x0003
        /*0042*/ 	.short	0x0018
        /*0044*/ 	.byte	0x00, 0xf5, 0x21, 0x00


	//----- nvinfo : EIATTR_KPARAM_INFO
	.align		4
.L_526:
        /*0048*/ 	.byte	0x04, 0x17
        /*004a*/ 	.short	(.L_528 - .L_527)
.L_527:
        /*004c*/ 	.word	0x00000000
        /*0050*/ 	.short	0x0002
        /*0052*/ 	.short	0x0010
        /*0054*/ 	.byte	0x00, 0xf5, 0x21, 0x00


	//----- nvinfo : EIATTR_KPARAM_INFO
	.align		4
.L_528:
        /*0058*/ 	.byte	0x04, 0x17
        /*005a*/ 	.short	(.L_530 - .L_529)
.L_529:
        /*005c*/ 	.word	0x00000000
        /*0060*/ 	.short	0x0001
        /*0062*/ 	.short	0x0008
        /*0064*/ 	.byte	0x00, 0xf5, 0x21, 0x00


	//----- nvinfo : EIATTR_KPARAM_INFO
	.align		4
.L_530:
        /*0068*/ 	.byte	0x04, 0x17
        /*006a*/ 	.short	(.L_532 - .L_531)
.L_531:
        /*006c*/ 	.word	0x00000000
        /*0070*/ 	.short	0x0000
        /*0072*/ 	.short	0x0000
        /*0074*/ 	.byte	0x00, 0xf5, 0x21, 0x00


	//----- nvinfo : EIATTR_SPARSE_MMA_MASK
	.align		4
.L_532:
        /*0078*/ 	.byte	0x03, 0x50
        /*007a*/ 	.short	0x0000


	//----- nvinfo : EIATTR_MAXREG_COUNT
	.align		4
        /*007c*/ 	.byte	0x03, 0x1b
        /*007e*/ 	.short	0x00ff


	//----- nvinfo : EIATTR_NUM_BARRIERS
	.align		4
        /*0080*/ 	.byte	0x02, 0x4c
        /*0082*/ 	.byte	0x01
	.zero		1


	//----- nvinfo : EIATTR_MERCURY_ISA_VERSION
	.align		4
        /*0084*/ 	.byte	0x03, 0x5f
        /*0086*/ 	.short	0x0101


	//----- nvinfo : EIATTR_COOP_GROUP_MASK_REGIDS
	.align		4
        /*0088*/ 	.byte	0x04, 0x29
        /*008a*/ 	.short	(.L_534 - .L_533)


	//   ....[0]....
.L_533:
        /*008c*/ 	.word	0xffffffff


	//   ....[1]....
        /*0090*/ 	.word	0xffffffff


	//   ....[2]....
        /*0094*/ 	.word	0xffffffff


	//   ....[3]....
        /*0098*/ 	.word	0xffffffff


	//   ....[4]....
        /*009c*/ 	.word	0xffffffff


	//   ....[5]....
        /*00a0*/ 	.word	0xffffffff


	//   ....[6]....
        /*00a4*/ 	.word	0xffffffff


	//   ....[7]....
        /*00a8*/ 	.word	0xffffffff


	//   ....[8]....
        /*00ac*/ 	.word	0xffffffff


	//   ....[9]....
        /*00b0*/ 	.word	0xffffffff


	//   ....[10]....
        /*00b4*/ 	.word	0xffffffff


	//   ....[11]....
        /*00b8*/ 	.word	0xffffffff


	//   ....[12]....
        /*00bc*/ 	.word	0xffffffff


	//   ....[13]....
        /*00c0*/ 	.word	0xffffffff


	//   ....[14]....
        /*00c4*/ 	.word	0xffffffff


	//   ....[15]....
        /*00c8*/ 	.word	0xffffffff


	//   ....[16]....
        /*00cc*/ 	.word	0xffffffff


	//   ....[17]....
        /*00d0*/ 	.word	0xffffffff


	//   ....[18]....
        /*00d4*/ 	.word	0xffffffff


	//   ....[19]....
        /*00d8*/ 	.word	0xffffffff


	//----- nvinfo : EIATTR_COOP_GROUP_INSTR_OFFSETS
	.align		4
.L_534:
        /*00dc*/ 	.byte	0x04, 0x28
        /*00de*/ 	.short	(.L_536 - .L_535)


	//   ....[0]....
.L_535:
        /*00e0*/ 	.word	0x000001b0


	//   ....[1]....
        /*00e4*/ 	.word	0x000001f0


	//   ....[2]....
        /*00e8*/ 	.word	0x00000220


	//   ....[3]....
        /*00ec*/ 	.word	0x00000250


	//   ....[4]....
        /*00f0*/ 	.word	0x00000290


	//   ....[5]....
        /*00f4*/ 	.word	0x00000370


	//   ....[6]....
        /*00f8*/ 	.word	0x00000390


	//   ....[7]....
        /*00fc*/ 	.word	0x000003c0


	//   ....[8]....
        /*0100*/ 	.word	0x000003f0


	//   ....[9]....
        /*0104*/ 	.word	0x00000410


	//   ....[10]....
        /*0108*/ 	.word	0x00000520


	//   ....[11]....
        /*010c*/ 	.word	0x00000570


	//   ....[12]....
        /*0110*/ 	.word	0x000005a0


	//   ....[13]....
        /*0114*/ 	.word	0x000005c0


	//   ....[14]....
        /*0118*/ 	.word	0x000005e0


	//   ....[15]....
        /*011c*/ 	.word	0x00000630


	//   ....[16]....
        /*0120*/ 	.word	0x00000650


	//   ....[17]....
        /*0124*/ 	.word	0x00000680


	//   ....[18]....
        /*0128*/ 	.word	0x000006a0


	//   ....[19]....
        /*012c*/ 	.word	0x000006c0


	//----- nvinfo : EIATTR_VRC_CTA_INIT_COUNT
	.align		4
.L_536:
        /*0130*/ 	.byte	0x02, 0x4a
	.zero		1
	.zero		1


	//----- nvinfo : EIATTR_EXIT_INSTR_OFFSETS
	.align		4
        /*0134*/ 	.byte	0x04, 0x1c
        /*0136*/ 	.short	(.L_538 - .L_537)


	//   ....[0]....
.L_537:
        /*0138*/ 	.word	0x00000720


	//   ....[1]....
        /*013c*/ 	.word	0x00000a20


	//----- nvinfo : EIATTR_CRS_STACK_SIZE
	.align		4
.L_538:
        /*0140*/ 	.byte	0x04, 0x1e
        /*0142*/ 	.short	(.L_540 - .L_539)
.L_539:
        /*0144*/ 	.word	0x00000000


	//----- nvinfo : EIATTR_CBANK_PARAM_SIZE
	.align		4
.L_540:
        /*0148*/ 	.byte	0x03, 0x19
        /*014a*/ 	.short	0x0030


	//----- nvinfo : EIATTR_PARAM_CBANK
	.align		4
        /*014c*/ 	.byte	0x04, 0x0a
        /*014e*/ 	.short	(.L_542 - .L_541)
	.align		4
.L_541:
        /*0150*/ 	.word	index@(.nv.constant0._ZN17fastertransformer31layernorm_COL32_DataTypeI_int8OI6__halfEEvPaPKT_S5_S5_iiPKf)
        /*0154*/ 	.short	0x0380
        /*0156*/ 	.short	0x0030


	//----- nvinfo : EIATTR_SW_WAR
	.align		4
.L_542:
        /*0158*/ 	.byte	0x04, 0x36
        /*015a*/ 	.short	(.L_544 - .L_543)
.L_543:
        /*015c*/ 	.word	0x00000008
.L_544:


//--------------------- .nv.info._ZN17fastertransformer31layernorm_COL32_DataTypeI_int8OIfEEvPaPKT_S4_S4_iiPKf --------------------------
	.section	.nv.info._ZN17fastertransformer31layernorm_COL32_DataTypeI_int8OIfEEvPaPKT_S4_S4_iiPKf,"",@"SHT_CUDA_INFO"
	.sectionflags	@""
	.align	4


	//----- nvinfo : EIATTR_CUDA_API_VERSION
	.align		4
        /*0000*/ 	.byte	0x04, 0x37
        /*0002*/ 	.short	(.L_546 - .L_545)
.L_545:
        /*0004*/ 	.word	0x00000082


	//----- nvinfo : EIATTR_KPARAM_INFO
	.align		4
.L_546:
        /*0008*/ 	.byte	0x04, 0x17
        /*000a*/ 	.short	(.L_548 - .L_547)
.L_547:
        /*000c*/ 	.word	0x00000000
        /*0010*/ 	.short	0x0006
        /*0012*/ 	.short	0x0028
        /*0014*/ 	.byte	0x00, 0xf5, 0x21, 0x00


	//----- nvinfo : EIATTR_KPARAM_INFO
	.align		4
.L_548:
        /*0018*/ 	.byte	0x04, 0x17
        /*001a*/ 	.short	(.L_550 - .L_549)
.L_549:
        /*001c*/ 	.word	0x00000000
        /*0020*/ 	.short	0x0005
        /*0022*/ 	.short	0x0024
        /*0024*/ 	.byte	0x00, 0xf0, 0x11, 0x00


	//----- nvinfo : EIATTR_KPARAM_INFO
	.align		4
.L_550:
        /*0028*/ 	.byte	0x04, 0x17
        /*002a*/ 	.short	(.L_552 - .L_551)
.L_551:
        /*002c*/ 	.word	0x00000000
        /*0030*/ 	.short	0x0004
        /*0032*/ 	.short	0x0020
        /*0034*/ 	.byte	0x00, 0xf0, 0x11, 0x00


	//----- nvinfo : EIATTR_KPARAM_INFO
	.align		4
.L_552:
        /*0038*/ 	.byte	0x04, 0x17
        /*003a*/ 	.short	(.L_554 - .L_553)
.L_553:
        /*003c*/ 	.word	0x00000000
        /*0040*/ 	.short	0x0003
        /*0042*/ 	.short	0x0018
        /*0044*/ 	.byte	0x00, 0xf5, 0x21, 0x00


	//----- nvinfo : EIATTR_KPARAM_INFO
	.align		4
.L_554:
        /*0048*/ 	.byte	0x04, 0x17
        /*004a*/ 	.short	(.L_556 - .L_555)
.L_555:
        /*004c*/ 	.word	0x00000000
        /*0050*/ 	.short	0x0002
        /*0052*/ 	.short	0x0010
        /*0054*/ 	.byte	0x00, 0xf5, 0x21, 0x00


	//----- nvinfo : EIATTR_KPARAM_INFO
	.align		4
.L_556:
        /*0058*/ 	.byte	0x04, 0x17
        /*005a*/ 	.short	(.L_558 - .L_557)
.L_557:
        /*005c*/ 	.word	0x00000000
        /*0060*/ 	.short	0x0001
        /*0062*/ 	.short	0x0008
        /*0064*/ 	.byte	0x00, 0xf5, 0x21, 0x00


	//----- nvinfo : EIATTR_KPARAM_INFO
	.align		4
.L_558:
        /*0068*/ 	.byte	0x04, 0x17
        /*006a*/ 	.short	(.L_560 - .L_559)
.L_559:
        /*006c*/ 	.word	0x00000000
        /*0070*/ 	.short	0x0000
        /*0072*/ 	.short	0x0000
        /*0074*/ 	.byte	0x00, 0xf5, 0x21, 0x00


	//----- nvinfo : EIATTR_SPARSE_MMA_MASK
	.align		4
.L_560:
        /*0078*/ 	.byte	0x03, 0x50
        /*007a*/ 	.short	0x0000


	//----- nvinfo : EIATTR_MAXREG_COUNT
	.align		4
        /*007c*/ 	.byte	0x03, 0x1b
        /*007e*/ 	.short	0x00ff


	//----- nvinfo : EIATTR_NUM_BARRIERS
	.align		4
        /*0080*/ 	.byte	0x02, 0x4c
        /*0082*/ 	.byte	0x01
	.zero		1


	//----- nvinfo : EIATTR_MERCURY_ISA_VERSION
	.align		4
        /*0084*/ 	.byte	0x03, 0x5f
        /*0086*/ 	.short	0x0101


	//----- nvinfo : EIATTR_COOP_GROUP_MASK_REGIDS
	.align		4
        /*0088*/ 	.byte	0x04, 0x29
        /*008a*/ 	.short	(.L_562 - .L_561)


	//   ....[0]....
.L_561:
        /*008c*/ 	.word	0xffffffff


	//   ....[1]....
        /*0090*/ 	.word	0xffffffff


	//   ....[2]....
        /*0094*/ 	.word	0xffffffff


	//   ....[3]....
        /*0098*/ 	.word	0xffffffff


	//   ....[4]....
        /*009c*/ 	.word	0xffffffff


	//   ....[5]....
        /*00a0*/ 	.word	0xffffffff


	//   ....[6]....
        /*00a4*/ 	.word	0xffffffff


	//   ....[7]....
        /*00a8*/ 	.word	0xffffffff


	//   ....[8]....
        /*00ac*/ 	.word	0xffffffff


	//   ....[9]....
        /*00b0*/ 	.word	0xffffffff


	//   ....[10]....
        /*00b4*/ 	.word	0xffffffff


	//   ....[11]....
        /*00b8*/ 	.word	0xffffffff


	//   ....[12]....
        /*00bc*/ 	.word	0xffffffff


	//   ....[13]....
        /*00c0*/ 	.word	0xffffffff


	//   ....[14]....
        /*00c4*/ 	.word	0xffffffff


	//   ....[15]....
        /*00c8*/ 	.word	0xffffffff


	//   ....[16]....
        /*00cc*/ 	.word	0xffffffff


	//   ....[17]....
        /*00d0*/ 	.word	0xffffffff


	//   ....[18]....
        /*00d4*/ 	.word	0xffffffff


	//   ....[19]....
        /*00d8*/ 	.word	0xffffffff


	//----- nvinfo : EIATTR_COOP_GROUP_INSTR_OFFSETS
	.align		4
.L_562:
        /*00dc*/ 	.byte	0x04, 0x28
        /*00de*/ 	.short	(.L_564 - .L_563)


	//   ....[0]....
.L_563:
        /*00e0*/ 	.word	0x00000180


	//   ....[1]....
        /*00e4*/ 	.word	0x000001b0


	//   ....[2]....
        /*00e8*/ 	.word	0x00000210


	//   ....[3]....
        /*00ec*/ 	.word	0x00000250


	//   ....[4]....
        /*00f0*/ 	.word	0x00000280


	//   ....[5]....
        /*00f4*/ 	.word	0x00000330


	//   ....[6]....
        /*00f8*/ 	.word	0x00000360


	//   ....[7]....
        /*00fc*/ 	.word	0x00000390


	//   ....[8]....
        /*0100*/ 	.word	0x000003b0


	//   ....[9]....
        /*0104*/ 	.word	0x000003d0


	//   ....[10]....
        /*0108*/ 	.word	0x000004e0


	//   ....[11]....
        /*010c*/ 	.word	0x00000520


	//   ....[12]....
        /*0110*/ 	.word	0x00000540


	//   ....[13]....
        /*0114*/ 	.word	0x00000560


	//   ....[14]....
        /*0118*/ 	.word	0x00000580


	//   ....[15]....
        /*011c*/ 	.word	0x000005f0


	//   ....[16]....
        /*0120*/ 	.word	0x00000610


	//   ....[17]....
        /*0124*/ 	.word	0x00000640


	//   ....[18]....
        /*0128*/ 	.word	0x00000660


	//   ....[19]....
        /*012c*/ 	.word	0x00000680


	//----- nvinfo : EIATTR_VRC_CTA_INIT_COUNT
	.align		4
.L_564:
        /*0130*/ 	.byte	0x02, 0x4a
	.zero		1
	.zero		1


	//----- nvinfo : EIATTR_EXIT_INSTR_OFFSETS
	.align		4
        /*0134*/ 	.byte	0x04, 0x1c
        /*0136*/ 	.short	(.L_566 - .L_565)


	//   ....[0]....
.L_565:
        /*0138*/ 	.word	0x000006e0


	//   ....[1]....
        /*013c*/ 	.word	0x00000960


	//----- nvinfo : EIATTR_CRS_STACK_SIZE
	.align		4
.L_566:
        /*0140*/ 	.byte	0x04, 0x1e
        /*0142*/ 	.short	(.L_568 - .L_567)
.L_567:
        /*0144*/ 	.word	0x00000000


	//----- nvinfo : EIATTR_CBANK_PARAM_SIZE
	.align		4
.L_568:
        /*0148*/ 	.byte	0x03, 0x19
        /*014a*/ 	.short	0x0030


	//----- nvinfo : EIATTR_PARAM_CBANK
	.align		4
        /*014c*/ 	.byte	0x04, 0x0a
        /*014e*/ 	.short	(.L_570 - .L_569)
	.align		4
.L_569:
        /*0150*/ 	.word	index@(.nv.constant0._ZN17fastertransformer31layernorm_COL32_DataTypeI_int8OIfEEvPaPKT_S4_S4_iiPKf)
        /*0154*/ 	.short	0x0380
        /*0156*/ 	.short	0x0030


	//----- nvinfo : EIATTR_SW_WAR
	.align		4
.L_570:
        /*0158*/ 	.byte	0x04, 0x36
        /*015a*/ 	.short	(.L_572 - .L_571)
.L_571:
        /*015c*/ 	.word	0x00000008
.L_572:


//--------------------- .nv.info._ZN17fastertransformer43add_bias_input_layernorm_COL32_int8IO_noResI6__halfEEvPaPiPT_PKS4_S7_S7_iiPKfS9_S9_ --------------------------
	.section	.nv.info._ZN17fastertransformer43add_bias_input_layernorm_COL32_int8IO_noResI6__halfEEvPaPiPT_PKS4_S7_S7_iiPKfS9_S9_,"",@"SHT_CUDA_INFO"
	.sectionflags	@""
	.align	4


	//----- nvinfo : EIATTR_CUDA_API_VERSION
	.align		4
        /*0000*/ 	.byte	0x04, 0x37
        /*0002*/ 	.short	(.L_574 - .L_573)
.L_573:
        /*0004*/ 	.word	0x00000082


	//----- nvinfo : EIATTR_KPARAM_INFO
	.align		4
.L_574:
        /*0008*/ 	.byte	0x04, 0x17
        /*000a*/ 	.short	(.L_576 - .L_575)
.L_575:
        /*000c*/ 	.word	0x00000000
        /*0010*/ 	.short	0x000a
        /*0012*/ 	.short	0x0048
        /*0014*/ 	.byte	0x00, 0xf5, 0x21, 0x00


	//----- nvinfo : EIATTR_KPARAM_INFO
	.align		4
.L_576:
        /*0018*/ 	.byte	0x04, 0x17
        /*001a*/ 	.short	(.L_578 - .L_577)
.L_577:
        /*001c*/ 	.word	0x00000000
        /*0020*/ 	.short	0x0009
        /*0022*/ 	.short	0x0040
        /*0024*/ 	.byte	0x00, 0xf5, 0x21, 0x00


	//----- nvinfo : EIATTR_KPARAM_INFO
	.align		4
.L_578:
        /*0028*/ 	.byte	0x04, 0x17
        /*002a*/ 	.short	(.L_580 - .L_579)
.L_579:
        /*002c*/ 	.word	0x00000000
        /*0030*/ 	.short	0x0008
        /*0032*/ 	.short	0x0038
        /*0034*/ 	.byte	0x00, 0xf5, 0x21, 0x00


	//----- nvinfo : EIATTR_KPARAM_INFO
	.align		4
.L_580:
        /*0038*/ 	.byte	0x04, 0x17
        /*003a*/ 	.short	(.L_582 - .L_581)
.L_581:
        /*003c*/ 	.word	0x00000000
        /*0040*/ 	.short	0x0007
        /*0042*/ 	.short	0x0034
        /*0044*/ 	.byte	0x00, 0xf0, 0x11, 0x00


	//----- nvinfo : EIATTR_KPARAM_INFO
	.align		4
.L_582:
        /*0048*/ 	.byte	0x04, 0x17
        /*004a*/ 	.short	(.L_584 - .L_583)
.L_583:
        /*004c*/ 	.word	0x00000000
        /*0050*/ 	.short	0x0006
        /*0052*/ 	.short	0x0030
        /*0054*/ 	.byte	0x00, 0xf0, 0x11, 0x00


	//----- nvinfo : EIATTR_KPARAM_INFO
	.align		4
.L_584:
        /*0058*/ 	.byte	0x04, 0x17
        /*005a*/ 	.short	(.L_586 - .L_585)
.L_585:
        /*005c*/ 	.word	0x00000000
        /*0060*/ 	.short	0x0005
        /*0062*/ 	.short	0x0028
        /*0064*/ 	.byte	0x00, 0xf5, 0x21, 0x00


	//----- nvinfo : EIATTR_KPARAM_INFO
	.align		4
.L_586:
        /*0068*/ 	.byte	0x04, 0x17
        /*006a*/ 	.short	(.L_588 - .L_587)
.L_587:
        /*006c*/ 	.word	0x00000000
        /*0070*/ 	.short	0x0004
        /*0072*/ 	.short	0x0020
        /*0074*/ 	.byte	0x00, 0xf5, 0x21, 0x00


	//----- nvinfo : EIATTR_KPARAM_INFO
	.align		4
.L_588:
        /*0078*/ 	.byte	0x04, 0x17
        /*007a*/ 	.short	(.L_590 - .L_589)
.L_589:
        /*007c*/ 	.word	0x00000000
        /*0080*/ 	.short	0x0003
        /*0082*/ 	.short	0x0018
        /*0084*/ 	.byte	0x00, 0xf5, 0x21, 0x00


	//----- nvinfo : EIATTR_KPARAM_INFO
	.align		4
.L_590:
        /*0088*/ 	.byte	0x04, 0x17
        /*008a*/ 	.short	(.L_592 - .L_591)
.L_591:
        /*008c*/ 	.word	0x00000000
        /*0090*/ 	.short	0x0002
        /*0092*/ 	.short	0x0010
        /*0094*/ 	.byte	0x00, 0xf5, 0x21, 0x00


	//----- nvinfo : EIATTR_KPARAM_INFO
	.align		4
.L_592:
        /*0098*/ 	.byte	0x04, 0x17
        /*009a*/ 	.short	(.L_594 - .L_593)
.L_593:
        /*009c*/ 	.word	0x00000000
        /*00a0*/ 	.short	0x0001
        /*00a2*/ 	.short	0x0008
        /*00a4*/ 	.byte	0x00, 0xf5, 0x21, 0x00


	//----- nvinfo : EIATTR_KPARAM_INFO
	.align		4
.L_594:
        /*00a8*/ 	.byte	0x04, 0x17
        /*00aa*/ 	.short	(.L_596 - .L_595)
.L_595:
        /*00ac*/ 	.word	0x00000000
        /*00b0*/ 	.short	0x0000
        /*00b2*/ 	.short	0x0000
        /*00b4*/ 	.byte	0x00, 0xf5, 0x21, 0x00


	//----- nvinfo : EIATTR_SPARSE_MMA_MASK
	.align		4
.L_596:
        /*00b8*/ 	.byte	0x03, 0x50
        /*00ba*/ 	.short	0x0000


	//----- nvinfo : EIATTR_MAXREG_COUNT
	.align		4
        /*00bc*/ 	.byte	0x03, 0x1b
        /*00be*/ 	.short	0x00ff


	//----- nvinfo : EIATTR_NUM_BARRIERS
	.align		4
        /*00c0*/ 	.byte	0x02, 0x4c
        /*00c2*/ 	.byte	0x01
	.zero		1


	//----- nvinfo : EIATTR_MERCURY_ISA_VERSION
	.align		4
        /*00c4*/ 	.byte	0x03, 0x5f
        /*00c6*/ 	.short	0x0101


	//----- nvinfo : EIATTR_COOP_GROUP_MASK_REGIDS
	.align		4
        /*00c8*/ 	.byte	0x04, 0x29
        /*00ca*/ 	.short	(.L_598 - .L_597)


	//   ....[0]....
.L_597:
        /*00cc*/ 	.word	0xffffffff


	//   ....[1]....
        /*00d0*/ 	.word	0xffffffff


	//   ....[2]....
        /*00d4*/ 	.word	0xffffffff


	//   ....[3]....
        /*00d8*/ 	.word	0xffffffff


	//   ....[4]....
        /*00dc*/ 	.word	0xffffffff


	//   ....[5]....
        /*00e0*/ 	.word	0xffffffff


	//   ....[6]....
        /*00e4*/ 	.word	0xffffffff


	//   ....[7]....
        /*00e8*/ 	.word	0xffffffff


	//   ....[8]....
        /*00ec*/ 	.word	0xffffffff


	//   ....[9]....
        /*00f0*/ 	.word	0xffffffff


	//   ....[10]....
        /*00f4*/ 	.word	0xffffffff


	//   ....[11]....
        /*00f8*/ 	.word	0xffffffff


	//   ....[12]....
        /*00fc*/ 	.word	0xffffffff


	//   ....[13]....
        /*0100*/ 	.word	0xffffffff


	//   ....[14]....
        /*0104*/ 	.word	0xffffffff


	//   ....[15]....
        /*0108*/ 	.word	0xffffffff


	//   ....[16]....
        /*010c*/ 	.word	0xffffffff


	//   ....[17]....
        /*0110*/ 	.word	0xffffffff


	//   ....[18]....
        /*0114*/ 	.word	0xffffffff


	//   ....[19]....
        /*0118*/ 	.word	0xffffffff


	//----- nvinfo : EIATTR_COOP_GROUP_INSTR_OFFSETS
	.align		4
.L_598:
        /*011c*/ 	.byte	0x04, 0x28
        /*011e*/ 	.short	(.L_600 - .L_599)


	//   ....[0]....
.L_599:
        /*0120*/ 	.word	0x00000520


	//   ....[1]....
        /*0124*/ 	.word	0x00000580


	//   ....[2]....
        /*0128*/ 	.word	0x000005e0


	//   ....[3]....
        /*012c*/ 	.word	0x00000610


	//   ....[4]....
        /*0130*/ 	.word	0x00000680


	//   ....[5]....
        /*0134*/ 	.word	0x00000700


	//   ....[6]....
        /*0138*/ 	.word	0x00000720


	//   ....[7]....
        /*013c*/ 	.word	0x00000750


	//   ....[8]....
        /*0140*/ 	.word	0x00000780


	//   ....[9]....
        /*0144*/ 	.word	0x000007a0


	//   ....[10]....
        /*0148*/ 	.word	0x000008b0


	//   ....[11]....
        /*014c*/ 	.word	0x00000900


	//   ....[12]....
        /*0150*/ 	.word	0x00000930


	//   ....[13]....
        /*0154*/ 	.word	0x00000950


	//   ....[14]....
        /*0158*/ 	.word	0x00000970


	//   ....[15]....
        /*015c*/ 	.word	0x000009c0


	//   ....[16]....
        /*0160*/ 	.word	0x000009e0


	//   ....[17]....
        /*0164*/ 	.word	0x00000a00


	//   ....[18]....
        /*0168*/ 	.word	0x00000a20


	//   ....[19]....
        /*016c*/ 	.word	0x00000a40


	//----- nvinfo : EIATTR_VRC_CTA_INIT_COUNT
	.align		4
.L_600:
        /*0170*/ 	.byte	0x02, 0x4a
	.zero		1
	.zero		1


	//----- nvinfo : EIATTR_EXIT_INSTR_OFFSETS
	.align		4
        /*0174*/ 	.byte	0x04, 0x1c
        /*0176*/ 	.short	(.L_602 - .L_601)


	//   ....[0]....
.L_601:
        /*0178*/ 	.word	0x00000ab0


	//   ....[1]....
        /*017c*/ 	.word	0x00000da0


	//----- nvinfo : EIATTR_CRS_STACK_SIZE
	.align		4
.L_602:
        /*0180*/ 	.byte	0x04, 0x1e
        /*0182*/ 	.short	(.L_604 - .L_603)
.L_603:
        /*0184*/ 	.word	0x00000000


	//----- nvinfo : EIATTR_CBANK_PARAM_SIZE
	.align		4
.L_604:
        /*0188*/ 	.byte	0x03, 0x19
        /*018a*/ 	.short	0x0050


	//----- nvinfo : EIATTR_PARAM_CBANK
	.align		4
        /*018c*/ 	.byte	0x04, 0x0a
        /*018e*/ 	.short	(.L_606 - .L_605)
	.align		4
.L_605:
        /*0190*/ 	.word	index@(.nv.constant0._ZN17fastertransformer43add_bias_input_layernorm_COL32_int8IO_noResI6__halfEEvPaPiPT_PKS4_S7_S7_iiPKfS9_S9_)
        /*0194*/ 	.short	0x0380
        /*0196*/ 	.short	0x0050


	//----- nvinfo : EIATTR_SW_WAR
	.align		4
.L_606:
        /*0198*/ 	.byte	0x04, 0x36
        /*019a*/ 	.short	(.L_608 - .L_607)
.L_607:
        /*019c*/ 	.word	0x00000008
.L_608:


//--------------------- .nv.info._ZN17fastertransformer43add_bias_input_layernorm_COL32_int8IO_noResIfEEvPaPiPT_PKS3_S6_S6_iiPKfS8_S8_ --------------------------
	.section	.nv.info._ZN17fastertransformer43add_bias_input_layernorm_COL32_int8IO_noResIfEEvPaPiPT_PKS3_S6_S6_iiPKfS8_S8_,"",@"SHT_CUDA_INFO"
	.sectionflags	@""
	.align	4


	//----- nvinfo : EIATTR_CUDA_API_VERSION
	.align		4
        /*0000*/ 	.byte	0x04, 0x37
        /*0002*/ 	.short	(.L_610 - .L_609)
.L_609:
        /*0004*/ 	.word	0x00000082


	//----- nvinfo : EIATTR_KPARAM_INFO
	.align		4
.L_610:
        /*0008*/ 	.byte	0x04, 0x17
        /*000a*/ 	.short	(.L_612 - .L_611)
.L_611:
        /*000c*/ 	.word	0x00000000
        /*0010*/ 	.short	0x000a
        /*0012*/ 	.short	0x0048
        /*0014*/ 	.byte	0x00, 0xf5, 0x21, 0x00


	//----- nvinfo : EIATTR_KPARAM_INFO
	.align		4
.L_612:
        /*0018*/ 	.byte	0x04, 0x17
        /*001a*/ 	.short	(.L_614 - .L_613)
.L_613:
        /*001c*/ 	.word	0x00000000
        /*0020*/ 	.short	0x0009
        /*0022*/ 	.short	0x0040
        /*0024*/ 	.byte	0x00, 0xf5, 0x21, 0x00


	//----- nvinfo : EIATTR_KPARAM_INFO
	.align		4
.L_614:
        /*0028*/ 	.byte	0x04, 0x17
        /*002a*/ 	.short	(.L_616 - .L_615)
.L_615:
        /*002c*/ 	.word	0x00000000
        /*0030*/ 	.short	0x0008
        /*0032*/ 	.short	0x0038
        /*0034*/ 	.byte	0x00, 0xf5, 0x21, 0x00


	//----- nvinfo : EIATTR_KPARAM_INFO
	.align		4
.L_616:
        /*0038*/ 	.byte	0x04, 0x17
        /*003a*/ 	.short	(.L_618 - .L_617)
.L_617:
        /*003c*/ 	.word	0x00000000
        /*0040*/ 	.short	0x0007
        /*0042*/ 	.short	0x0034
        /*0044*/ 	.byte	0x00, 0xf0, 0x11, 0x00


	//----- nvinfo : EIATTR_KPARAM_INFO
	.align		4
.L_618:
        /*0048*/ 	.byte	0x04, 0x17
        /*004a*/ 	.short	(.L_620 - .L_619)
.L_619:
        /*004c*/ 	.word	0x00000000
        /*0050*/ 	.short	0x0006
        /*0052*/ 	.short	0x0030
        /*0054*/ 	.byte	0x00, 0xf0, 0x11, 0x00


	//----- nvinfo : EIATTR_KPARAM_INFO
	.align		4
.L_620:
        /*0058*/ 	.byte	0x04, 0x17
        /*005a*/ 	.short	(.L_622 - .L_621)
.L_621:
        /*005c*/ 	.word	0x00000000
        /*0060*/ 	.short	0x0005
        /*0062*/ 	.short	0x0028
        /*0064*/ 	.byte	0x00, 0xf5, 0x21, 0x00


	//----- nvinfo : EIATTR_KPARAM_INFO
	.align		4
.L_622:
        /*0068*/ 	.byte	0x04, 0x17
        /*006a*/ 	.short	(.L_624 - .L_623)
.L_623:
        /*006c*/ 	.word	0x00000000
        /*0070*/ 	.short	0x0004
        /*0072*/ 	.short	0x0020
        /*0074*/ 	.byte	0x00, 0xf5, 0x21, 0x00


	//----- nvinfo : EIATTR_KPARAM_INFO
	.align		4
.L_624:
        /*0078*/ 	.byte	0x04, 0x17
        /*007a*/ 	.short	(.L_626 - .L_625)
.L_625:
        /*007c*/ 	.word	0x00000000
        /*0080*/ 	.short	0x0003
        /*0082*/ 	.short	0x0018
        /*0084*/ 	.byte	0x00, 0xf5, 0x21, 0x00


	//----- nvinfo : EIATTR_KPARAM_INFO
	.align		4
.L_626:
        /*0088*/ 	.byte	0x04, 0x17
        /*008a*/ 	.short	(.L_628 - .L_627)
.L_627:
        /*008c*/ 	.word	0x00000000
        /*0090*/ 	.short	0x0002
        /*0092*/ 	.short	0x0010
        /*0094*/ 	.byte	0x00, 0xf5, 0x21, 0x00


	//----- nvinfo : EIATTR_KPARAM_INFO
	.align		4
.L_628:
        /*0098*/ 	.byte	0x04, 0x17
        /*009a*/ 	.short	(.L_630 - .L_629)
.L_629:
        /*009c*/ 	.word	0x00000000
        /*00a0*/ 	.short	0x0001
        /*00a2*/ 	.short	0x0008
        /*00a4*/ 	.byte	0x00, 0xf5, 0x21, 0x00


	//----- nvinfo : EIATTR_KPARAM_INFO
	.align		4
.L_630:
        /*00a8*/ 	.byte	0x04, 0x17
        /*00aa*/ 	.short	(.L_632 - .L_631)
.L_631:
        /*00ac*/ 	.word	0x00000000
        /*00b0*/ 	.short	0x0000
        /*00b2*/ 	.short	0x0000
        /*00b4*/ 	.byte	0x00, 0xf5, 0x21, 0x00


	//----- nvinfo : EIATTR_SPARSE_MMA_MASK
	.align		4
.L_632:
        /*00b8*/ 	.byte	0x03, 0x50
        /*00ba*/ 	.short	0x0000


	//----- nvinfo : EIATTR_MAXREG_COUNT
	.align		4
        /*00bc*/ 	.byte	0x03, 0x1b
        /*00be*/ 	.short	0x00ff


	//----- nvinfo : EIATTR_NUM_BARRIERS
	.align		4
        /*00c0*/ 	.byte	0x02, 0x4c
        /*00c2*/ 	.byte	0x01
	.zero		1


	//----- nvinfo : EIATTR_MERCURY_ISA_VERSION
	.align		4
        /*00c4*/ 	.byte	0x03, 0x5f
        /*00c6*/ 	.short	0x0101


	//----- nvinfo : EIATTR_COOP_GROUP_MASK_REGIDS
	.align		4
        /*00c8*/ 	.byte	0x04, 0x29
        /*00ca*/ 	.short	(.L_634 - .L_633)


	//   ....[0]....
.L_633:
        /*00cc*/ 	.word	0xffffffff


	//   ....[1]....
        /*00d0*/ 	.word	0xffffffff


	//   ....[2]....
        /*00d4*/ 	.word	0xffffffff


	//   ....[3]....
        /*00d8*/ 	.word	0xffffffff


	//   ....[4]....
        /*00dc*/ 	.word	0xffffffff


	//   ....[5]....
        /*00e0*/ 	.word	0xffffffff


	//   ....[6]....
        /*00e4*/ 	.word	0xffffffff


	//   ....[7]....
        /*00e8*/ 	.word	0xffffffff


	//   ....[8]....
        /*00ec*/ 	.word	0xffffffff


	//   ....[9]....
        /*00f0*/ 	.word	0xffffffff


	//   ....[10]....
        /*00f4*/ 	.word	0xffffffff


	//   ....[11]....
        /*00f8*/ 	.word	0xffffffff


	//   ....[12]....
        /*00fc*/ 	.word	0xffffffff


	//   ....[13]....
        /*0100*/ 	.word	0xffffffff


	//   ....[14]....
        /*0104*/ 	.word	0xffffffff


	//   ....[15]....
        /*0108*/ 	.word	0xffffffff


	//   ....[16]....
        /*010c*/ 	.word	0xffffffff


	//   ....[17]....
        /*0110*/ 	.word	0xffffffff


	//   ....[18]....
        /*0114*/ 	.word	0xffffffff


	//   ....[19]....
        /*0118*/ 	.word	0xffffffff


	//----- nvinfo : EIATTR_COOP_GROUP_INSTR_OFFSETS
	.align		4
.L_634:
        /*011c*/ 	.byte	0x04, 0x28
        /*011e*/ 	.short	(.L_636 - .L_635)


	//   ....[0]....
.L_635:
        /*0120*/ 	.word	0x00000420


	//   ....[1]....
        /*0124*/ 	.word	0x00000480


	//   ....[2]....
        /*0128*/ 	.word	0x000004e0


	//   ....[3]....
        /*012c*/ 	.word	0x00000510


	//   ....[4]....
        /*0130*/ 	.word	0x00000580


	//   ....[5]....
        /*0134*/ 	.word	0x00000600


	//   ....[6]....
        /*0138*/ 	.word	0x00000620


	//   ....[7]....
        /*013c*/ 	.word	0x00000650


	//   ....[8]....
        /*0140*/ 	.word	0x00000680


	//   ....[9]....
        /*0144*/ 	.word	0x000006a0


	//   ....[10]....
        /*0148*/ 	.word	0x000007b0


	//   ....[11]....
        /*014c*/ 	.word	0x00000800


	//   ....[12]....
        /*0150*/ 	.word	0x00000830


	//   ....[13]....
        /*0154*/ 	.word	0x00000850


	//   ....[14]....
        /*0158*/ 	.word	0x00000870


	//   ....[15]....
        /*015c*/ 	.word	0x000008c0


	//   ....[16]....
        /*0160*/ 	.word	0x000008e0


	//   ....[17]....
        /*0164*/ 	.word	0x00000900


	//   ....[18]....
        /*0168*/ 	.word	0x00000920


	//   ....[19]....
        /*016c*/ 	.word	0x00000940


	//----- nvinfo : EIATTR_VRC_CTA_INIT_COUNT
	.align		4
.L_636:
        /*0170*/ 	.byte	0x02, 0x4a
	.zero		1
	.zero		1


	//----- nvinfo : EIATTR_EXIT_INSTR_OFFSETS
	.align		4
        /*0174*/ 	.byte	0x04, 0x1c
        /*0176*/ 	.short	(.L_638 - .L_637)


	//   ....[0]....
.L_637:
        /*0178*/ 	.word	0x000009b0


	//   ....[1]....
        /*017c*/ 	.word	0x00000c20


	//----- nvinfo : EIATTR_CRS_STACK_SIZE
	.align		4
.L_638:
        /*0180*/ 	.byte	0x04, 0x1e
        /*0182*/ 	.short	(.L_640 - .L_639)
.L_639:
        /*0184*/ 	.word	0x00000000


	//----- nvinfo : EIATTR_CBANK_PARAM_SIZE
	.align		4
.L_640:
        /*0188*/ 	.byte	0x03, 0x19
        /*018a*/ 	.short	0x0050


	//----- nvinfo : EIATTR_PARAM_CBANK
	.align		4
        /*018c*/ 	.byte	0x04, 0x0a
        /*018e*/ 	.short	(.L_642 - .L_641)
	.align		4
.L_641:
        /*0190*/ 	.word	index@(.nv.constant0._ZN17fastertransformer43add_bias_input_layernorm_COL32_int8IO_noResIfEEvPaPiPT_PKS3_S6_S6_iiPKfS8_S8_)
        /*0194*/ 	.short	0x0380
        /*0196*/ 	.short	0x0050


	//----- nvinfo : EIATTR_SW_WAR
	.align		4
.L_642:
        /*0198*/ 	.byte	0x04, 0x36
        /*019a*/ 	.short	(.L_644 - .L_643)
.L_643:
        /*019c*/ 	.word	0x00000008
.L_644:


//--------------------- .nv.info._ZN17fastertransformer26add_bias_layernorm_add_resI6__halfLi32EEEvPaPKaPT_PKS5_S8_S8_fiiPKfSA_ --------------------------
	.section	.nv.info._ZN17fastertransformer26add_bias_layernorm_add_resI6__halfLi32EEEvPaPKaPT_PKS5_S8_S8_fiiPKfSA_,"",@"SHT_CUDA_INFO"
	.sectionflags	@""
	.align	4


	//----- nvinfo : EIATTR_CUDA_API_VERSION
	.align		4
        /*0000*/ 	.byte	0x04, 0x37
        /*0002*/ 	.short	(.L_646 - .L_645)
.L_645:
        /*0004*/ 	.word	0x00000082


	//----- nvinfo : EIATTR_KPARAM_INFO
	.align		4
.L_646:
        /*0008*/ 	.byte	0x04, 0x17
        /*000a*/ 	.short	(.L_648 - .L_647)
.L_647:
        /*000c*/ 	.word	0x00000000
        /*0010*/ 	.short	0x000a
        /*0012*/ 	.short	0x0048
        /*0014*/ 	.byte	0x00, 0xf5, 0x21, 0x00


	//----- nvinfo : EIATTR_KPARAM_INFO
	.align		4
.L_648:
        /*0018*/ 	.byte	0x04, 0x17
        /*001a*/ 	.short	(.L_650 - .L_649)
.L_649:
        /*001c*/ 	.word	0x00000000
        /*0020*/ 	.short	0x0009
        /*0022*/ 	.short	0x0040
        /*0024*/ 	.byte	0x00, 0xf5, 0x21, 0x00


	//----- nvinfo : EIATTR_KPARAM_INFO
	.align		4
.L_650:
        /*0028*/ 	.byte	0x04, 0x17
        /*002a*/ 	.short	(.L_652 - .L_651)
.L_651:
        /*002c*/ 	.word	0x00000000
        /*0030*/ 	.short	0x0008
        /*0032*/ 	.short	0x0038
        /*0034*/ 	.byte	0x00, 0xf0, 0x11, 0x00


	//----- nvinfo : EIATTR_KPARAM_INFO
	.align		4
.L_652:
        /*0038*/ 	.byte	0x04, 0x17
        /*003a*/ 	.short	(.L_654 - .L_653)
.L_653:
        /*003c*/ 	.word	0x00000000
        /*0040*/ 	.short	0x0007
        /*0042*/ 	.short	0x0034
        /*0044*/ 	.byte	0x00, 0xf0, 0x11, 0x00


	//----- nvinfo : EIATTR_KPARAM_INFO
	.align		4
.L_654:
        /*0048*/ 	.byte	0x04, 0x17
        /*004a*/ 	.short	(.L_656 - .L_655)
.L_655:
        /*004c*/ 	.word	0x00000000
        /*0050*/ 	.short	0x0006
        /*0052*/ 	.short	0x0030
        /*0054*/ 	.byte	0x00, 0xf0, 0x11, 0x00


	//----- nvinfo : EIATTR_KPARAM_INFO
	.align		4
.L_656:
        /*0058*/ 	.byte	0x04, 0x17
        /*005a*/ 	.short	(.L_658 - .L_657)
.L_657:
        /*005c*/ 	.word	0x00000000
        /*0060*/ 	.short	0x0005
        /*0062*/ 	.short	0x0028
        /*0064*/ 	.byte	0x00, 0xf5, 0x21, 0x00


	//----- nvinfo : EIATTR_KPARAM_INFO
	.align		4
.L_658:
        /*0068*/ 	.byte	0x04, 0x17
        /*006a*/ 	.short	(.L_660 - .L_659)
.L_659:
        /*006c*/ 	.word	0x00000000
        /*0070*/ 	.short	0x0004
        /*0072*/ 	.short	0x0020
        /*0074*/ 	.byte	0x00, 0xf5, 0x21, 0x00


	//----- nvinfo : EIATTR_KPARAM_INFO
	.align		4
.L_660:
        /*0078*/ 	.byte	0x04, 0x17
        /*007a*/ 	.short	(.L_662 - .L_661)
.L_661:
        /*007c*/ 	.word	0x00000000
        /*0080*/ 	.short	0x0003
        /*0082*/ 	.short	0x0018
        /*0084*/ 	.byte	0x00, 0xf5, 0x21, 0x00


	//----- nvinfo : EIATTR_KPARAM_INFO
	.align		4
.L_662:
        /*0088*/ 	.byte	0x04, 0x17
        /*008a*/ 	.short	(.L_664 - .L_663)
.L_663:
        /*008c*/ 	.word	0x00000000
        /*0090*/ 	.short	0x0002
        /*0092*/ 	.short	0x0010
        /*0094*/ 	.byte	0x00, 0xf5, 0x21, 0x00


	//----- nvinfo : EIATTR_KPARAM_INFO
	.align		4
.L_664:
        /*0098*/ 	.byte	0x04, 0x17
        /*009a*/ 	.short	(.L_666 - .L_665)
.L_665:
        /*009c*/ 	.word	0x00000000
        /*00a0*/ 	.short	0x0001
        /*00a2*/ 	.short	0x0008
        /*00a4*/ 	.byte	0x00, 0xf5, 0x21, 0x00


	//----- nvinfo : EIATTR_KPARAM_INFO
	.align		4
.L_666:
        /*00a8*/ 	.byte	0x04, 0x17
        /*00aa*/ 	.short	(.L_668 - .L_667)
.L_667:
        /*00ac*/ 	.word	0x00000000
        /*00b0*/ 	.short	0x0000
        /*00b2*/ 	.short	0x0000
        /*00b4*/ 	.byte	0x00, 0xf5, 0x21, 0x00


	//----- nvinfo : EIATTR_SPARSE_MMA_MASK
	.align		4
.L_668:
        /*00b8*/ 	.byte	0x03, 0x50
        /*00ba*/ 	.short	0x0000


	//----- nvinfo : EIATTR_MAXREG_COUNT
	.align		4
        /*00bc*/ 	.byte	0x03, 0x1b
        /*00be*/ 	.short	0x00ff


	//----- nvinfo : EIATTR_NUM_BARRIERS
	.align		4
        /*00c0*/ 	.byte	0x02, 0x4c
        /*00c2*/ 	.byte	0x01
	.zero		1


	//----- nvinfo : EIATTR_MERCURY_ISA_VERSION
	.align		4
        /*00c4*/ 	.byte	0x03, 0x5f
        /*00c6*/ 	.short	0x0101


	//----- nvinfo : EIATTR_INT_WARP_WIDE_INSTR_OFFSETS
	.align		4
        /*00c8*/ 	.byte	0x04, 0x31
        /*00ca*/ 	.short	(.L_670 - .L_669)


	//   ....[0]....
.L_669:
        /*00cc*/ 	.word	0x00002db0


	//----- nvinfo : EIATTR_COOP_GROUP_MASK_REGIDS
	.align		4
.L_670:
        /*00d0*/ 	.byte	0x04, 0x29
        /*00d2*/ 	.short	(.L_672 - .L_671)


	//   ....[0]....
.L_671:
        /*00d4*/ 	.word	0xffffffff


	//   ....[1]....
        /*00d8*/ 	.word	0xffffffff


	//   ....[2]....
        /*00dc*/ 	.word	0xffffffff


	//   ....[3]....
        /*00e0*/ 	.word	0xffffffff


	//   ....[4]....
        /*00e4*/ 	.word	0xffffffff


	//   ....[5]....
        /*00e8*/ 	.word	0xffffffff


	//   ....[6]....
        /*00ec*/ 	.word	0xffffffff


	//   ....[7]....
        /*00f0*/ 	.word	0xffffffff


	//   ....[8]....
        /*00f4*/ 	.word	0xffffffff


	//   ....[9]....
        /*00f8*/ 	.word	0xffffffff


	//----- nvinfo : EIATTR_COOP_GROUP_INSTR_OFFSETS
	.align		4
.L_672:
        /*00fc*/ 	.byte	0x04, 0x28
        /*00fe*/ 	.short	(.L_674 - .L_673)


	//   ....[0]....
.L_673:
        /*0100*/ 	.word	0x00002cd0


	//   ....[1]....
        /*0104*/ 	.word	0x00002cf0


	//   ....[2]....
        /*0108*/ 	.word	0x00002d10


	//   ....[3]....
        /*010c*/ 	.word	0x00002d30


	//   ....[4]....
        /*0110*/ 	.word	0x00002da0


	//   ....[5]....
        /*0114*/ 	.word	0x000032b0


	//   ....[6]....
        /*0118*/ 	.word	0x000032d0


	//   ....[7]....
        /*011c*/ 	.word	0x00003300


	//   ....[8]....
        /*0120*/ 	.word	0x00003320


	//   ....[9]....
        /*0124*/ 	.word	0x00003370


	//----- nvinfo : EIATTR_VRC_CTA_INIT_COUNT
	.align		4
.L_674:
        /*0128*/ 	.byte	0x02, 0x4a
	.zero		1
	.zero		1


	//----- nvinfo : EIATTR_EXIT_INSTR_OFFSETS
	.align		4
        /*012c*/ 	.byte	0x04, 0x1c
        /*012e*/ 	.short	(.L_676 - .L_675)


	//   ....[0]....
.L_675:
        /*0130*/ 	.word	0x00008430


	//   ....[1]....
        /*0134*/ 	.word	0x00008630


	//   ....[2]....
        /*0138*/ 	.word	0x00008680


	//----- nvinfo : EIATTR_CRS_STACK_SIZE
	.align		4
.L_676:
        /*013c*/ 	.byte	0x04, 0x1e
        /*013e*/ 	.short	(.L_678 - .L_677)
.L_677:
        /*0140*/ 	.word	0x00000000


	//----- nvinfo : EIATTR_CBANK_PARAM_SIZE
	.align		4
.L_678:
        /*0144*/ 	.byte	0x03, 0x19
        /*0146*/ 	.short	0x0050


	//----- nvinfo : EIATTR_PARAM_CBANK
	.align		4
        /*0148*/ 	.byte	0x04, 0x0a
        /*014a*/ 	.short	(.L_680 - .L_679)
	.align		4
.L_679:
        /*014c*/ 	.word	index@(.nv.constant0._ZN17fastertransformer26add_bias_layernorm_add_resI6__halfLi32EEEvPaPKaPT_PKS5_S8_S8_fiiPKfSA_)
        /*0150*/ 	.short	0x0380
        /*0152*/ 	.short	0x0050


	//----- nvinfo : EIATTR_SW_WAR
	.align		4
.L_680:
        /*0154*/ 	.byte	0x04, 0x36
        /*0156*/ 	.short	(.L_682 - .L_681)
.L_681:
        /*0158*/ 	.word	0x00000008
.L_682:


//--------------------- .nv.info._ZN17fastertransformer29add_bias_layernorm_add_res_e2ILi32EEEvP5char2PKS1_P7__half2PKS5_S8_S8_fiiPKfSA_ --------------------------
	.section	.nv.info._ZN17fastertransformer29add_bias_layernorm_add_res_e2ILi32EEEvP5char2PKS1_P7__half2PKS5_S8_S8_fiiPKfSA_,"",@"SHT_CUDA_INFO"
	.sectionflags	@""
	.align	4


	//----- nvinfo : EIATTR_CUDA_API_VERSION
	.align		4
        /*0000*/ 	.byte	0x04, 0x37
        /*0002*/ 	.short	(.L_684 - .L_683)
.L_683:
        /*0004*/ 	.word	0x00000082


	//----- nvinfo : EIATTR_KPARAM_INFO
	.align		4
.L_684:
        /*0008*/ 	.byte	0x04, 0x17
        /*000a*/ 	.short	(.L_686 - .L_685)
.L_685:
        /*000c*/ 	.word	0x00000000
        /*0010*/ 	.short	0x000a
        /*0012*/ 	.short	0x0048
        /*0014*/ 	.byte	0x00, 0xf5, 0x21, 0x00


	//----- nvinfo : EIATTR_KPARAM_INFO
	.align		4
.L_686:
        /*0018*/ 	.byte	0x04, 0x17
        /*001a*/ 	.short	(.L_688 - .L_687)
.L_687:
        /*001c*/ 	.word	0x00000000
        /*0020*/ 	.short	0x0009
        /*0022*/ 	.short	0x0040
        /*0024*/ 	.byte	0x00, 0xf5, 0x21, 0x00


	//----- nvinfo : EIATTR_KPARAM_INFO
	.align		4
.L_688:
        /*0028*/ 	.byte	0x04, 0x17
        /*002a*/ 	.short	(.L_690 - .L_689)
.L_689:
        /*002c*/ 	.word	0x00000000
        /*0030*/ 	.short	0x0008
        /*0032*/ 	.short	0x0038
        /*0034*/ 	.byte	0x00, 0xf0, 0x11, 0x00


	//----- nvinfo : EIATTR_KPARAM_INFO
	.align		4
.L_690:
        /*0038*/ 	.byte	0x04, 0x17
        /*003a*/ 	.short	(.L_692 - .L_691)
.L_691:
        /*003c*/ 	.word	0x00000000
        /*0040*/ 	.short	0x0007
        /*0042*/ 	.short	0x0034
        /*0044*/ 	.byte	0x00, 0xf0, 0x11, 0x00


	//----- nvinfo : EIATTR_KPARAM_INFO
	.align		4
.L_692:
        /*0048*/ 	.byte	0x04, 0x17
        /*004a*/ 	.short	(.L_694 - .L_693)
.L_693:
        /*004c*/ 	.word	0x00000000
        /*0050*/ 	.short	0x0006
        /*0052*/ 	.short	0x0030
        /*0054*/ 	.byte	0x00, 0xf0, 0x11, 0x00


	//----- nvinfo : EIATTR_KPARAM_INFO
	.align		4
.L_694:
        /*0058*/ 	.byte	0x04, 0x17
        /*005a*/ 	.short	(.L_696 - .L_695)
.L_695:
        /*005c*/ 	.word	0x00000000
        /*0060*/ 	.short	0x0005
        /*0062*/ 	.short	0x0028
        /*0064*/ 	.byte	0x00, 0xf5, 0x21, 0x00


	//----- nvinfo : EIATTR_KPARAM_INFO
	.align		4
.L_696:
        /*0068*/ 	.byte	0x04, 0x17
        /*006a*/ 	.short	(.L_698 - .L_697)
.L_697:
        /*006c*/ 	.word	0x00000000
        /*0070*/ 	.short	0x0004
        /*0072*/ 	.short	0x0020
        /*0074*/ 	.byte	0x00, 0xf5, 0x21, 0x00


	//----- nvinfo : EIATTR_KPARAM_INFO
	.align		4
.L_698:
        /*0078*/ 	.byte	0x04, 0x17
        /*007a*/ 	.short	(.L_700 - .L_699)
.L_699:
        /*007c*/ 	.word	0x00000000
        /*0080*/ 	.short	0x0003
        /*0082*/ 	.short	0x0018
        /*0084*/ 	.byte	0x00, 0xf5, 0x21, 0x00


	//----- nvinfo : EIATTR_KPARAM_INFO
	.align		4
.L_700:
        /*0088*/ 	.byte	0x04, 0x17
        /*008a*/ 	.short	(.L_702 - .L_701)
.L_701:
        /*008c*/ 	.word	0x00000000
        /*0090*/ 	.short	0x0002
        /*0092*/ 	.short	0x0010
        /*0094*/ 	.byte	0x00, 0xf5, 0x21, 0x00


	//----- nvinfo : EIATTR_KPARAM_INFO
	.align		4
.L_702:
        /*0098*/ 	.byte	0x04, 0x17
        /*009a*/ 	.short	(.L_704 - .L_703)
.L_703:
        /*009c*/ 	.word	0x00000000
        /*00a0*/ 	.short	0x0001
        /*00a2*/ 	.short	0x0008
        /*00a4*/ 	.byte	0x00, 0xf5, 0x21, 0x00


	//----- nvinfo : EIATTR_KPARAM_INFO
	.align		4
.L_704:
        /*00a8*/ 	.byte	0x04, 0x17
        /*00aa*/ 	.short	(.L_706 - .L_705)
.L_705:
        /*00ac*/ 	.word	0x00000000
        /*00b0*/ 	.short	0x0000
        /*00b2*/ 	.short	0x0000
        /*00b4*/ 	.byte	0x00, 0xf5, 0x21, 0x00


	//----- nvinfo : EIATTR_SPARSE_MMA_MASK
	.align		4
.L_706:
        /*00b8*/ 	.byte	0x03, 0x50
        /*00ba*/ 	.short	0x0000


	//----- nvinfo : EIATTR_MAXREG_COUNT
	.align		4
        /*00bc*/ 	.byte	0x03, 0x1b
        /*00be*/ 	.short	0x00ff


	//----- nvinfo : EIATTR_NUM_BARRIERS
	.align		4
        /*00c0*/ 	.byte	0x02, 0x4c
        /*00c2*/ 	.byte	0x01
	.zero		1


	//----- nvinfo : EIATTR_MERCURY_ISA_VERSION
	.align		4
        /*00c4*/ 	.byte	0x03, 0x5f
        /*00c6*/ 	.short	0x0101


	//----- nvinfo : EIATTR_INT_WARP_WIDE_INSTR_OFFSETS
	.align		4
        /*00c8*/ 	.byte	0x04, 0x31
        /*00ca*/ 	.short	(.L_708 - .L_707)


	//   ....[0]....
.L_707:
        /*00cc*/ 	.word	0x00003eb0


	//   ....[1]....
        /*00d0*/ 	.word	0x000053d0


	//----- nvinfo : EIATTR_COOP_GROUP_MASK_REGIDS
	.align		4
.L_708:
        /*00d4*/ 	.byte	0x04, 0x29
        /*00d6*/ 	.short	(.L_710 - .L_709)


	//   ....[0]....
.L_709:
        /*00d8*/ 	.word	0xffffffff


	//   ....[1]....
        /*00dc*/ 	.word	0xffffffff


	//   ....[2]....
        /*00e0*/ 	.word	0xffffffff


	//   ....[3]....
        /*00e4*/ 	.word	0xffffffff


	//   ....[4]....
        /*00e8*/ 	.word	0xffffffff


	//   ....[5]....
        /*00ec*/ 	.word	0xffffffff


	//   ....[6]....
        /*00f0*/ 	.word	0xffffffff


	//   ....[7]....
        /*00f4*/ 	.word	0xffffffff


	//   ....[8]....
        /*00f8*/ 	.word	0xffffffff


	//   ....[9]....
        /*00fc*/ 	.word	0xffffffff


	//   ....[10]....
        /*0100*/ 	.word	0xffffffff


	//   ....[11]....
        /*0104*/ 	.word	0xffffffff


	//   ....[12]....
        /*0108*/ 	.word	0xffffffff


	//   ....[13]....
        /*010c*/ 	.word	0xffffffff


	//   ....[14]....
        /*0110*/ 	.word	0xffffffff


	//   ....[15]....
        /*0114*/ 	.word	0xffffffff


	//   ....[16]....
        /*0118*/ 	.word	0xffffffff


	//   ....[17]....
        /*011c*/ 	.word	0xffffffff


	//   ....[18]....
        /*0120*/ 	.word	0xffffffff


	//   ....[19]....
        /*0124*/ 	.word	0xffffffff


	//----- nvinfo : EIATTR_COOP_GROUP_INSTR_OFFSETS
	.align		4
.L_710:
        /*0128*/ 	.byte	0x04, 0x28
        /*012a*/ 	.short	(.L_712 - .L_711)


	//   ....[0]....
.L_711:
        /*012c*/ 	.word	0x00003e50


	//   ....[1]....
        /*0130*/ 	.word	0x00003f00


	//   ....[2]....
        /*0134*/ 	.word	0x00003f30


	//   ....[3]....
        /*0138*/ 	.word	0x00003f60


	//   ....[4]....
        /*013c*/ 	.word	0x00003fa0


	//   ....[5]....
        /*0140*/ 	.word	0x000040a0


	//   ....[6]....
        /*0144*/ 	.word	0x000040c0


	//   ....[7]....
        /*0148*/ 	.word	0x000040f0


	//   ....[8]....
        /*014c*/ 	.word	0x00004140


	//   ....[9]....
        /*0150*/ 	.word	0x00004170


	//   ....[10]....
        /*0154*/ 	.word	0x00005410


	//   ....[11]....
        /*0158*/ 	.word	0x00005440


	//   ....[12]....
        /*015c*/ 	.word	0x00005470


	//   ....[13]....
        /*0160*/ 	.word	0x000054c0


	//   ....[14]....
        /*0164*/ 	.word	0x000054e0


	//   ....[15]....
        /*0168*/ 	.word	0x00005540


	//   ....[16]....
        /*016c*/ 	.word	0x00005570


	//   ....[17]....
        /*0170*/ 	.word	0x000055a0


	//   ....[18]....
        /*0174*/ 	.word	0x000055d0


	//   ....[19]....
        /*0178*/ 	.word	0x000055f0


	//----- nvinfo : EIATTR_VRC_CTA_INIT_COUNT
	.align		4
.L_712:
        /*017c*/ 	.byte	0x02, 0x4a
	.zero		1
	.zero		1


	//----- nvinfo : EIATTR_EXIT_INSTR_OFFSETS
	.align		4
        /*0180*/ 	.byte	0x04, 0x1c
        /*0182*/ 	.short	(.L_714 - .L_713)


	//   ....[0]....
.L_713:
        /*0184*/ 	.word	0x0000caa0


	//   ....[1]....
        /*0188*/ 	.word	0x0000cd70


	//   ....[2]....
        /*018c*/ 	.word	0x0000cdc0


	//----- nvinfo : EIATTR_CRS_STACK_SIZE
	.align		4
.L_714:
        /*0190*/ 	.byte	0x04, 0x1e
        /*0192*/ 	.short	(.L_716 - .L_715)
.L_715:
        /*0194*/ 	.word	0x00000000


	//----- nvinfo : EIATTR_CBANK_PARAM_SIZE
	.align		4
.L_716:
        /*0198*/ 	.byte	0x03, 0x19
        /*019a*/ 	.short	0x0050


	//----- nvinfo : EIATTR_PARAM_CBANK
	.align		4
        /*019c*/ 	.byte	0x04, 0x0a
        /*019e*/ 	.short	(.L_718 - .L_717)
	.align		4
.L_717:
        /*01a0*/ 	.word	index@(.nv.constant0._ZN17fastertransformer29add_bias_layernorm_add_res_e2ILi32EEEvP5char2PKS1_P7__half2PKS5_S8_S8_fiiPKfSA_)
        /*01a4*/ 	.short	0x0380
        /*01a6*/ 	.short	0x0050


	//----- nvinfo : EIATTR_SW_WAR
	.align		4
.L_718:
        /*01a8*/ 	.byte	0x04, 0x36
        /*01aa*/ 	.short	(.L_720 - .L_719)
.L_719:
        /*01ac*/ 	.word	0x00000008
.L_720:


//--------------------- .nv.info._ZN17fastertransformer26add_bias_layernorm_add_resI6__halfLi16EEEvPaPKaPT_PKS5_S8_S8_fiiPKfSA_ --------------------------
	.section	.nv.info._ZN17fastertransformer26add_bias_layernorm_add_resI6__halfLi16EEEvPaPKaPT_PKS5_S8_S8_fiiPKfSA_,"",@"SHT_CUDA_INFO"
	.sectionflags	@""
	.align	4


	//----- nvinfo : EIATTR_CUDA_API_VERSION
	.align		4
        /*0000*/ 	.byte	0x04, 0x37
        /*0002*/ 	.short	(.L_722 - .L_721)
.L_721:
        /*0004*/ 	.word	0x00000082


	//----- nvinfo : EIATTR_KPARAM_INFO
	.align		4
.L_722:
        /*0008*/ 	.byte	0x04, 0x17
        /*000a*/ 	.short	(.L_724 - .L_723)
.L_723:
        /*000c*/ 	.word	0x00000000
        /*0010*/ 	.short	0x000a
        /*0012*/ 	.short	0x0048
        /*0014*/ 	.byte	0x00, 0xf5, 0x21, 0x00


	//----- nvinfo : EIATTR_KPARAM_INFO
	.align		4
.L_724:
        /*0018*/ 	.byte	0x04, 0x17
        /*001a*/ 	.short	(.L_726 - .L_725)
.L_725:
        /*001c*/ 	.word	0x00000000
        /*0020*/ 	.short	0x0009
        /*0022*/ 	.short	0x0040
        /*0024*/ 	.byte	0x00, 0xf5, 0x21, 0x00


	//----- nvinfo : EIATTR_KPARAM_INFO
	.align		4
.L_726:
        /*0028*/ 	.byte	0x04, 0x17
        /*002a*/ 	.short	(.L_728 - .L_727)
.L_727:
        /*002c*/ 	.word	0x00000000
        /*0030*/ 	.short	0x0008
        /*0032*/ 	.short	0x0038
        /*0034*/ 	.byte	0x00, 0xf0, 0x11, 0x00


	//----- nvinfo : EIATTR_KPARAM_INFO
	.align		4
.L_728:
        /*0038*/ 	.byte	0x04, 0x17
        /*003a*/ 	.short	(.L_730 - .L_729)
.L_729:
        /*003c*/ 	.word	0x00000000
        /*0040*/ 	.short	0x0007
        /*0042*/ 	.short	0x0034
        /*0044*/ 	.byte	0x00, 0xf0, 0x11, 0x00


	//----- nvinfo : EIATTR_KPARAM_INFO
	.align		4
.L_730:
        /*0048*/ 	.byte	0x04, 0x17
        /*004a*/ 	.short	(.L_732 - .L_731)
.L_731:
        /*004c*/ 	.word	0x00000000
        /*0050*/ 	.short	0x0006
        /*0052*/ 	.short	0x0030
        /*0054*/ 	.byte	0x00, 0xf0, 0x11, 0x00


	//----- nvinfo : EIATTR_KPARAM_INFO
	.align		4
.L_732:
        /*0058*/ 	.byte	0x04, 0x17
        /*005a*/ 	.short	(.L_734 - .L_733)
.L_733:
        /*005c*/ 	.word	0x00000000
        /*0060*/ 	.short	0x0005
        /*0062*/ 	.short	0x0028
        /*0064*/ 	.byte	0x00, 0xf5, 0x21, 0x00


	//----- nvinfo : EIATTR_KPARAM_INFO
	.align		4
.L_734:
        /*0068*/ 	.byte	0x04, 0x17
        /*006a*/ 	.short	(.L_736 - .L_735)
.L_735:
        /*006c*/ 	.word	0x00000000
        /*0070*/ 	.short	0x0004
        /*0072*/ 	.short	0x0020
        /*0074*/ 	.byte	0x00, 0xf5, 0x21, 0x00


	//----- nvinfo : EIATTR_KPARAM_INFO
	.align		4
.L_736:
        /*0078*/ 	.byte	0x04, 0x17
        /*007a*/ 	.short	(.L_738 - .L_737)
.L_737:
        /*007c*/ 	.word	0x00000000
        /*0080*/ 	.short	0x0003
        /*0082*/ 	.short	0x0018
        /*0084*/ 	.byte	0x00, 0xf5, 0x21, 0x00


	//----- nvinfo : EIATTR_KPARAM_INFO
	.align		4
.L_738:
        /*0088*/ 	.byte	0x04, 0x17
        /*008a*/ 	.short	(.L_740 - .L_739)
.L_739:
        /*008c*/ 	.word	0x00000000
        /*0090*/ 	.short	0x0002
        /*0092*/ 	.short	0x0010
        /*0094*/ 	.byte	0x00, 0xf5, 0x21, 0x00


	//----- nvinfo : EIATTR_KPARAM_INFO
	.align		4
.L_740:
        /*0098*/ 	.byte	0x04, 0x17
        /*009a*/ 	.short	(.L_742 - .L_741)
.L_741:
        /*009c*/ 	.word	0x00000000
        /*00a0*/ 	.short	0x0001
        /*00a2*/ 	.short	0x0008
        /*00a4*/ 	.byte	0x00, 0xf5, 0x21, 0x00


	//----- nvinfo : EIATTR_KPARAM_INFO
	.align		4
.L_742:
        /*00a8*/ 	.byte	0x04, 0x17
        /*00aa*/ 	.short	(.L_744 - .L_743)
.L_743:
        /*00ac*/ 	.word	0x00000000
        /*00b0*/ 	.short	0x0000
        /*00b2*/ 	.short	0x0000
        /*00b4*/ 	.byte	0x00, 0xf5, 0x21, 0x00


	//----- nvinfo : EIATTR_SPARSE_MMA_MASK
	.align		4
.L_744:
        /*00b8*/ 	.byte	0x03, 0x50
        /*00ba*/ 	.short	0x0000


	//----- nvinfo : EIATTR_MAXREG_COUNT
	.align		4
        /*00bc*/ 	.byte	0x03, 0x1b
        /*00be*/ 	.short	0x00ff


	//----- nvinfo : EIATTR_NUM_BARRIERS
	.align		4
        /*00c0*/ 	.byte	0x02, 0x4c
        /*00c2*/ 	.byte	0x01
	.zero		1


	//----- nvinfo : EIATTR_MERCURY_ISA_VERSION
	.align		4
        /*00c4*/ 	.byte	0x03, 0x5f
        /*00c6*/ 	.short	0x0101


	//----- nvinfo : EIATTR_INT_WARP_WIDE_INSTR_OFFSETS
	.align		4
        /*00c8*/ 	.byte	0x04, 0x31
        /*00ca*/ 	.short	(.L_746 - .L_745)


	//   ....[0]....
.L_745:
        /*00cc*/ 	.word	0x00001710


	//----- nvinfo : EIATTR_COOP_GROUP_MASK_REGIDS
	.align		4
.L_746:
        /*00d0*/ 	.byte	0x04, 0x29
        /*00d2*/ 	.short	(.L_748 - .L_747)


	//   ....[0]....
.L_747:
        /*00d4*/ 	.word	0xffffffff


	//   ....[1]....
        /*00d8*/ 	.word	0xffffffff


	//   ....[2]....
        /*00dc*/ 	.word	0xffffffff


	//   ....[3]....
        /*00e0*/ 	.word	0xffffffff


	//   ....[4]....
        /*00e4*/ 	.word	0xffffffff


	//   ....[5]....
        /*00e8*/ 	.word	0xffffffff


	//   ....[6]....
        /*00ec*/ 	.word	0xffffffff


	//   ....[7]....
        /*00f0*/ 	.word	0xffffffff


	//   ....[8]....
        /*00f4*/ 	.word	0xffffffff


	//   ....[9]....
        /*00f8*/ 	.word	0xffffffff


	//----- nvinfo : EIATTR_COOP_GROUP_INSTR_OFFSETS
	.align		4
.L_748:
        /*00fc*/ 	.byte	0x04, 0x28
        /*00fe*/ 	.short	(.L_750 - .L_749)


	//   ....[0]....
.L_749:
        /*0100*/ 	.word	0x00001650


	//   ....[1]....
        /*0104*/ 	.word	0x00001670


	//   ....[2]....
        /*0108*/ 	.word	0x00001690


	//   ....[3]....
        /*010c*/ 	.word	0x000016b0


	//   ....[4]....
        /*0110*/ 	.word	0x00001700


	//   ....[5]....
        /*0114*/ 	.word	0x00001a20


	//   ....[6]....
        /*0118*/ 	.word	0x00001a40


	//   ....[7]....
        /*011c*/ 	.word	0x00001a70


	//   ....[8]....
        /*0120*/ 	.word	0x00001a90


	//   ....[9]....
        /*0124*/ 	.word	0x00001ae0


	//----- nvinfo : EIATTR_VRC_CTA_INIT_COUNT
	.align		4
.L_750:
        /*0128*/ 	.byte	0x02, 0x4a
	.zero		1
	.zero		1


	//----- nvinfo : EIATTR_EXIT_INSTR_OFFSETS
	.align		4
        /*012c*/ 	.byte	0x04, 0x1c
        /*012e*/ 	.short	(.L_752 - .L_751)


	//   ....[0]....
.L_751:
        /*0130*/ 	.word	0x000044f0


	//   ....[1]....
        /*0134*/ 	.word	0x000046f0


	//   ....[2]....
        /*0138*/ 	.word	0x00004740


	//----- nvinfo : EIATTR_CRS_STACK_SIZE
	.align		4
.L_752:
        /*013c*/ 	.byte	0x04, 0x1e
        /*013e*/ 	.short	(.L_754 - .L_753)
.L_753:
        /*0140*/ 	.word	0x00000000


	//----- nvinfo : EIATTR_CBANK_PARAM_SIZE
	.align		4
.L_754:
        /*0144*/ 	.byte	0x03, 0x19
        /*0146*/ 	.short	0x0050


	//----- nvinfo : EIATTR_PARAM_CBANK
	.align		4
        /*0148*/ 	.byte	0x04, 0x0a
        /*014a*/ 	.short	(.L_756 - .L_755)
	.align		4
.L_755:
        /*014c*/ 	.word	index@(.nv.constant0._ZN17fastertransformer26add_bias_layernorm_add_resI6__halfLi16EEEvPaPKaPT_PKS5_S8_S8_fiiPKfSA_)
        /*0150*/ 	.short	0x0380
        /*0152*/ 	.short	0x0050


	//----- nvinfo : EIATTR_SW_WAR
	.align		4
.L_756:
        /*0154*/ 	.byte	0x04, 0x36
        /*0156*/ 	.short	(.L_758 - .L_757)
.L_757:
        /*0158*/ 	.word	0x00000008
.L_758:


//--------------------- .nv.info._ZN17fastertransformer29add_bias_layernorm_add_res_e2ILi16EEEvP5char2PKS1_P7__half2PKS5_S8_S8_fiiPKfSA_ --------------------------
	.section	.nv.info._ZN17fastertransformer29add_bias_layernorm_add_res_e2ILi16EEEvP5char2PKS1_P7__half2PKS5_S8_S8_fiiPKfSA_,"",@"SHT_CUDA_INFO"
	.sectionflags	@""
	.align	4


	//----- nvinfo : EIATTR_CUDA_API_VERSION
	.align		4
        /*0000*/ 	.byte	0x04, 0x37
        /*0002*/ 	.short	(.L_760 - .L_759)
.L_759:
        /*0004*/ 	.word	0x00000082


	//----- nvinfo : EIATTR_KPARAM_INFO
	.align		4
.L_760:
        /*0008*/ 	.byte	0x04, 0x17
        /*000a*/ 	.short	(.L_762 - .L_761)
.L_761:
        /*000c*/ 	.word	0x00000000
        /*0010*/ 	.short	0x000a
        /*0012*/ 	.short	0x0048
        /*0014*/ 	.byte	0x00, 0xf5, 0x21, 0x00


	//----- nvinfo : EIATTR_KPARAM_INFO
	.align		4
.L_762:
        /*0018*/ 	.byte	0x04, 0x17
        /*001a*/ 	.short	(.L_764 - .L_763)
.L_763:
        /*001c*/ 	.word	0x00000000
        /*0020*/ 	.short	0x0009
        /*0022*/ 	.short	0x0040
        /*0024*/ 	.byte	0x00, 0xf5, 0x21, 0x00


	//----- nvinfo : EIATTR_KPARAM_INFO
	.align		4
.L_764:
        /*0028*/ 	.byte	0x04, 0x17
        /*002a*/ 	.short	(.L_766 - .L_765)
.L_765:
        /*002c*/ 	.word	0x00000000
        /*0030*/ 	.short	0x0008
        /*0032*/ 	.short	0x0038
        /*0034*/ 	.byte	0x00, 0xf0, 0x11, 0x00


	//----- nvinfo : EIATTR_KPARAM_INFO
	.align		4
.L_766:
        /*0038*/ 	.byte	0x04, 0x17
        /*003a*/ 	.short	(.L_768 - .L_767)
.L_767:
        /*003c*/ 	.word	0x00000000
        /*0040*/ 	.short	0x0007
        /*0042*/ 	.short	0x0034
        /*0044*/ 	.byte	0x00, 0xf0, 0x11, 0x00


	//----- nvinfo : EIATTR_KPARAM_INFO
	.align		4
.L_768:
        /*0048*/ 	.byte	0x04, 0x17
        /*004a*/ 	.short	(.L_770 - .L_769)
.L_769:
        /*004c*/ 	.word	0x00000000
        /*0050*/ 	.short	0x0006
        /*0052*/ 	.short	0x0030
        /*0054*/ 	.byte	0x00, 0xf0, 0x11, 0x00


	//----- nvinfo : EIATTR_KPARAM_INFO
	.align		4
.L_770:
        /*0058*/ 	.byte	0x04, 0x17
        /*005a*/ 	.short	(.L_772 - .L_771)
.L_771:
        /*005c*/ 	.word	0x00000000
        /*0060*/ 	.short	0x0005
        /*0062*/ 	.short	0x0028
        /*0064*/ 	.byte	0x00, 0xf5, 0x21, 0x00


	//----- nvinfo : EIATTR_KPARAM_INFO
	.align		4
.L_772:
        /*0068*/ 	.byte	0x04, 0x17
        /*006a*/ 	.short	(.L_774 - .L_773)
.L_773:
        /*006c*/ 	.word	0x00000000
        /*0070*/ 	.short	0x0004
        /*0072*/ 	.short	0x0020
        /*0074*/ 	.byte	0x00, 0xf5, 0x21, 0x00


	//----- nvinfo : EIATTR_KPARAM_INFO
	.align		4
.L_774:
        /*0078*/ 	.byte	0x04, 0x17
        /*007a*/ 	.short	(.L_776 - .L_775)
.L_775:
        /*007c*/ 	.word	0x00000000
        /*0080*/ 	.short	0x0003
        /*0082*/ 	.short	0x0018
        /*0084*/ 	.byte	0x00, 0xf5, 0x21, 0x00


	//----- nvinfo : EIATTR_KPARAM_INFO
	.align		4
.L_776:
        /*0088*/ 	.byte	0x04, 0x17
        /*008a*/ 	.short	(.L_778 - .L_777)
.L_777:
        /*008c*/ 	.word	0x00000000
        /*0090*/ 	.short	0x0002
        /*0092*/ 	.short	0x0010
        /*0094*/ 	.byte	0x00, 0xf5, 0x21, 0x00


	//----- nvinfo : EIATTR_KPARAM_INFO
	.align		4
.L_778:
        /*0098*/ 	.byte	0x04, 0x17
        /*009a*/ 	.short	(.L_780 - .L_779)
.L_779:
        /*009c*/ 	.word	0x00000000
        /*00a0*/ 	.short	0x0001
        /*00a2*/ 	.short	0x0008
        /*00a4*/ 	.byte	0x00, 0xf5, 0x21, 0x00


	//----- nvinfo : EIATTR_KPARAM_INFO
	.align		4
.L_780:
        /*00a8*/ 	.byte	0x04, 0x17
        /*00aa*/ 	.short	(.L_782 - .L_781)
.L_781:
        /*00ac*/ 	.word	0x00000000
        /*00b0*/ 	.short	0x0000
        /*00b2*/ 	.short	0x0000
        /*00b4*/ 	.byte	0x00, 0xf5, 0x21, 0x00


	//----- nvinfo : EIATTR_SPARSE_MMA_MASK
	.align		4
.L_782:
        /*00b8*/ 	.byte	0x03, 0x50
        /*00ba*/ 	.short	0x0000


	//----- nvinfo : EIATTR_MAXREG_COUNT
	.align		4
        /*00bc*/ 	.byte	0x03, 0x1b
        /*00be*/ 	.short	0x00ff


	//----- nvinfo : EIATTR_NUM_BARRIERS
	.align		4
        /*00c0*/ 	.byte	0x02, 0x4c
        /*00c2*/ 	.byte	0x01
	.zero		1


	//----- nvinfo : EIATTR_MERCURY_ISA_VERSION
	.align		4
        /*00c4*/ 	.byte	0x03, 0x5f
        /*00c6*/ 	.short	0x0101


	//----- nvinfo : EIATTR_INT_WARP_WIDE_INSTR_OFFSETS
	.align		4
        /*00c8*/ 	.byte	0x04, 0x31
        /*00ca*/ 	.short	(.L_784 - .L_783)


	//   ....[0]....
.L_783:
        /*00cc*/ 	.word	0x00002ba0


	//   ....[1]....
        /*00d0*/ 	.word	0x00002bd0


	//----- nvinfo : EIATTR_COOP_GROUP_MASK_REGIDS
	.align		4
.L_784:
        /*00d4*/ 	.byte	0x04, 0x29
        /*00d6*/ 	.short	(.L_786 - .L_785)


	//   ....[0]....
.L_785:
        /*00d8*/ 	.word	0xffffffff


	//   ....[1]....
        /*00dc*/ 	.word	0xffffffff


	//   ....[2]....
        /*00e0*/ 	.word	0xffffffff


	//   ....[3]....
        /*00e4*/ 	.word	0xffffffff


	//   ....[4]....
        /*00e8*/ 	.word	0xffffffff


	//   ....[5]....
        /*00ec*/ 	.word	0xffffffff


	//   ....[6]....
        /*00f0*/ 	.word	0xffffffff


	//   ....[7]....
        /*00f4*/ 	.word	0xffffffff


	//   ....[8]....
        /*00f8*/ 	.word	0xffffffff


	//   ....[9]....
        /*00fc*/ 	.word	0xffffffff


	//   ....[10]....
        /*0100*/ 	.word	0xffffffff


	//   ....[11]....
        /*0104*/ 	.word	0xffffffff


	//   ....[12]....
        /*0108*/ 	.word	0xffffffff


	//   ....[13]....
        /*010c*/ 	.word	0xffffffff


	//   ....[14]....
        /*0110*/ 	.word	0xffffffff


	//   ....[15]....
        /*0114*/ 	.word	0xffffffff


	//   ....[16]....
        /*0118*/ 	.word	0xffffffff


	//   ....[17]....
        /*011c*/ 	.word	0xffffffff


	//   ....[18]....
        /*0120*/ 	.word	0xffffffff


	//   ....[19]....
        /*0124*/ 	.word	0xffffffff


	//----- nvinfo : EIATTR_COOP_GROUP_INSTR_OFFSETS
	.align		4
.L_786:
        /*0128*/ 	.byte	0x04, 0x28
        /*012a*/ 	.short	(.L_788 - .L_787)


	//   ....[0]....
.L_787:
        /*012c*/ 	.word	0x00001f50


	//   ....[1]....
        /*0130*/ 	.word	0x00002010


	//   ....[2]....
        /*0134*/ 	.word	0x00002040


	//   ....[3]....
        /*0138*/ 	.word	0x00002080


	//   ....[4]....
        /*013c*/ 	.word	0x000020e0


	//   ....[5]....
        /*0140*/ 	.word	0x000021a0


	//   ....[6]....
        /*0144*/ 	.word	0x000021e0


	//   ....[7]....
        /*0148*/ 	.word	0x00002200


	//   ....[8]....
        /*014c*/ 	.word	0x00002220


	//   ....[9]....
        /*0150*/ 	.word	0x00002240


	//   ....[10]....
        /*0154*/ 	.word	0x00002b90


	//   ....[11]....
        /*0158*/ 	.word	0x00002c10


	//   ....[12]....
        /*015c*/ 	.word	0x00002c50


	//   ....[13]....
        /*0160*/ 	.word	0x00002c90


	//   ....[14]....
        /*0164*/ 	.word	0x00002cb0


	//   ....[15]....
        /*0168*/ 	.word	0x00002d40


	//   ....[16]....
        /*016c*/ 	.word	0x00002d70


	//   ....[17]....
        /*0170*/ 	.word	0x00002d90


	//   ....[18]....
        /*0174*/ 	.word	0x00002db0


	//   ....[19]....
        /*0178*/ 	.word	0x00002dd0


	//----- nvinfo : EIATTR_VRC_CTA_INIT_COUNT
	.align		4
.L_788:
        /*017c*/ 	.byte	0x02, 0x4a
	.zero		1
	.zero		1


	//----- nvinfo : EIATTR_EXIT_INSTR_OFFSETS
	.align		4
        /*0180*/ 	.byte	0x04, 0x1c
        /*0182*/ 	.short	(.L_790 - .L_789)


	//   ....[0]....
.L_789:
        /*0184*/ 	.word	0x000064a0


	//   ....[1]....
        /*0188*/ 	.word	0x00006770


	//   ....[2]....
        /*018c*/ 	.word	0x000067c0


	//----- nvinfo : EIATTR_CRS_STACK_SIZE
	.align		4
.L_790:
        /*0190*/ 	.byte	0x04, 0x1e
        /*0192*/ 	.short	(.L_792 - .L_791)
.L_791:
        /*0194*/ 	.word	0x00000000


	//----- nvinfo : EIATTR_CBANK_PARAM_SIZE
	.align		4
.L_792:
        /*0198*/ 	.byte	0x03, 0x19
        /*019a*/ 	.short	0x0050


	//----- nvinfo : EIATTR_PARAM_CBANK
	.align		4
        /*019c*/ 	.byte	0x04, 0x0a
        /*019e*/ 	.short	(.L_794 - .L_793)
	.align		4
.L_793:
        /*01a0*/ 	.word	index@(.nv.constant0._ZN17fastertransformer29add_bias_layernorm_add_res_e2ILi16EEEvP5char2PKS1_P7__half2PKS5_S8_S8_fiiPKfSA_)
        /*01a4*/ 	.short	0x0380
        /*01a6*/ 	.short	0x0050


	//----- nvinfo : EIATTR_SW_WAR
	.align		4
.L_794:
        /*01a8*/ 	.byte	0x04, 0x36
        /*01aa*/ 	.short	(.L_796 - .L_795)
.L_795:
        /*01ac*/ 	.word	0x00000008
.L_796:


//--------------------- .nv.info._ZN17fastertransformer26add_bias_layernorm_add_resI6__halfLi8EEEvPaPKaPT_PKS5_S8_S8_fiiPKfSA_ --------------------------
	.section	.nv.info._ZN17fastertransformer26add_bias_layernorm_add_resI6__halfLi8EEEvPaPKaPT_PKS5_S8_S8_fiiPKfSA_,"",@"SHT_CUDA_INFO"
	.sectionflags	@""
	.align	4


	//----- nvinfo : EIATTR_CUDA_API_VERSION
	.align		4
        /*0000*/ 	.byte	0x04, 0x37
        /*0002*/ 	.short	(.L_798 - .L_797)
.L_797:
        /*0004*/ 	.word	0x00000082


	//----- nvinfo : EIATTR_KPARAM_INFO
	.align		4
.L_798:
        /*0008*/ 	.byte	0x04, 0x17
        /*000a*/ 	.short	(.L_800 - .L_799)
.L_799:
        /*000c*/ 	.word	0x00000000
        /*0010*/ 	.short	0x000a
        /*0012*/ 	.short	0x0048
        /*0014*/ 	.byte	0x00, 0xf5, 0x21, 0x00


	//----- nvinfo : EIATTR_KPARAM_INFO
	.align		4
.L_800:
        /*0018*/ 	.byte	0x04, 0x17
        /*001a*/ 	.short	(.L_802 - .L_801)
.L_801:
        /*001c*/ 	.word	0x00000000
        /*0020*/ 	.short	0x0009
        /*0022*/ 	.short	0x0040
        /*0024*/ 	.byte	0x00, 0xf5, 0x21, 0x00


	//----- nvinfo : EIATTR_KPARAM_INFO
	.align		4
.L_802:
        /*0028*/ 	.byte	0x04, 0x17
        /*002a*/ 	.short	(.L_804 - .L_803)
.L_803:
        /*002c*/ 	.word	0x00000000
        /*0030*/ 	.short	0x0008
        /*0032*/ 	.short	0x0038
        /*0034*/ 	.byte	0x00, 0xf0, 0x11, 0x00


	//----- nvinfo : EIATTR_KPARAM_INFO
	.align		4
.L_804:
        /*0038*/ 	.byte	0x04, 0x17
        /*003a*/ 	.short	(.L_806 - .L_805)
.L_805:
        /*003c*/ 	.word	0x00000000
        /*0040*/ 	.short	0x0007
        /*0042*/ 	.short	0x0034
        /*0044*/ 	.byte	0x00, 0xf0, 0x11, 0x00


	//----- nvinfo : EIATTR_KPARAM_INFO
	.align		4
.L_806:
        /*0048*/ 	.byte	0x04, 0x17
        /*004a*/ 	.short	(.L_808 - .L_807)
.L_807:
        /*004c*/ 	.word	0x00000000
        /*0050*/ 	.short	0x0006
        /*0052*/ 	.short	0x0030
        /*0054*/ 	.byte	0x00, 0xf0, 0x11, 0x00


	//----- nvinfo : EIATTR_KPARAM_INFO
	.align		4
.L_808:
        /*0058*/ 	.byte	0x04, 0x17
        /*005a*/ 	.short	(.L_810 - .L_809)
.L_809:
        /*005c*/ 	.word	0x00000000
        /*0060*/ 	.short	0x0005
        /*0062*/ 	.short	0x0028
        /*0064*/ 	.byte	0x00, 0xf5, 0x21, 0x00


	//----- nvinfo : EIATTR_KPARAM_INFO
	.align		4
.L_810:
        /*0068*/ 	.byte	0x04, 0x17
        /*006a*/ 	.short	(.L_812 - .L_811)
.L_811:
        /*006c*/ 	.word	0x00000000
        /*0070*/ 	.short	0x0004
        /*0072*/ 	.short	0x0020
        /*0074*/ 	.byte	0x00, 0xf5, 0x21, 0x00


	//----- nvinfo : EIATTR_KPARAM_INFO
	.align		4
.L_812:
        /*0078*/ 	.byte	0x04, 0x17
        /*007a*/ 	.short	(.L_814 - .L_813)
.L_813:
        /*007c*/ 	.word	0x00000000
        /*0080*/ 	.short	0x0003
        /*0082*/ 	.short	0x0018
        /*0084*/ 	.byte	0x00, 0xf5, 0x21, 0x00


	//----- nvinfo : EIATTR_KPARAM_INFO
	.align		4
.L_814:
        /*0088*/ 	.byte	0x04, 0x17
        /*008a*/ 	.short	(.L_816 - .L_815)
.L_815:
        /*008c*/ 	.word	0x00000000
        /*0090*/ 	.short	0x0002
        /*0092*/ 	.short	0x0010
        /*0094*/ 	.byte	0x00, 0xf5, 0x21, 0x00


	//----- nvinfo : EIATTR_KPARAM_INFO
	.align		4
.L_816:
        /*0098*/ 	.byte	0x04, 0x17
        /*009a*/ 	.short	(.L_818 - .L_817)
.L_817:
        /*009c*/ 	.word	0x00000000
        /*00a0*/ 	.short	0x0001
        /*00a2*/ 	.short	0x0008
        /*00a4*/ 	.byte	0x00, 0xf5, 0x21, 0x00


	//----- nvinfo : EIATTR_KPARAM_INFO
	.align		4
.L_818:
        /*00a8*/ 	.byte	0x04, 0x17
        /*00aa*/ 	.short	(.L_820 - .L_819)
.L_819:
        /*00ac*/ 	.word	0x00000000
        /*00b0*/ 	.short	0x0000
        /*00b2*/ 	.short	0x0000
        /*00b4*/ 	.byte	0x00, 0xf5, 0x21, 0x00


	//----- nvinfo : EIATTR_SPARSE_MMA_MASK
	.align		4
.L_820:
        /*00b8*/ 	.byte	0x03, 0x50
        /*00ba*/ 	.short	0x0000


	//----- nvinfo : EIATTR_MAXREG_COUNT
	.align		4
        /*00bc*/ 	.byte	0x03, 0x1b
        /*00be*/ 	.short	0x00ff


	//----- nvinfo : EIATTR_NUM_BARRIERS
	.align		4
        /*00c0*/ 	.byte	0x02, 0x4c
        /*00c2*/ 	.byte	0x01
	.zero		1


	//----- nvinfo : EIATTR_MERCURY_ISA_VERSION
	.align		4
        /*00c4*/ 	.byte	0x03, 0x5f
        /*00c6*/ 	.short	0x0101


	//----- nvinfo : EIATTR_COOP_GROUP_MASK_REGIDS
	.align		4
        /*00c8*/ 	.byte	0x04, 0x29
        /*00ca*/ 	.short	(.L_822 - .L_821)


	//   ....[0]....
.L_821:
        /*00cc*/ 	.word	0xffffffff


	//   ....[1]....
        /*00d0*/ 	.word	0xffffffff


	//   ....[2]....
        /*00d4*/ 	.word	0xffffffff


	//   ....[3]....
        /*00d8*/ 	.word	0xffffffff


	//   ....[4]....
        /*00dc*/ 	.word	0xffffffff


	//   ....[5]....
        /*00e0*/ 	.word	0xffffffff


	//   ....[6]....
        /*00e4*/ 	.word	0xffffffff


	//   ....[7]....
        /*00e8*/ 	.word	0xffffffff


	//   ....[8]....
        /*00ec*/ 	.word	0xffffffff


	//   ....[9]....
        /*00f0*/ 	.word	0xffffffff


	//----- nvinfo : EIATTR_COOP_GROUP_INSTR_OFFSETS
	.align		4
.L_822:
        /*00f4*/ 	.byte	0x04, 0x28
        /*00f6*/ 	.short	(.L_824 - .L_823)


	//   ....[0]....
.L_823:
        /*00f8*/ 	.word	0x00000b00


	//   ....[1]....
        /*00fc*/ 	.word	0x00000b20


	//   ....[2]....
        /*0100*/ 	.word	0x00000b40


	//   ....[3]....
        /*0104*/ 	.word	0x00000b60


	//   ....[4]....
        /*0108*/ 	.word	0x00000b80


	//   ....[5]....
        /*010c*/ 	.word	0x00000d40


	//   ....[6]....
        /*0110*/ 	.word	0x00000d60


	//   ....[7]....
        /*0114*/ 	.word	0x00000d80


	//   ....[8]....
        /*0118*/ 	.word	0x00000da0


	//   ....[9]....
        /*011c*/ 	.word	0x00000dd0


	//----- nvinfo : EIATTR_VRC_CTA_INIT_COUNT
	.align		4
.L_824:
        /*0120*/ 	.byte	0x02, 0x4a
	.zero		1
	.zero		1


	//----- nvinfo : EIATTR_EXIT_INSTR_OFFSETS
	.align		4
        /*0124*/ 	.byte	0x04, 0x1c
        /*0126*/ 	.short	(.L_826 - .L_825)


	//   ....[0]....
.L_825:
        /*0128*/ 	.word	0x00002100


	//   ....[1]....
        /*012c*/ 	.word	0x00002310


	//   ....[2]....
        /*0130*/ 	.word	0x00002360


	//----- nvinfo : EIATTR_CRS_STACK_SIZE
	.align		4
.L_826:
        /*0134*/ 	.byte	0x04, 0x1e
        /*0136*/ 	.short	(.L_828 - .L_827)
.L_827:
        /*0138*/ 	.word	0x00000000


	//----- nvinfo : EIATTR_CBANK_PARAM_SIZE
	.align		4
.L_828:
        /*013c*/ 	.byte	0x03, 0x19
        /*013e*/ 	.short	0x0050


	//----- nvinfo : EIATTR_PARAM_CBANK
	.align		4
        /*0140*/ 	.byte	0x04, 0x0a
        /*0142*/ 	.short	(.L_830 - .L_829)
	.align		4
.L_829:
        /*0144*/ 	.word	index@(.nv.constant0._ZN17fastertransformer26add_bias_layernorm_add_resI6__halfLi8EEEvPaPKaPT_PKS5_S8_S8_fiiPKfSA_)
        /*0148*/ 	.short	0x0380
        /*014a*/ 	.short	0x0050


	//----- nvinfo : EIATTR_SW_WAR
	.align		4
.L_830:
        /*014c*/ 	.byte	0x04, 0x36
        /*014e*/ 	.short	(.L_832 - .L_831)
.L_831:
        /*0150*/ 	.word	0x00000008
.L_832:


//--------------------- .nv.info._ZN17fastertransformer29add_bias_layernorm_add_res_e2ILi8EEEvP5char2PKS1_P7__half2PKS5_S8_S8_fiiPKfSA_ --------------------------
	.section	.nv.info._ZN17fastertransformer29add_bias_layernorm_add_res_e2ILi8EEEvP5char2PKS1_P7__half2PKS5_S8_S8_fiiPKfSA_,"",@"SHT_CUDA_INFO"
	.sectionflags	@""
	.align	4


	//----- nvinfo : EIATTR_CUDA_API_VERSION
	.align		4
        /*0000*/ 	.byte	0x04, 0x37
        /*0002*/ 	.short	(.L_834 - .L_833)
.L_833:
        /*0004*/ 	.word	0x00000082


	//----- nvinfo : EIATTR_KPARAM_INFO
	.align		4
.L_834:
        /*0008*/ 	.byte	0x04, 0x17
        /*000a*/ 	.short	(.L_836 - .L_835)
.L_835:
        /*000c*/ 	.word	0x00000000
        /*0010*/ 	.short	0x000a
        /*0012*/ 	.short	0x0048
        /*0014*/ 	.byte	0x00, 0xf5, 0x21, 0x00


	//----- nvinfo : EIATTR_KPARAM_INFO
	.align		4
.L_836:
        /*0018*/ 	.byte	0x04, 0x17
        /*001a*/ 	.short	(.L_838 - .L_837)
.L_837:
        /*001c*/ 	.word	0x00000000
        /*0020*/ 	.short	0x0009
        /*0022*/ 	.short	0x0040
        /*0024*/ 	.byte	0x00, 0xf5, 0x21, 0x00


	//----- nvinfo : EIATTR_KPARAM_INFO
	.align		4
.L_838:
        /*0028*/ 	.byte	0x04, 0x17
        /*002a*/ 	.short	(.L_840 - .L_839)
.L_839:
        /*002c*/ 	.word	0x00000000
        /*0030*/ 	.short	0x0008
        /*0032*/ 	.short	0x0038
        /*0034*/ 	.byte	0x00, 0xf0, 0x11, 0x00


	//----- nvinfo : EIATTR_KPARAM_INFO
	.align		4
.L_840:
        /*0038*/ 	.byte	0x04, 0x17
        /*003a*/ 	.short	(.L_842 - .L_841)
.L_841:
        /*003c*/ 	.word	0x00000000
        /*0040*/ 	.short	0x0007
        /*0042*/ 	.short	0x0034
        /*0044*/ 	.byte	0x00, 0xf0, 0x11, 0x00


	//----- nvinfo : EIATTR_KPARAM_INFO
	.align		4
.L_842:
        /*0048*/ 	.byte	0x04, 0x17
        /*004a*/ 	.short	(.L_844 - .L_843)
.L_843:
        /*004c*/ 	.word	0x00000000
        /*0050*/ 	.short	0x0006
        /*0052*/ 	.short	0x0030
        /*0054*/ 	.byte	0x00, 0xf0, 0x11, 0x00


	//----- nvinfo : EIATTR_KPARAM_INFO
	.align		4
.L_844:
        /*0058*/ 	.byte	0x04, 0x17
        /*005a*/ 	.short	(.L_846 - .L_845)
.L_845:
        /*005c*/ 	.word	0x00000000
        /*0060*/ 	.short	0x0005
        /*0062*/ 	.short	0x0028
        /*0064*/ 	.byte	0x00, 0xf5, 0x21, 0x00


	//----- nvinfo : EIATTR_KPARAM_INFO
	.align		4
.L_846:
        /*0068*/ 	.byte	0x04, 0x17
        /*006a*/ 	.short	(.L_848 - .L_847)
.L_847:
        /*006c*/ 	.word	0x00000000
        /*0070*/ 	.short	0x0004
        /*0072*/ 	.short	0x0020
        /*0074*/ 	.byte	0x00, 0xf5, 0x21, 0x00


	//----- nvinfo : EIATTR_KPARAM_INFO
	.align		4
.L_848:
        /*0078*/ 	.byte	0x04, 0x17
        /*007a*/ 	.short	(.L_850 - .L_849)
.L_849:
        /*007c*/ 	.word	0x00000000
        /*0080*/ 	.short	0x0003
        /*0082*/ 	.short	0x0018
        /*0084*/ 	.byte	0x00, 0xf5, 0x21, 0x00


	//----- nvinfo : EIATTR_KPARAM_INFO
	.align		4
.L_850:
        /*0088*/ 	.byte	0x04, 0x17
        /*008a*/ 	.short	(.L_852 - .L_851)
.L_851:
        /*008c*/ 	.word	0x00000000
        /*0090*/ 	.short	0x0002
        /*0092*/ 	.short	0x0010
        /*0094*/ 	.byte	0x00, 0xf5, 0x21, 0x00


	//----- nvinfo : EIATTR_KPARAM_INFO
	.align		4
.L_852:
        /*0098*/ 	.byte	0x04, 0x17
        /*009a*/ 	.short	(.L_854 - .L_853)
.L_853:
        /*009c*/ 	.word	0x00000000
        /*00a0*/ 	.short	0x0001
        /*00a2*/ 	.short	0x0008
        /*00a4*/ 	.byte	0x00, 0xf5, 0x21, 0x00


	//----- nvinfo : EIATTR_KPARAM_INFO
	.align		4
.L_854:
        /*00a8*/ 	.byte	0x04, 0x17
        /*00aa*/ 	.short	(.L_856 - .L_855)
.L_855:
        /*00ac*/ 	.word	0x00000000
        /*00b0*/ 	.short	0x0000
        /*00b2*/ 	.short	0x0000
        /*00b4*/ 	.byte	0x00, 0xf5, 0x21, 0x00


	//----- nvinfo : EIATTR_SPARSE_MMA_MASK
	.align		4
.L_856:
        /*00b8*/ 	.byte	0x03, 0x50
        /*00ba*/ 	.short	0x0000


	//----- nvinfo : EIATTR_MAXREG_COUNT
	.align		4
        /*00bc*/ 	.byte	0x03, 0x1b
        /*00be*/ 	.short	0x00ff


	//----- nvinfo : EIATTR_NUM_BARRIERS
	.align		4
        /*00c0*/ 	.byte	0x02, 0x4c
        /*00c2*/ 	.byte	0x01
	.zero		1


	//----- nvinfo : EIATTR_MERCURY_ISA_VERSION
	.align		4
        /*00c4*/ 	.byte	0x03, 0x5f
        /*00c6*/ 	.short	0x0101


	//----- nvinfo : EIATTR_COOP_GROUP_MASK_REGIDS
	.align		4
        /*00c8*/ 	.byte	0x04, 0x29
        /*00ca*/ 	.short	(.L_858 - .L_857)


	//   ....[0]....
.L_857:
        /*00cc*/ 	.word	0xffffffff


	//   ....[1]....
        /*00d0*/ 	.word	0xffffffff


	//   ....[2]....
        /*00d4*/ 	.word	0xffffffff


	//   ....[3]....
        /*00d8*/ 	.word	0xffffffff


	//   ....[4]....
        /*00dc*/ 	.word	0xffffffff


	//   ....[5]....
        /*00e0*/ 	.word	0xffffffff


	//   ....[6]....
        /*00e4*/ 	.word	0xffffffff


	//   ....[7]....
        /*00e8*/ 	.word	0xffffffff


	//   ....[8]....
        /*00ec*/ 	.word	0xffffffff


	//   ....[9]....
        /*00f0*/ 	.word	0xffffffff


	//   ....[10]....
        /*00f4*/ 	.word	0xffffffff


	//   ....[11]....
        /*00f8*/ 	.word	0xffffffff


	//   ....[12]....
        /*00fc*/ 	.word	0xffffffff


	//   ....[13]....
        /*0100*/ 	.word	0xffffffff


	//   ....[14]....
        /*0104*/ 	.word	0xffffffff


	//   ....[15]....
        /*0108*/ 	.word	0xffffffff


	//   ....[16]....
        /*010c*/ 	.word	0xffffffff


	//   ....[17]....
        /*0110*/ 	.word	0xffffffff


	//   ....[18]....
        /*0114*/ 	.word	0xffffffff


	//   ....[19]....
        /*0118*/ 	.word	0xffffffff


	//----- nvinfo : EIATTR_COOP_GROUP_INSTR_OFFSETS
	.align		4
.L_858:
        /*011c*/ 	.byte	0x04, 0x28
        /*011e*/ 	.short	(.L_860 - .L_859)


	//   ....[0]....
.L_859:
        /*0120*/ 	.word	0x00001050


	//   ....[1]....
        /*0124*/ 	.word	0x00001120


	//   ....[2]....
        /*0128*/ 	.word	0x00001170


	//   ....[3]....
        /*012c*/ 	.word	0x000011a0


	//   ....[4]....
        /*0130*/ 	.word	0x00001200


	//   ....[5]....
        /*0134*/ 	.word	0x00001250


	//   ....[6]....
        /*0138*/ 	.word	0x00001270


	//   ....[7]....
        /*013c*/ 	.word	0x00001290


	//   ....[8]....
        /*0140*/ 	.word	0x000012b0


	//   ....[9]....
        /*0144*/ 	.word	0x000012d0


	//   ....[10]....
        /*0148*/ 	.word	0x000017b0


	//   ....[11]....
        /*014c*/ 	.word	0x000017e0


	//   ....[12]....
        /*0150*/ 	.word	0x00001800


	//   ....[13]....
        /*0154*/ 	.word	0x00001820


	//   ....[14]....
        /*0158*/ 	.word	0x00001840


	//   ....[15]....
        /*015c*/ 	.word	0x00001900


	//   ....[16]....
        /*0160*/ 	.word	0x00001920


	//   ....[17]....
        /*0164*/ 	.word	0x00001940


	//   ....[18]....
        /*0168*/ 	.word	0x00001960


	//   ....[19]....
        /*016c*/ 	.word	0x00001980


	//----- nvinfo : EIATTR_VRC_CTA_INIT_COUNT
	.align		4
.L_860:
        /*0170*/ 	.byte	0x02, 0x4a
	.zero		1
	.zero		1


	//----- nvinfo : EIATTR_EXIT_INSTR_OFFSETS
	.align		4
        /*0174*/ 	.byte	0x04, 0x1c
        /*0176*/ 	.short	(.L_862 - .L_861)


	//   ....[0]....
.L_861:
        /*0178*/ 	.word	0x000031f0


	//   ....[1]....
        /*017c*/ 	.word	0x000034c0


	//   ....[2]....
        /*0180*/ 	.word	0x00003510


	//----- nvinfo : EIATTR_CRS_STACK_SIZE
	.align		4
.L_862:
        /*0184*/ 	.byte	0x04, 0x1e
        /*0186*/ 	.short	(.L_864 - .L_863)
.L_863:
        /*0188*/ 	.word	0x00000000


	//----- nvinfo : EIATTR_CBANK_PARAM_SIZE
	.align		4
.L_864:
        /*018c*/ 	.byte	0x03, 0x19
        /*018e*/ 	.short	0x0050


	//----- nvinfo : EIATTR_PARAM_CBANK
	.align		4
        /*0190*/ 	.byte	0x04, 0x0a
        /*0192*/ 	.short	(.L_866 - .L_865)
	.align		4
.L_865:
        /*0194*/ 	.word	index@(.nv.constant0._ZN17fastertransformer29add_bias_layernorm_add_res_e2ILi8EEEvP5char2PKS1_P7__half2PKS5_S8_S8_fiiPKfSA_)
        /*0198*/ 	.short	0x0380
        /*019a*/ 	.short	0x0050


	//----- nvinfo : EIATTR_SW_WAR
	.align		4
.L_866:
        /*019c*/ 	.byte	0x04, 0x36
        /*019e*/ 	.short	(.L_868 - .L_867)
.L_867:
        /*01a0*/ 	.word	0x00000008
.L_868:


//--------------------- .nv.info._ZN17fastertransformer26add_bias_layernorm_add_resI6__halfLi4EEEvPaPKaPT_PKS5_S8_S8_fiiPKfSA_ --------------------------
	.section	.nv.info._ZN17fastertransformer26add_bias_layernorm_add_resI6__halfLi4EEEvPaPKaPT_PKS5_S8_S8_fiiPKfSA_,"",@"SHT_CUDA_INFO"
	.sectionflags	@""
	.align	4


	//----- nvinfo : EIATTR_CUDA_API_VERSION
	.align		4
        /*0000*/ 	.byte	0x04, 0x37
        /*0002*/ 	.short	(.L_870 - .L_869)
.L_869:
        /*0004*/ 	.word	0x00000082


	//----- nvinfo : EIATTR_KPARAM_INFO
	.align		4
.L_870:
        /*0008*/ 	.byte	0x04, 0x17
        /*000a*/ 	.short	(.L_872 - .L_871)
.L_871:
        /*000c*/ 	.word	0x00000000
        /*0010*/ 	.short	0x000a
        /*0012*/ 	.short	0x0048
        /*0014*/ 	.byte	0x00, 0xf5, 0x21, 0x00


	//----- nvinfo : EIATTR_KPARAM_INFO
	.align		4
.L_872:
        /*0018*/ 	.byte	0x04, 0x17
        /*001a*/ 	.short	(.L_874 - .L_873)
.L_873:
        /*001c*/ 	.word	0x00000000
        /*0020*/ 	.short	0x0009
        /*0022*/ 	.short	0x0040
        /*0024*/ 	.byte	0x00, 0xf5, 0x21, 0x00


	//----- nvinfo : EIATTR_KPARAM_INFO
	.align		4
.L_874:
        /*0028*/ 	.byte	0x04, 0x17
        /*002a*/ 	.short	(.L_876 - .L_875)
.L_875:
        /*002c*/ 	.word	0x00000000
        /*0030*/ 	.short	0x0008
        /*0032*/ 	.short	0x0038
        /*0034*/ 	.byte	0x00, 0xf0, 0x11, 0x00


	//----- nvinfo : EIATTR_KPARAM_INFO
	.align		4
.L_876:
        /*0038*/ 	.byte	0x04, 0x17
        /*003a*/ 	.short	(.L_878 - .L_877)
.L_877:
        /*003c*/ 	.word	0x00000000
        /*0040*/ 	.short	0x0007
        /*0042*/ 	.short	0x0034
        /*0044*/ 	.byte	0x00, 0xf0, 0x11, 0x00


	//----- nvinfo : EIATTR_KPARAM_INFO
	.align		4
.L_878:
        /*0048*/ 	.byte	0x04, 0x17
        /*004a*/ 	.short	(.L_880 - .L_879)
.L_879:
        /*004c*/ 	.word	0x00000000
        /*0050*/ 	.short	0x0006
        /*0052*/ 	.short	0x0030
        /*0054*/ 	.byte	0x00, 0xf0, 0x11, 0x00


	//----- nvinfo : EIATTR_KPARAM_INFO
	.align		4
.L_880:
        /*0058*/ 	.byte	0x04, 0x17
        /*005a*/ 	.short	(.L_882 - .L_881)
.L_881:
        /*005c*/ 	.word	0x00000000
        /*0060*/ 	.short	0x0005
        /*0062*/ 	.short	0x0028
        /*0064*/ 	.byte	0x00, 0xf5, 0x21, 0x00


	//----- nvinfo : EIATTR_KPARAM_INFO
	.align		4
.L_882:
        /*0068*/ 	.byte	0x04, 0x17
        /*006a*/ 	.short	(.L_884 - .L_883)
.L_883:
        /*006c*/ 	.word	0x00000000
        /*0070*/ 	.short	0x0004
        /*0072*/ 	.short	0x0020
        /*0074*/ 	.byte	0x00, 0xf5, 0x21, 0x00


	//----- nvinfo : EIATTR_KPARAM_INFO
	.align		4
.L_884:
        /*0078*/ 	.byte	0x04, 0x17
        /*007a*/ 	.short	(.L_886 - .L_885)
.L_885:
        /*007c*/ 	.word	0x00000000
        /*0080*/ 	.short	0x0003
        /*0082*/ 	.short	0x0018
        /*0084*/ 	.byte	0x00, 0xf5, 0x21, 0x00


	//----- nvinfo : EIATTR_KPARAM_INFO
	.align		4
.L_886:
        /*0088*/ 	.byte	0x04, 0x17
        /*008a*/ 	.short	(.L_888 - .L_887)
.L_887:
        /*008c*/ 	.word	0x00000000
        /*0090*/ 	.short	0x0002
        /*0092*/ 	.short	0x0010
        /*0094*/ 	.byte	0x00, 0xf5, 0x21, 0x00


	//----- nvinfo : EIATTR_KPARAM_INFO
	.align		4
.L_888:
        /*0098*/ 	.byte	0x04, 0x17
        /*009a*/ 	.short	(.L_890 - .L_889)
.L_889:
        /*009c*/ 	.word	0x00000000
        /*00a0*/ 	.short	0x0001
        /*00a2*/ 	.short	0x0008
        /*00a4*/ 	.byte	0x00, 0xf5, 0x21, 0x00


	//----- nvinfo : EIATTR_KPARAM_INFO
	.align		4
.L_890:
        /*00a8*/ 	.byte	0x04, 0x17
        /*00aa*/ 	.short	(.L_892 - .L_891)
.L_891:
        /*00ac*/ 	.word	0x00000000
        /*00b0*/ 	.short	0x0000
        /*00b2*/ 	.short	0x0000
        /*00b4*/ 	.byte	0x00, 0xf5, 0x21, 0x00


	//----- nvinfo : EIATTR_SPARSE_MMA_MASK
	.align		4
.L_892:
        /*00b8*/ 	.byte	0x03, 0x50
        /*00ba*/ 	.short	0x0000


	//----- nvinfo : EIATTR_MAXREG_COUNT
	.align		4
        /*00bc*/ 	.byte	0x03, 0x1b
        /*00be*/ 	.short	0x00ff


	//----- nvinfo : EIATTR_NUM_BARRIERS
	.align		4
        /*00c0*/ 	.byte	0x02, 0x4c
        /*00c2*/ 	.byte	0x01
	.zero		1


	//----- nvinfo : EIATTR_MERCURY_ISA_VERSION
	.align		4
        /*00c4*/ 	.byte	0x03, 0x5f
        /*00c6*/ 	.short	0x0101


	//----- nvinfo : EIATTR_COOP_GROUP_MASK_REGIDS
	.align		4
        /*00c8*/ 	.byte	0x04, 0x29
        /*00ca*/ 	.short	(.L_894 - .L_893)


	//   ....[0]....
.L_893:
        /*00cc*/ 	.word	0xffffffff


	//   ....[1]....
        /*00d0*/ 	.word	0xffffffff


	//   ....[2]....
        /*00d4*/ 	.word	0xffffffff


	//   ....[3]....
        /*00d8*/ 	.word	0xffffffff


	//   ....[4]....
        /*00dc*/ 	.word	0xffffffff


	//   ....[5]....
        /*00e0*/ 	.word	0xffffffff


	//   ....[6]....
        /*00e4*/ 	.word	0xffffffff


	//   ....[7]....
        /*00e8*/ 	.word	0xffffffff


	//   ....[8]....
        /*00ec*/ 	.word	0xffffffff


	//   ....[9]....
        /*00f0*/ 	.word	0xffffffff


	//----- nvinfo : EIATTR_COOP_GROUP_INSTR_OFFSETS
	.align		4
.L_894:
        /*00f4*/ 	.byte	0x04, 0x28
        /*00f6*/ 	.short	(.L_896 - .L_895)


	//   ....[0]....
.L_895:
        /*00f8*/ 	.word	0x000005d0


	//   ....[1]....
        /*00fc*/ 	.word	0x000005f0


	//   ....[2]....
        /*0100*/ 	.word	0x00000610


	//   ....[3]....
        /*0104*/ 	.word	0x00000630


	//   ....[4]....
        /*0108*/ 	.word	0x00000680


	//   ....[5]....
        /*010c*/ 	.word	0x000007e0


	//   ....[6]....
        /*0110*/ 	.word	0x00000800


	//   ....[7]....
        /*0114*/ 	.word	0x00000820


	//   ....[8]....
        /*0118*/ 	.word	0x00000840


	//   ....[9]....
        /*011c*/ 	.word	0x00000880


	//----- nvinfo : EIATTR_VRC_CTA_INIT_COUNT
	.align		4
.L_896:
        /*0120*/ 	.byte	0x02, 0x4a
	.zero		1
	.zero		1


	//----- nvinfo : EIATTR_EXIT_INSTR_OFFSETS
	.align		4
        /*0124*/ 	.byte	0x04, 0x1c
        /*0126*/ 	.short	(.L_898 - .L_897)


	//   ....[0]....
.L_897:
        /*0128*/ 	.word	0x00001040


	//   ....[1]....
        /*012c*/ 	.word	0x00001240


	//   ....[2]....
        /*0130*/ 	.word	0x00001290


	//----- nvinfo : EIATTR_CRS_STACK_SIZE
	.align		4
.L_898:
        /*0134*/ 	.byte	0x04, 0x1e
        /*0136*/ 	.short	(.L_900 - .L_899)
.L_899:
        /*0138*/ 	.word	0x00000000


	//----- nvinfo : EIATTR_CBANK_PARAM_SIZE
	.align		4
.L_900:
        /*013c*/ 	.byte	0x03, 0x19
        /*013e*/ 	.short	0x0050


	//----- nvinfo : EIATTR_PARAM_CBANK
	.align		4
        /*0140*/ 	.byte	0x04, 0x0a
        /*0142*/ 	.short	(.L_902 - .L_901)
	.align		4
.L_901:
        /*0144*/ 	.word	index@(.nv.constant0._ZN17fastertransformer26add_bias_layernorm_add_resI6__halfLi4EEEvPaPKaPT_PKS5_S8_S8_fiiPKfSA_)
        /*0148*/ 	.short	0x0380
        /*014a*/ 	.short	0x0050


	//----- nvinfo : EIATTR_SW_WAR
	.align		4
.L_902:
        /*014c*/ 	.byte	0x04, 0x36
        /*014e*/ 	.short	(.L_904 - .L_903)
.L_903:
        /*0150*/ 	.word	0x00000008
.L_904:


//--------------------- .nv.info._ZN17fastertransformer29add_bias_layernorm_add_res_e2ILi4EEEvP5char2PKS1_P7__half2PKS5_S8_S8_fiiPKfSA_ --------------------------
	.section	.nv.info._ZN17fastertransformer29add_bias_layernorm_add_res_e2ILi4EEEvP5char2PKS1_P7__half2PKS5_S8_S8_fiiPKfSA_,"",@"SHT_CUDA_INFO"
	.sectionflags	@""
	.align	4


	//----- nvinfo : EIATTR_CUDA_API_VERSION
	.align		4
        /*0000*/ 	.byte	0x04, 0x37
        /*0002*/ 	.short	(.L_906 - .L_905)
.L_905:
        /*0004*/ 	.word	0x00000082


	//----- nvinfo : EIATTR_KPARAM_INFO
	.align		4
.L_906:
        /*0008*/ 	.byte	0x04, 0x17
        /*000a*/ 	.short	(.L_908 - .L_907)
.L_907:
        /*000c*/ 	.word	0x00000000
        /*0010*/ 	.short	0x000a
        /*0012*/ 	.short	0x0048
        /*0014*/ 	.byte	0x00, 0xf5, 0x21, 0x00


	//----- nvinfo : EIATTR_KPARAM_INFO
	.align		4
.L_908:
        /*0018*/ 	.byte	0x04, 0x17
        /*001a*/ 	.short	(.L_910 - .L_909)
.L_909:
        /*001c*/ 	.word	0x00000000
        /*0020*/ 	.short	0x0009
        /*0022*/ 	.short	0x0040
        /*0024*/ 	.byte	0x00, 0xf5, 0x21, 0x00


	//----- nvinfo : EIATTR_KPARAM_INFO
	.align		4
.L_910:
        /*0028*/ 	.byte	0x04, 0x17
        /*002a*/ 	.short	(.L_912 - .L_911)
.L_911:
        /*002c*/ 	.word	0x00000000
        /*0030*/ 	.short	0x0008
        /*0032*/ 	.short	0x0038
        /*0034*/ 	.byte	0x00, 0xf0, 0x11, 0x00


	//----- nvinfo : EIATTR_KPARAM_INFO
	.align		4
.L_912:
        /*0038*/ 	.byte	0x04, 0x17
        /*003a*/ 	.short	(.L_914 - .L_913)
.L_913:
        /*003c*/ 	.word	0x00000000
        /*0040*/ 	.short	0x0007
        /*0042*/ 	.short	0x0034
        /*0044*/ 	.byte	0x00, 0xf0, 0x11, 0x00


	//----- nvinfo : EIATTR_KPARAM_INFO
	.align		4
.L_914:
        /*0048*/ 	.byte	0x04, 0x17
        /*004a*/ 	.short	(.L_916 - .L_915)
.L_915:
        /*004c*/ 	.word	0x00000000
        /*0050*/ 	.short	0x0006
        /*0052*/ 	.short	0x0030
        /*0054*/ 	.byte	0x00, 0xf0, 0x11, 0x00


	//----- nvinfo : EIATTR_KPARAM_INFO
	.align		4
.L_916:
        /*0058*/ 	.byte	0x04, 0x17
        /*005a*/ 	.short	(.L_918 - .L_917)
.L_917:
        /*005c*/ 	.word	0x00000000
        /*0060*/ 	.short	0x0005
        /*0062*/ 	.short	0x0028
        /*0064*/ 	.byte	0x00, 0xf5, 0x21, 0x00


	//----- nvinfo : EIATTR_KPARAM_INFO
	.align		4
.L_918:
        /*0068*/ 	.byte	0x04, 0x17
        /*006a*/ 	.short	(.L_920 - .L_919)
.L_919:
        /*006c*/ 	.word	0x00000000
        /*0070*/ 	.short	0x0004
        /*0072*/ 	.short	0x0020
        /*0074*/ 	.byte	0x00, 0xf5, 0x21, 0x00


	//----- nvinfo : EIATTR_KPARAM_INFO
	.align		4
.L_920:
        /*0078*/ 	.byte	0x04, 0x17
        /*007a*/ 	.short	(.L_922 - .L_921)
.L_921:
        /*007c*/ 	.word	0x00000000
        /*0080*/ 	.short	0x0003
        /*0082*/ 	.short	0x0018
        /*0084*/ 	.byte	0x00, 0xf5, 0x21, 0x00


	//----- nvinfo : EIATTR_KPARAM_INFO
	.align		4
.L_922:
        /*0088*/ 	.byte	0x04, 0x17
        /*008a*/ 	.short	(.L_924 - .L_923)
.L_923:
        /*008c*/ 	.word	0x00000000
        /*0090*/ 	.short	0x0002
        /*0092*/ 	.short	0x0010
        /*0094*/ 	.byte	0x00, 0xf5, 0x21, 0x00


	//----- nvinfo : EIATTR_KPARAM_INFO
	.align		4
.L_924:
        /*0098*/ 	.byte	0x04, 0x17
        /*009a*/ 	.short	(.L_926 - .L_925)
.L_925:
        /*009c*/ 	.word	0x00000000
        /*00a0*/ 	.short	0x0001
        /*00a2*/ 	.short	0x0008
        /*00a4*/ 	.byte	0x00, 0xf5, 0x21, 0x00


	//----- nvinfo : EIATTR_KPARAM_INFO
	.align		4
.L_926:
        /*00a8*/ 	.byte	0x04, 0x17
        /*00aa*/ 	.short	(.L_928 - .L_927)
.L_927:
        /*00ac*/ 	.word	0x00000000
        /*00b0*/ 	.short	0x0000
        /*00b2*/ 	.short	0x0000
        /*00b4*/ 	.byte	0x00, 0xf5, 0x21, 0x00


	//----- nvinfo : EIATTR_SPARSE_MMA_MASK
	.align		4
.L_928:
        /*00b8*/ 	.byte	0x03, 0x50
        /*00ba*/ 	.short	0x0000


	//----- nvinfo : EIATTR_MAXREG_COUNT
	.align		4
        /*00bc*/ 	.byte	0x03, 0x1b
        /*00be*/ 	.short	0x00ff


	//----- nvinfo : EIATTR_NUM_BARRIERS
	.align		4
        /*00c0*/ 	.byte	0x02, 0x4c
        /*00c2*/ 	.byte	0x01
	.zero		1


	//----- nvinfo : EIATTR_MERCURY_ISA_VERSION
	.align		4
        /*00c4*/ 	.byte	0x03, 0x5f
        /*00c6*/ 	.short	0x0101


	//----- nvinfo : EIATTR_COOP_GROUP_MASK_REGIDS
	.align		4
        /*00c8*/ 	.byte	0x04, 0x29
        /*00ca*/ 	.short	(.L_930 - .L_929)


	//   ....[0]....
.L_929:
        /*00cc*/ 	.word	0xffffffff


	//   ....[1]....
        /*00d0*/ 	.word	0xffffffff


	//   ....[2]....
        /*00d4*/ 	.word	0xffffffff


	//   ....[3]....
        /*00d8*/ 	.word	0xffffffff


	//   ....[4]....
        /*00dc*/ 	.word	0xffffffff


	//   ....[5]....
        /*00e0*/ 	.word	0xffffffff


	//   ....[6]....
        /*00e4*/ 	.word	0xffffffff


	//   ....[7]....
        /*00e8*/ 	.word	0xffffffff


	//   ....[8]....
        /*00ec*/ 	.word	0xffffffff


	//   ....[9]....
        /*00f0*/ 	.word	0xffffffff


	//   ....[10]....
        /*00f4*/ 	.word	0xffffffff


	//   ....[11]....
        /*00f8*/ 	.word	0xffffffff


	//   ....[12]....
        /*00fc*/ 	.word	0xffffffff


	//   ....[13]....
        /*0100*/ 	.word	0xffffffff


	//   ....[14]....
        /*0104*/ 	.word	0xffffffff


	//   ....[15]....
        /*0108*/ 	.word	0xffffffff


	//   ....[16]....
        /*010c*/ 	.word	0xffffffff


	//   ....[17]....
        /*0110*/ 	.word	0xffffffff


	//   ....[18]....
        /*0114*/ 	.word	0xffffffff


	//   ....[19]....
        /*0118*/ 	.word	0xffffffff


	//----- nvinfo : EIATTR_COOP_GROUP_INSTR_OFFSETS
	.align		4
.L_930:
        /*011c*/ 	.byte	0x04, 0x28
        /*011e*/ 	.short	(.L_932 - .L_931)


	//   ....[0]....
.L_931:
        /*0120*/ 	.word	0x00000840


	//   ....[1]....
        /*0124*/ 	.word	0x000008e0


	//   ....[2]....
        /*0128*/ 	.word	0x00000920


	//   ....[3]....
        /*012c*/ 	.word	0x00000980


	//   ....[4]....
        /*0130*/ 	.word	0x000009a0


	//   ....[5]....
        /*0134*/ 	.word	0x00000a10


	//   ....[6]....
        /*0138*/ 	.word	0x00000a40


	//   ....[7]....
        /*013c*/ 	.word	0x00000a80


	//   ....[8]....
        /*0140*/ 	.word	0x00000aa0


	//   ....[9]....
        /*0144*/ 	.word	0x00000ac0


	//   ....[10]....
        /*0148*/ 	.word	0x00000d40


	//   ....[11]....
        /*014c*/ 	.word	0x00000d70


	//   ....[12]....
        /*0150*/ 	.word	0x00000d90


	//   ....[13]....
        /*0154*/ 	.word	0x00000db0


	//   ....[14]....
        /*0158*/ 	.word	0x00000de0


	//   ....[15]....
        /*015c*/ 	.word	0x00000e70


	//   ....[16]....
        /*0160*/ 	.word	0x00000e90


	//   ....[17]....
        /*0164*/ 	.word	0x00000eb0


	//   ....[18]....
        /*0168*/ 	.word	0x00000ed0


	//   ....[19]....
        /*016c*/ 	.word	0x00000f10


	//----- nvinfo : EIATTR_VRC_CTA_INIT_COUNT
	.align		4
.L_932:
        /*0170*/ 	.byte	0x02, 0x4a
	.zero		1
	.zero		1


	//----- nvinfo : EIATTR_EXIT_INSTR_OFFSETS
	.align		4
        /*0174*/ 	.byte	0x04, 0x1c
        /*0176*/ 	.short	(.L_934 - .L_933)


	//   ....[0]....
.L_933:
        /*0178*/ 	.word	0x000019a0


	//   ....[1]....
        /*017c*/ 	.word	0x00001cb0


	//   ....[2]....
        /*0180*/ 	.word	0x00001d00


	//----- nvinfo : EIATTR_CRS_STACK_SIZE
	.align		4
.L_934:
        /*0184*/ 	.byte	0x04, 0x1e
        /*0186*/ 	.short	(.L_936 - .L_935)
.L_935:
        /*0188*/ 	.word	0x00000000


	//----- nvinfo : EIATTR_CBANK_PARAM_SIZE
	.align		4
.L_936:
        /*018c*/ 	.byte	0x03, 0x19
        /*018e*/ 	.short	0x0050


	//----- nvinfo : EIATTR_PARAM_CBANK
	.align		4
        /*0190*/ 	.byte	0x04, 0x0a
        /*0192*/ 	.short	(.L_938 - .L_937)
	.align		4
.L_937:
        /*0194*/ 	.word	index@(.nv.constant0._ZN17fastertransformer29add_bias_layernorm_add_res_e2ILi4EEEvP5char2PKS1_P7__half2PKS5_S8_S8_fiiPKfSA_)
        /*0198*/ 	.short	0x0380
        /*019a*/ 	.short	0x0050


	//----- nvinfo : EIATTR_SW_WAR
	.align		4
.L_938:
        /*019c*/ 	.byte	0x04, 0x36
        /*019e*/ 	.short	(.L_940 - .L_939)
.L_939:
        /*01a0*/ 	.word	0x00000008
.L_940:


//--------------------- .nv.info._ZN17fastertransformer26add_bias_layernorm_add_resI6__halfLi2EEEvPaPKaPT_PKS5_S8_S8_fiiPKfSA_ --------------------------
	.section	.nv.info._ZN17fastertransformer26add_bias_layernorm_add_resI6__halfLi2EEEvPaPKaPT_PKS5_S8_S8_fiiPKfSA_,"",@"SHT_CUDA_INFO"
	.sectionflags	@""
	.align	4


	//----- nvinfo : EIATTR_CUDA_API_VERSION
	.align		4
        /*0000*/ 	.byte	0x04, 0x37
        /*0002*/ 	.short	(.L_942 - .L_941)
.L_941:
        /*0004*/ 	.word	0x00000082


	//----- nvinfo : EIATTR_KPARAM_INFO
	.align		4
.L_942:
        /*0008*/ 	.byte	0x04, 0x17
        /*000a*/ 	.short	(.L_944 - .L_943)
.L_943:
        /*000c*/ 	.word	0x00000000
        /*0010*/ 	.short	0x000a
        /*0012*/ 	.short	0x0048
        /*0014*/ 	.byte	0x00, 0xf5, 0x21, 0x00


	//----- nvinfo : EIATTR_KPARAM_INFO
	.align		4
.L_944:
        /*0018*/ 	.byte	0x04, 0x17
        /*001a*/ 	.short	(.L_946 - .L_945)
.L_945:
        /*001c*/ 	.word	0x00000000
        /*0020*/ 	.short	0x0009
        /*0022*/ 	.short	0x0040
        /*0024*/ 	.byte	0x00, 0xf5, 0x21, 0x00


	//----- nvinfo : EIATTR_KPARAM_INFO
	.align		4
.L_946:
        /*0028*/ 	.byte	0x04, 0x17
        /*002a*/ 	.short	(.L_948 - .L_947)
.L_947:
        /*002c*/ 	.word	0x00000000
        /*0030*/ 	.short	0x0008
        /*0032*/ 	.short	0x0038
        /*0034*/ 	.byte	0x00, 0xf0, 0x11, 0x00


	//----- nvinfo : EIATTR_KPARAM_INFO
	.align		4
.L_948:
        /*0038*/ 	.byte	0x04, 0x17
        /*003a*/ 	.short	(.L_950 - .L_949)
.L_949:
        /*003c*/ 	.word	0x00000000
        /*0040*/ 	.short	0x0007
        /*0042*/ 	.short	0x0034
        /*0044*/ 	.byte	0x00, 0xf0, 0x11, 0x00


	//----- nvinfo : EIATTR_KPARAM_INFO
	.align		4
.L_950:
        /*0048*/ 	.byte	0x04, 0x17
        /*004a*/ 	.short	(.L_952 - .L_951)
.L_951:
        /*004c*/ 	.word	0x00000000
        /*0050*/ 	.short	0x0006
        /*0052*/ 	.short	0x0030
        /*0054*/ 	.byte	0x00, 0xf0, 0x11, 0x00


	//----- nvinfo : EIATTR_KPARAM_INFO
	.align		4
.L_952:
        /*0058*/ 	.byte	0x04, 0x17
        /*005a*/ 	.short	(.L_954 - .L_953)
.L_953:
        /*005c*/ 	.word	0x00000000
        /*0060*/ 	.short	0x0005
        /*0062*/ 	.short	0x0028
        /*0064*/ 	.byte	0x00, 0xf5, 0x21, 0x00


	//----- nvinfo : EIATTR_KPARAM_INFO
	.align		4
.L_954:
        /*0068*/ 	.byte	0x04, 0x17
        /*006a*/ 	.short	(.L_956 - .L_955)
.L_955:
        /*006c*/ 	.word	0x00000000
        /*0070*/ 	.short	0x0004
        /*0072*/ 	.short	0x0020
        /*0074*/ 	.byte	0x00, 0xf5, 0x21, 0x00


	//----- nvinfo : EIATTR_KPARAM_INFO
	.align		4
.L_956:
        /*0078*/ 	.byte	0x04, 0x17
        /*007a*/ 	.short	(.L_958 - .L_957)
.L_957:
        /*007c*/ 	.word	0x00000000
        /*0080*/ 	.short	0x0003
        /*0082*/ 	.short	0x0018
        /*0084*/ 	.byte	0x00, 0xf5, 0x21, 0x00


	//----- nvinfo : EIATTR_KPARAM_INFO
	.align		4
.L_958:
        /*0088*/ 	.byte	0x04, 0x17
        /*008a*/ 	.short	(.L_960 - .L_959)
.L_959:
        /*008c*/ 	.word	0x00000000
        /*0090*/ 	.short	0x0002
        /*0092*/ 	.short	0x0010
        /*0094*/ 	.byte	0x00, 0xf5, 0x21, 0x00


	//----- nvinfo : EIATTR_KPARAM_INFO
	.align		4
.L_960:
        /*0098*/ 	.byte	0x04, 0x17
        /*009a*/ 	.short	(.L_962 - .L_961)
.L_961:
        /*009c*/ 	.word	0x00000000
        /*00a0*/ 	.short	0x0001
        /*00a2*/ 	.short	0x0008
        /*00a4*/ 	.byte	0x00, 0xf5, 0x21, 0x00


	//----- nvinfo : EIATTR_KPARAM_INFO
	.align		4
.L_962:
        /*00a8*/ 	.byte	0x04, 0x17
        /*00aa*/ 	.short	(.L_964 - .L_963)
.L_963:
        /*00ac*/ 	.word	0x00000000
        /*00b0*/ 	.short	0x0000
        /*00b2*/ 	.short	0x0000
        /*00b4*/ 	.byte	0x00, 0xf5, 0x21, 0x00


	//----- nvinfo : EIATTR_SPARSE_MMA_MASK
	.align		4
.L_964:
        /*00b8*/ 	.byte	0x03, 0x50
        /*00ba*/ 	.short	0x0000


	//----- nvinfo : EIATTR_MAXREG_COUNT
	.align		4
        /*00bc*/ 	.byte	0x03, 0x1b
        /*00be*/ 	.short	0x00ff


	//----- nvinfo : EIATTR_NUM_BARRIERS
	.align		4
        /*00c0*/ 	.byte	0x02, 0x4c
        /*00c2*/ 	.byte	0x01
	.zero		1


	//----- nvinfo : EIATTR_MERCURY_ISA_VERSION
	.align		4
        /*00c4*/ 	.byte	0x03, 0x5f
        /*00c6*/ 	.short	0x0101


	//----- nvinfo : EIATTR_COOP_GROUP_MASK_REGIDS
	.align		4
        /*00c8*/ 	.byte	0x04, 0x29
        /*00ca*/ 	.short	(.L_966 - .L_965)


	//   ....[0]....
.L_965:
        /*00cc*/ 	.word	0xffffffff


	//   ....[1]....
        /*00d0*/ 	.word	0xffffffff


	//   ....[2]....
        /*00d4*/ 	.word	0xffffffff


	//   ....[3]....
        /*00d8*/ 	.word	0xffffffff


	//   ....[4]....
        /*00dc*/ 	.word	0xffffffff


	//   ....[5]....
        /*00e0*/ 	.word	0xffffffff


	//   ....[6]....
        /*00e4*/ 	.word	0xffffffff


	//   ....[7]....
        /*00e8*/ 	.word	0xffffffff


	//   ....[8]....
        /*00ec*/ 	.word	0xffffffff


	//   ....[9]....
        /*00f0*/ 	.word	0xffffffff


	//----- nvinfo : EIATTR_COOP_GROUP_INSTR_OFFSETS
	.align		4
.L_966:
        /*00f4*/ 	.byte	0x04, 0x28
        /*00f6*/ 	.short	(.L_968 - .L_967)


	//   ....[0]....
.L_967:
        /*00f8*/ 	.word	0x00000370


	//   ....[1]....
        /*00fc*/ 	.word	0x00000390


	//   ....[2]....
        /*0100*/ 	.word	0x000003b0


	//   ....[3]....
        /*0104*/ 	.word	0x000003d0


	//   ....[4]....
        /*0108*/ 	.word	0x00000420


	//   ....[5]....
        /*010c*/ 	.word	0x00000530


	//   ....[6]....
        /*0110*/ 	.word	0x00000550


	//   ....[7]....
        /*0114*/ 	.word	0x00000570


	//   ....[8]....
        /*0118*/ 	.word	0x00000590


	//   ....[9]....
        /*011c*/ 	.word	0x000005d0


	//----- nvinfo : EIATTR_VRC_CTA_INIT_COUNT
	.align		4
.L_968:
        /*0120*/ 	.byte	0x02, 0x4a
	.zero		1
	.zero		1


	//----- nvinfo : EIATTR_EXIT_INSTR_OFFSETS
	.align		4
        /*0124*/ 	.byte	0x04, 0x1c
        /*0126*/ 	.short	(.L_970 - .L_969)


	//   ....[0]....
.L_969:
        /*0128*/ 	.word	0x000008b0


	//   ....[1]....
        /*012c*/ 	.word	0x00000ab0


	//   ....[2]....
        /*0130*/ 	.word	0x00000b00


	//----- nvinfo : EIATTR_CRS_STACK_SIZE
	.align		4
.L_970:
        /*0134*/ 	.byte	0x04, 0x1e
        /*0136*/ 	.short	(.L_972 - .L_971)
.L_971:
        /*0138*/ 	.word	0x00000000


	//----- nvinfo : EIATTR_CBANK_PARAM_SIZE
	.align		4
.L_972:
        /*013c*/ 	.byte	0x03, 0x19
        /*013e*/ 	.short	0x0050


	//----- nvinfo : EIATTR_PARAM_CBANK
	.align		4
        /*0140*/ 	.byte	0x04, 0x0a
        /*0142*/ 	.short	(.L_974 - .L_973)
	.align		4
.L_973:
        /*0144*/ 	.word	index@(.nv.constant0._ZN17fastertransformer26add_bias_layernorm_add_resI6__halfLi2EEEvPaPKaPT_PKS5_S8_S8_fiiPKfSA_)
        /*0148*/ 	.short	0x0380
        /*014a*/ 	.short	0x0050


	//----- nvinfo : EIATTR_SW_WAR
	.align		4
.L_974:
        /*014c*/ 	.byte	0x04, 0x36
        /*014e*/ 	.short	(.L_976 - .L_975)
.L_975:
        /*0150*/ 	.word	0x00000008
.L_976:


//--------------------- .nv.info._ZN17fastertransformer29add_bias_layernorm_add_res_e2ILi2EEEvP5char2PKS1_P7__half2PKS5_S8_S8_fiiPKfSA_ --------------------------
	.section	.nv.info._ZN17fastertransformer29add_bias_layernorm_add_res_e2ILi2EEEvP5char2PKS1_P7__half2PKS5_S8_S8_fiiPKfSA_,"",@"SHT_CUDA_INFO"
	.sectionflags	@""
	.align	4


	//----- nvinfo : EIATTR_CUDA_API_VERSION
	.align		4
        /*0000*/ 	.byte	0x04, 0x37
        /*0002*/ 	.short	(.L_978 - .L_977)
.L_977:
        /*0004*/ 	.word	0x00000082


	//----- nvinfo : EIATTR_KPARAM_INFO
	.align		4
.L_978:
        /*0008*/ 	.byte	0x04, 0x17
        /*000a*/ 	.short	(.L_980 - .L_979)
.L_979:
        /*000c*/ 	.word	0x00000000
        /*0010*/ 	.short	0x000a
        /*0012*/ 	.short	0x0048
        /*0014*/ 	.byte	0x00, 0xf5, 0x21, 0x00


	//----- nvinfo : EIATTR_KPARAM_INFO
	.align		4
.L_980:
        /*0018*/ 	.byte	0x04, 0x17
        /*001a*/ 	.short	(.L_982 - .L_981)
.L_981:
        /*001c*/ 	.word	0x00000000
        /*0020*/ 	.short	0x0009
        /*0022*/ 	.short	0x0040
        /*0024*/ 	.byte	0x00, 0xf5, 0x21, 0x00


	//----- nvinfo : EIATTR_KPARAM_INFO
	.align		4
.L_982:
        /*0028*/ 	.byte	0x04, 0x17
        /*002a*/ 	.short	(.L_984 - .L_983)
.L_983:
        /*002c*/ 	.word	0x00000000
        /*0030*/ 	.short	0x0008
        /*0032*/ 	.short	0x0038
        /*0034*/ 	.byte	0x00, 0xf0, 0x11, 0x00


	//----- nvinfo : EIATTR_KPARAM_INFO
	.align		4
.L_984:
        /*0038*/ 	.byte	0x04, 0x17
        /*003a*/ 	.short	(.L_986 - .L_985)
.L_985:
        /*003c*/ 	.word	0x00000000
        /*0040*/ 	.short	0x0007
        /*0042*/ 	.short	0x0034
        /*0044*/ 	.byte	0x00, 0xf0, 0x11, 0x00


	//----- nvinfo : EIATTR_KPARAM_INFO
	.align		4
.L_986:
        /*0048*/ 	.byte	0x04, 0x17
        /*004a*/ 	.short	(.L_988 - .L_987)
.L_987:
        /*004c*/ 	.word	0x00000000
        /*0050*/ 	.short	0x0006
        /*0052*/ 	.short	0x0030
        /*0054*/ 	.byte	0x00, 0xf0, 0x11, 0x00


	//----- nvinfo : EIATTR_KPARAM_INFO
	.align		4
.L_988:
        /*0058*/ 	.byte	0x04, 0x17
        /*005a*/ 	.short	(.L_990 - .L_989)
.L_989:
        /*005c*/ 	.word	0x00000000
        /*0060*/ 	.short	0x0005
        /*0062*/ 	.short	0x0028
        /*0064*/ 	.byte	0x00, 0xf5, 0x21, 0x00


	//----- nvinfo : EIATTR_KPARAM_INFO
	.align		4
.L_990:
        /*0068*/ 	.byte	0x04, 0x17
        /*006a*/ 	.short	(.L_992 - .L_991)
.L_991:
        /*006c*/ 	.word	0x00000000
        /*0070*/ 	.short	0x0004
        /*0072*/ 	.short	0x0020
        /*0074*/ 	.byte	0x00, 0xf5, 0x21, 0x00


	//----- nvinfo : EIATTR_KPARAM_INFO
	.align		4
.L_992:
        /*0078*/ 	.byte	0x04, 0x17
        /*007a*/ 	.short	(.L_994 - .L_993)
.L_993:
        /*007c*/ 	.word	0x00000000
        /*0080*/ 	.short	0x0003
        /*0082*/ 	.short	0x0018
        /*0084*/ 	.byte	0x00, 0xf5, 0x21, 0x00


	//----- nvinfo : EIATTR_KPARAM_INFO
	.align		4
.L_994:
        /*0088*/ 	.byte	0x04, 0x17
        /*008a*/ 	.short	(.L_996 - .L_995)
.L_995:
        /*008c*/ 	.word	0x00000000
        /*0090*/ 	.short	0x0002
        /*0092*/ 	.short	0x0010
        /*0094*/ 	.byte	0x00, 0xf5, 0x21, 0x00


	//----- nvinfo : EIATTR_KPARAM_INFO
	.align		4
.L_996:
        /*0098*/ 	.byte	0x04, 0x17
        /*009a*/ 	.short	(.L_998 - .L_997)
.L_997:
        /*009c*/ 	.word	0x00000000
        /*00a0*/ 	.short	0x0001
        /*00a2*/ 	.short	0x0008
        /*00a4*/ 	.byte	0x00, 0xf5, 0x21, 0x00


	//----- nvinfo : EIATTR_KPARAM_INFO
	.align		4
.L_998:
        /*00a8*/ 	.byte	0x04, 0x17
        /*00aa*/ 	.short	(.L_1000 - .L_999)
.L_999:
        /*00ac*/ 	.word	0x00000000
        /*00b0*/ 	.short	0x0000
        /*00b2*/ 	.short	0x0000
        /*00b4*/ 	.byte	0x00, 0xf5, 0x21, 0x00


	//----- nvinfo : EIATTR_SPARSE_MMA_MASK
	.align		4
.L_1000:
        /*00b8*/ 	.byte	0x03, 0x50
        /*00ba*/ 	.short	0x0000


	//----- nvinfo : EIATTR_MAXREG_COUNT
	.align		4
        /*00bc*/ 	.byte	0x03, 0x1b
        /*00be*/ 	.short	0x00ff


	//----- nvinfo : EIATTR_NUM_BARRIERS
	.align		4
        /*00c0*/ 	.byte	0x02, 0x4c
        /*00c2*/ 	.byte	0x01
	.zero		1


	//----- nvinfo : EIATTR_MERCURY_ISA_VERSION
	.align		4
        /*00c4*/ 	.byte	0x03, 0x5f
        /*00c6*/ 	.short	0x0101


	//----- nvinfo : EIATTR_COOP_GROUP_MASK_REGIDS
	.align		4
        /*00c8*/ 	.byte	0x04, 0x29
        /*00ca*/ 	.short	(.L_1002 - .L_1001)


	//   ....[0]....
.L_1001:
        /*00cc*/ 	.word	0xffffffff


	//   ....[1]....
        /*00d0*/ 	.word	0xffffffff


	//   ....[2]....
        /*00d4*/ 	.word	0xffffffff


	//   ....[3]....
        /*00d8*/ 	.word	0xffffffff


	//   ....[4]....
        /*00dc*/ 	.word	0xffffffff


	//   ....[5]....
        /*00e0*/ 	.word	0xffffffff


	//   ....[6]....
        /*00e4*/ 	.word	0xffffffff


	//   ....[7]....
        /*00e8*/ 	.word	0xffffffff


	//   ....[8]....
        /*00ec*/ 	.word	0xffffffff


	//   ....[9]....
        /*00f0*/ 	.word	0xffffffff


	//   ....[10]....
        /*00f4*/ 	.word	0xffffffff


	//   ....[11]....
        /*00f8*/ 	.word	0xffffffff


	//   ....[12]....
        /*00fc*/ 	.word	0xffffffff


	//   ....[13]....
        /*0100*/ 	.word	0xffffffff


	//   ....[14]....
        /*0104*/ 	.word	0xffffffff


	//   ....[15]....
        /*0108*/ 	.word	0xffffffff


	//   ....[16]....
        /*010c*/ 	.word	0xffffffff


	//   ....[17]....
        /*0110*/ 	.word	0xffffffff


	//   ....[18]....
        /*0114*/ 	.word	0xffffffff


	//   ....[19]....
        /*0118*/ 	.word	0xffffffff


	//----- nvinfo : EIATTR_COOP_GROUP_INSTR_OFFSETS
	.align		4
.L_1002:
        /*011c*/ 	.byte	0x04, 0x28
        /*011e*/ 	.short	(.L_1004 - .L_1003)


	//   ....[0]....
.L_1003:
        /*0120*/ 	.word	0x00000480


	//   ....[1]....
        /*0124*/ 	.word	0x00000520


	//   ....[2]....
        /*0128*/ 	.word	0x00000570


	//   ....[3]....
        /*012c*/ 	.word	0x000005a0


	//   ....[4]....
        /*0130*/ 	.word	0x000005d0


	//   ....[5]....
        /*0134*/ 	.word	0x00000640


	//   ....[6]....
        /*0138*/ 	.word	0x00000670


	//   ....[7]....
        /*013c*/ 	.word	0x00000690


	//   ....[8]....
        /*0140*/ 	.word	0x000006c0


	//   ....[9]....
        /*0144*/ 	.word	0x00000730


	//   ....[10]....
        /*0148*/ 	.word	0x00000850


	//   ....[11]....
        /*014c*/ 	.word	0x00000890


	//   ....[12]....
        /*0150*/ 	.word	0x000008d0


	//   ....[13]....
        /*0154*/ 	.word	0x00000920


	//   ....[14]....
        /*0158*/ 	.word	0x00000940


	//   ....[15]....
        /*015c*/ 	.word	0x000009b0


	//   ....[16]....
        /*0160*/ 	.word	0x000009d0


	//   ....[17]....
        /*0164*/ 	.word	0x000009f0


	//   ....[18]....
        /*0168*/ 	.word	0x00000a10


	//   ....[19]....
        /*016c*/ 	.word	0x00000a30


	//----- nvinfo : EIATTR_VRC_CTA_INIT_COUNT
	.align		4
.L_1004:
        /*0170*/ 	.byte	0x02, 0x4a
	.zero		1
	.zero		1


	//----- nvinfo : EIATTR_EXIT_INSTR_OFFSETS
	.align		4
        /*0174*/ 	.byte	0x04, 0x1c
        /*0176*/ 	.short	(.L_1006 - .L_1005)


	//   ....[0]....
.L_1005:
        /*0178*/ 	.word	0x00000dc0


	//   ....[1]....
        /*017c*/ 	.word	0x00001090


	//   ....[2]....
        /*0180*/ 	.word	0x000010e0


	//----- nvinfo : EIATTR_CRS_STACK_SIZE
	.align		4
.L_1006:
        /*0184*/ 	.byte	0x04, 0x1e
        /*0186*/ 	.short	(.L_1008 - .L_1007)
.L_1007:
        /*0188*/ 	.word	0x00000000


	//----- nvinfo : EIATTR_CBANK_PARAM_SIZE
	.align		4
.L_1008:
        /*018c*/ 	.byte	0x03, 0x19
        /*018e*/ 	.short	0x0050


	//----- nvinfo : EIATTR_PARAM_CBANK
	.align		4
        /*0190*/ 	.byte	0x04, 0x0a
        /*0192*/ 	.short	(.L_1010 - .L_1009)
	.align		4
.L_1009:
        /*0194*/ 	.word	index@(.nv.constant0._ZN17fastertransformer29add_bias_layernorm_add_res_e2ILi2EEEvP5char2PKS1_P7__half2PKS5_S8_S8_fiiPKfSA_)
        /*0198*/ 	.short	0x0380
        /*019a*/ 	.short	0x0050


	//----- nvinfo : EIATTR_SW_WAR
	.align		4
.L_1010:
        /*019c*/ 	.byte	0x04, 0x36
        /*019e*/ 	.short	(.L_1012 - .L_1011)
.L_1011:
        /*01a0*/ 	.word	0x00000008
.L_1012:


//--------------------- .nv.info._ZN17fastertransformer26add_bias_layernorm_add_resI6__halfLi1EEEvPaPKaPT_PKS5_S8_S8_fiiPKfSA_ --------------------------
	.section	.nv.info._ZN17fastertransformer26add_bias_layernorm_add_resI6__halfLi1EEEvPaPKaPT_PKS5_S8_S8_fiiPKfSA_,"",@"SHT_CUDA_INFO"
	.sectionflags	@""
	.align	4


	//----- nvinfo : EIATTR_CUDA_API_VERSION
	.align		4
        /*0000*/ 	.byte	0x04, 0x37
        /*0002*/ 	.short	(.L_1014 - .L_1013)
.L_1013:
        /*0004*/ 	.word	0x00000082


	//----- nvinfo : EIATTR_KPARAM_INFO
	.align		4
.L_1014:
        /*0008*/ 	.byte	0x04, 0x17
        /*000a*/ 	.short	(.L_1016 - .L_1015)
.L_1015:
        /*000c*/ 	.word	0x00000000
        /*0010*/ 	.short	0x000a
        /*0012*/ 	.short	0x0048
        /*0014*/ 	.byte	0x00, 0xf5, 0x21, 0x00


	//----- nvinfo : EIATTR_KPARAM_INFO
	.align		4
.L_1016:
        /*0018*/ 	.byte	0x04, 0x17
        /*001a*/ 	.short	(.L_1018 - .L_1017)
.L_1017:
        /*001c*/ 	.word	0x00000000
        /*0020*/ 	.short	0x0009
        /*0022*/ 	.short	0x0040
        /*0024*/ 	.byte	0x00, 0xf5, 0x21, 0x00


	//----- nvinfo : EIATTR_KPARAM_INFO
	.align		4
.L_1018:
        /*0028*/ 	.byte	0x04, 0x17
        /*002a*/ 	.short	(.L_1020 - .L_1019)
.L_1019:
        /*002c*/ 	.word	0x00000000
        /*0030*/ 	.short	0x0008
        /*0032*/ 	.short	0x0038
        /*0034*/ 	.byte	0x00, 0xf0, 0x11, 0x00


	//----- nvinfo : EIATTR_KPARAM_INFO
	.align		4
.L_1020:
        /*0038*/ 	.byte	0x04, 0x17
        /*003a*/ 	.short	(.L_1022 - .L_1021)
.L_1021:
        /*003c*/ 	.word	0x00000000
        /*0040*/ 	.short	0x0007
        /*0042*/ 	.short	0x0034
        /*0044*/ 	.byte	0x00, 0xf0, 0x11, 0x00


	//----- nvinfo : EIATTR_KPARAM_INFO
	.align		4
.L_1022:
        /*0048*/ 	.byte	0x04, 0x17
        /*004a*/ 	.short	(.L_1024 - .L_1023)
.L_1023:
        /*004c*/ 	.word	0x00000000
        /*0050*/ 	.short	0x0006
        /*0052*/ 	.short	0x0030
        /*0054*/ 	.byte	0x00, 0xf0, 0x11, 0x00


	//----- nvinfo : EIATTR_KPARAM_INFO
	.align		4
.L_1024:
        /*0058*/ 	.byte	0x04, 0x17
        /*005a*/ 	.short	(.L_1026 - .L_1025)
.L_1025:
        /*005c*/ 	.word	0x00000000
        /*0060*/ 	.short	0x0005
        /*0062*/ 	.short	0x0028
        /*0064*/ 	.byte	0x00, 0xf5, 0x21, 0x00


	//----- nvinfo : EIATTR_KPARAM_INFO
	.align		4
.L_1026:
        /*0068*/ 	.byte	0x04, 0x17
        /*006a*/ 	.short	(.L_1028 - .L_1027)
.L_1027:
        /*006c*/ 	.word	0x00000000
        /*0070*/ 	.short	0x0004
        /*0072*/ 	.short	0x0020
        /*0074*/ 	.byte	0x00, 0xf5, 0x21, 0x00


	//----- nvinfo : EIATTR_KPARAM_INFO
	.align		4
.L_1028:
        /*0078*/ 	.byte	0x04, 0x17
        /*007a*/ 	.short	(.L_1030 - .L_1029)
.L_1029:
        /*007c*/ 	.word	0x00000000
        /*0080*/ 	.short	0x0003
        /*0082*/ 	.short	0x0018
        /*0084*/ 	.byte	0x00, 0xf5, 0x21, 0x00


	//----- nvinfo : EIATTR_KPARAM_INFO
	.align		4
.L_1030:
        /*0088*/ 	.byte	0x04, 0x17
        /*008a*/ 	.short	(.L_1032 - .L_1031)
.L_1031:
        /*008c*/ 	.word	0x00000000
        /*0090*/ 	.short	0x0002
        /*0092*/ 	.short	0x0010
        /*0094*/ 	.byte	0x00, 0xf5, 0x21, 0x00


	//----- nvinfo : EIATTR_KPARAM_INFO
	.align		4
.L_1032:
        /*0098*/ 	.byte	0x04, 0x17
        /*009a*/ 	.short	(.L_1034 - .L_1033)
.L_1033:
        /*009c*/ 	.word	0x00000000
        /*00a0*/ 	.short	0x0001
        /*00a2*/ 	.short	0x0008
        /*00a4*/ 	.byte	0x00, 0xf5, 0x21, 0x00


	//----- nvinfo : EIATTR_KPARAM_INFO
	.align		4
.L_1034:
        /*00a8*/ 	.byte	0x04, 0x17
        /*00aa*/ 	.short	(.L_1036 - .L_1035)
.L_1035:
        /*00ac*/ 	.word	0x00000000
        /*00b0*/ 	.short	0x0000
        /*00b2*/ 	.short	0x0000
        /*00b4*/ 	.byte	0x00, 0xf5, 0x21, 0x00


	//----- nvinfo : EIATTR_SPARSE_MMA_MASK
	.align		4
.L_1036:
        /*00b8*/ 	.byte	0x03, 0x50
        /*00ba*/ 	.short	0x0000


	//----- nvinfo : EIATTR_MAXREG_COUNT
	.align		4
        /*00bc*/ 	.byte	0x03, 0x1b
        /*00be*/ 	.short	0x00ff


	//----- nvinfo : EIATTR_NUM_BARRIERS
	.align		4
        /*00c0*/ 	.byte	0x02, 0x4c
        /*00c2*/ 	.byte	0x01
	.zero		1


	//----- nvinfo : EIATTR_MERCURY_ISA_VERSION
	.align		4
        /*00c4*/ 	.byte	0x03, 0x5f
        /*00c6*/ 	.short	0x0101


	//----- nvinfo : EIATTR_COOP_GROUP_MASK_REGIDS
	.align		4
        /*00c8*/ 	.byte	0x04, 0x29
        /*00ca*/ 	.short	(.L_1038 - .L_1037)


	//   ....[0]....
.L_1037:
        /*00cc*/ 	.word	0xffffffff


	//   ....[1]....
        /*00d0*/ 	.word	0xffffffff


	//   ....[2]....
        /*00d4*/ 	.word	0xffffffff


	//   ....[3]....
        /*00d8*/ 	.word	0xffffffff


	//   ....[4]....
        /*00dc*/ 	.word	0xffffffff


	//   ....[5]....
        /*00e0*/ 	.word	0xffffffff


	//   ....[6]....
        /*00e4*/ 	.word	0xffffffff


	//   ....[7]....
        /*00e8*/ 	.word	0xffffffff


	//   ....[8]....
        /*00ec*/ 	.word	0xffffffff


	//   ....[9]....
        /*00f0*/ 	.word	0xffffffff


	//----- nvinfo : EIATTR_COOP_GROUP_INSTR_OFFSETS
	.align		4
.L_1038:
        /*00f4*/ 	.byte	0x04, 0x28
        /*00f6*/ 	.short	(.L_1040 - .L_1039)


	//   ....[0]....
.L_1039:
        /*00f8*/ 	.word	0x00000220


	//   ....[1]....
        /*00fc*/ 	.word	0x00000240


	//   ....[2]....
        /*0100*/ 	.word	0x00000260


	//   ....[3]....
        /*0104*/ 	.word	0x00000280


	//   ....[4]....
        /*0108*/ 	.word	0x000002b0


	//   ....[5]....
        /*010c*/ 	.word	0x00000380


	//   ....[6]....
        /*0110*/ 	.word	0x000003a0


	//   ....[7]....
        /*0114*/ 	.word	0x000003e0


	//   ....[8]....
        /*0118*/ 	.word	0x00000460


	//   ....[9]....
        /*011c*/ 	.word	0x00000490


	//----- nvinfo : EIATTR_VRC_CTA_INIT_COUNT
	.align		4
.L_1040:
        /*0120*/ 	.byte	0x02, 0x4a
	.zero		1
	.zero		1


	//----- nvinfo : EIATTR_EXIT_INSTR_OFFSETS
	.align		4
        /*0124*/ 	.byte	0x04, 0x1c
        /*0126*/ 	.short	(.L_1042 - .L_1041)


	//   ....[0]....
.L_1041:
        /*0128*/ 	.word	0x00000500


	//   ....[1]....
        /*012c*/ 	.word	0x00000700


	//   ....[2]....
        /*0130*/ 	.word	0x00000750


	//----- nvinfo : EIATTR_CBANK_PARAM_SIZE
	.align		4
.L_1042:
        /*0134*/ 	.byte	0x03, 0x19
        /*0136*/ 	.short	0x0050


	//----- nvinfo : EIATTR_PARAM_CBANK
	.align		4
        /*0138*/ 	.byte	0x04, 0x0a
        /*013a*/ 	.short	(.L_1044 - .L_1043)
	.align		4
.L_1043:
        /*013c*/ 	.word	index@(.nv.constant0._ZN17fastertransformer26add_bias_layernorm_add_resI6__halfLi1EEEvPaPKaPT_PKS5_S8_S8_fiiPKfSA_)
        /*0140*/ 	.short	0x0380
        /*0142*/ 	.short	0x0050


	//----- nvinfo : EIATTR_SW_WAR
	.align		4
.L_1044:
        /*0144*/ 	.byte	0x04, 0x36
        /*0146*/ 	.short	(.L_1046 - .L_1045)
.L_1045:
        /*0148*/ 	.word	0x00000008
.L_1046:


//--------------------- .nv.info._ZN17fastertransformer29add_bias_layernorm_add_res_e2ILi1EEEvP5char2PKS1_P7__half2PKS5_S8_S8_fiiPKfSA_ --------------------------
	.section	.nv.info._ZN17fastertransformer29add_bias_layernorm_add_res_e2ILi1EEEvP5char2PKS1_P7__half2PKS5_S8_S8_fiiPKfSA_,"",@"SHT_CUDA_INFO"
	.sectionflags	@""
	.align	4


	//----- nvinfo : EIATTR_CUDA_API_VERSION
	.align		4
        /*0000*/ 	.byte	0x04, 0x37
        /*0002*/ 	.short	(.L_1048 - .L_1047)
.L_1047:
        /*0004*/ 	.word	0x00000082


	//----- nvinfo : EIATTR_KPARAM_INFO
	.align		4
.L_1048:
        /*0008*/ 	.byte	0x04, 0x17
        /*000a*/ 	.short	(.L_1050 - .L_1049)
.L_1049:
        /*000c*/ 	.word	0x00000000
        /*0010*/ 	.short	0x000a
        /*0012*/ 	.short	0x0048
        /*0014*/ 	.byte	0x00, 0xf5, 0x21, 0x00


	//----- nvinfo : EIATTR_KPARAM_INFO
	.align		4
.L_1050:
        /*0018*/ 	.byte	0x04, 0x17
        /*001a*/ 	.short	(.L_1052 - .L_1051)
.L_1051:
        /*001c*/ 	.word	0x00000000
        /*0020*/ 	.short	0x0009
        /*0022*/ 	.short	0x0040
        /*0024*/ 	.byte	0x00, 0xf5, 0x21, 0x00


	//----- nvinfo : EIATTR_KPARAM_INFO
	.align		4
.L_1052:
        /*0028*/ 	.byte	0x04, 0x17
        /*002a*/ 	.short	(.L_1054 - .L_1053)
.L_1053:
        /*002c*/ 	.word	0x00000000
        /*0030*/ 	.short	0x0008
        /*0032*/ 	.short	0x0038
        /*0034*/ 	.byte	0x00, 0xf0, 0x11, 0x00


	//----- nvinfo : EIATTR_KPARAM_INFO
	.align		4
.L_1054:
        /*0038*/ 	.byte	0x04, 0x17
        /*003a*/ 	.short	(.L_1056 - .L_1055)
.L_1055:
        /*003c*/ 	.word	0x00000000
        /*0040*/ 	.short	0x0007
        /*0042*/ 	.short	0x0034
        /*0044*/ 	.byte	0x00, 0xf0, 0x11, 0x00


	//----- nvinfo : EIATTR_KPARAM_INFO
	.align		4
.L_1056:
        /*0048*/ 	.byte	0x04, 0x17
        /*004a*/ 	.short	(.L_1058 - .L_1057)
.L_1057:
        /*004c*/ 	.word	0x00000000
        /*0050*/ 	.short	0x0006
        /*0052*/ 	.short	0x0030
        /*0054*/ 	.byte	0x00, 0xf0, 0x11, 0x00


	//----- nvinfo : EIATTR_KPARAM_INFO
	.align		4
.L_1058:
        /*0058*/ 	.byte	0x04, 0x17
        /*005a*/ 	.short	(.L_1060 - .L_1059)
.L_1059:
        /*005c*/ 	.word	0x00000000
        /*0060*/ 	.short	0x0005
        /*0062*/ 	.short	0x0028
        /*0064*/ 	.byte	0x00, 0xf5, 0x21, 0x00


	//----- nvinfo : EIATTR_KPARAM_INFO
	.align		4
.L_1060:
        /*0068*/ 	.byte	0x04, 0x17
        /*006a*/ 	.short	(.L_1062 - .L_1061)
.L_1061:
        /*006c*/ 	.word	0x00000000
        /*0070*/ 	.short	0x0004
        /*0072*/ 	.short	0x0020
        /*0074*/ 	.byte	0x00, 0xf5, 0x21, 0x00


	//----- nvinfo : EIATTR_KPARAM_INFO
	.align		4
.L_1062:
        /*0078*/ 	.byte	0x04, 0x17
        /*007a*/ 	.short	(.L_1064 - .L_1063)
.L_1063:
        /*007c*/ 	.word	0x00000000
        /*0080*/ 	.short	0x0003
        /*0082*/ 	.short	0x0018
        /*0084*/ 	.byte	0x00, 0xf5, 0x21, 0x00


	//----- nvinfo : EIATTR_KPARAM_INFO
	.align		4
.L_1064:
        /*0088*/ 	.byte	0x04, 0x17
        /*008a*/ 	.short	(.L_1066 - .L_1065)
.L_1065:
        /*008c*/ 	.word	0x00000000
        /*0090*/ 	.short	0x0002
        /*0092*/ 	.short	0x0010
        /*0094*/ 	.byte	0x00, 0xf5, 0x21, 0x00


	//----- nvinfo : EIATTR_KPARAM_INFO
	.align		4
.L_1066:
        /*0098*/ 	.byte	0x04, 0x17
        /*009a*/ 	.short	(.L_1068 - .L_1067)
.L_1067:
        /*009c*/ 	.word	0x00000000
        /*00a0*/ 	.short	0x0001
        /*00a2*/ 	.short	0x0008
        /*00a4*/ 	.byte	0x00, 0xf5, 0x21, 0x00


	//----- nvinfo : EIATTR_KPARAM_INFO
	.align		4
.L_1068:
        /*00a8*/ 	.byte	0x04, 0x17
        /*00aa*/ 	.short	(.L_1070 - .L_1069)
.L_1069:
        /*00ac*/ 	.word	0x00000000
        /*00b0*/ 	.short	0x0000
        /*00b2*/ 	.short	0x0000
        /*00b4*/ 	.byte	0x00, 0xf5, 0x21, 0x00


	//----- nvinfo : EIATTR_SPARSE_MMA_MASK
	.align		4
.L_1070:
        /*00b8*/ 	.byte	0x03, 0x50
        /*00ba*/ 	.short	0x0000


	//----- nvinfo : EIATTR_MAXREG_COUNT
	.align		4
        /*00bc*/ 	.byte	0x03, 0x1b
        /*00be*/ 	.short	0x00ff


	//----- nvinfo : EIATTR_NUM_BARRIERS
	.align		4
        /*00c0*/ 	.byte	0x02, 0x4c
        /*00c2*/ 	.byte	0x01
	.zero		1


	//----- nvinfo : EIATTR_MERCURY_ISA_VERSION
	.align		4
        /*00c4*/ 	.byte	0x03, 0x5f
        /*00c6*/ 	.short	0x0101


	//----- nvinfo : EIATTR_COOP_GROUP_MASK_REGIDS
	.align		4
        /*00c8*/ 	.byte	0x04, 0x29
        /*00ca*/ 	.short	(.L_1072 - .L_1071)


	//   ....[0]....
.L_1071:
        /*00cc*/ 	.word	0xffffffff


	//   ....[1]....
        /*00d0*/ 	.word	0xffffffff


	//   ....[2]....
        /*00d4*/ 	.word	0xffffffff


	//   ....[3]....
        /*00d8*/ 	.word	0xffffffff


	//   ....[4]....
        /*00dc*/ 	.word	0xffffffff


	//   ....[5]....
        /*00e0*/ 	.word	0xffffffff


	//   ....[6]....
        /*00e4*/ 	.word	0xffffffff


	//   ....[7]....
        /*00e8*/ 	.word	0xffffffff


	//   ....[8]....
        /*00ec*/ 	.word	0xffffffff


	//   ....[9]....
        /*00f0*/ 	.word	0xffffffff


	//   ....[10]....
        /*00f4*/ 	.word	0xffffffff


	//   ....[11]....
        /*00f8*/ 	.word	0xffffffff


	//   ....[12]....
        /*00fc*/ 	.word	0xffffffff


	//   ....[13]....
        /*0100*/ 	.word	0xffffffff


	//   ....[14]....
        /*0104*/ 	.word	0xffffffff


	//   ....[15]....
        /*0108*/ 	.word	0xffffffff


	//   ....[16]....
        /*010c*/ 	.word	0xffffffff


	//   ....[17]....
        /*0110*/ 	.word	0xffffffff


	//   ....[18]....
        /*0114*/ 	.word	0xffffffff


	//   ....[19]....
        /*0118*/ 	.word	0xffffffff


	//----- nvinfo : EIATTR_COOP_GROUP_INSTR_OFFSETS
	.align		4
.L_1072:
        /*011c*/ 	.byte	0x04, 0x28
        /*011e*/ 	.short	(.L_1074 - .L_1073)


	//   ....[0]....
.L_1073:
        /*0120*/ 	.word	0x00000290


	//   ....[1]....
        /*0124*/ 	.word	0x00000310


	//   ....[2]....
        /*0128*/ 	.word	0x00000350


	//   ....[3]....
        /*012c*/ 	.word	0x00000390


	//   ....[4]....
        /*0130*/ 	.word	0x000003c0


	//   ....[5]....
        /*0134*/ 	.word	0x00000460


	//   ....[6]....
        /*0138*/ 	.word	0x00000490


	//   ....[7]....
        /*013c*/ 	.word	0x000004c0


	//   ....[8]....
        /*0140*/ 	.word	0x000004f0


	//   ....[9]....
        /*0144*/ 	.word	0x00000510


	//   ....[10]....
        /*0148*/ 	.word	0x00000610


	//   ....[11]....
        /*014c*/ 	.word	0x00000650


	//   ....[12]....
        /*0150*/ 	.word	0x00000670


	//   ....[13]....
        /*0154*/ 	.word	0x00000690


	//   ....[14]....
        /*0158*/ 	.word	0x000006b0


	//   ....[15]....
        /*015c*/ 	.word	0x00000730


	//   ....[16]....
        /*0160*/ 	.word	0x00000750


	//   ....[17]....
        /*0164*/ 	.word	0x00000770


	//   ....[18]....
        /*0168*/ 	.word	0x000007a0


	//   ....[19]....
        /*016c*/ 	.word	0x000007c0


	//----- nvinfo : EIATTR_VRC_CTA_INIT_COUNT
	.align		4
.L_1074:
        /*0170*/ 	.byte	0x02, 0x4a
	.zero		1
	.zero		1


	//----- nvinfo : EIATTR_EXIT_INSTR_OFFSETS
	.align		4
        /*0174*/ 	.byte	0x04, 0x1c
        /*0176*/ 	.short	(.L_1076 - .L_1075)


	//   ....[0]....
.L_1075:
        /*0178*/ 	.word	0x00000850


	//   ....[1]....
        /*017c*/ 	.word	0x00000b40


	//   ....[2]....
        /*0180*/ 	.word	0x00000b90


	//----- nvinfo : EIATTR_CRS_STACK_SIZE
	.align		4
.L_1076:
        /*0184*/ 	.byte	0x04, 0x1e
        /*0186*/ 	.short	(.L_1078 - .L_1077)
.L_1077:
        /*0188*/ 	.word	0x00000000


	//----- nvinfo : EIATTR_CBANK_PARAM_SIZE
	.align		4
.L_1078:
        /*018c*/ 	.byte	0x03, 0x19
        /*018e*/ 	.short	0x0050


	//----- nvinfo : EIATTR_PARAM_CBANK
	.align		4
        /*0190*/ 	.byte	0x04, 0x0a
        /*0192*/ 	.short	(.L_1080 - .L_1079)
	.align		4
.L_1079:
        /*0194*/ 	.word	index@(.nv.constant0._ZN17fastertransformer29add_bias_layernorm_add_res_e2ILi1EEEvP5char2PKS1_P7__half2PKS5_S8_S8_fiiPKfSA_)
        /*0198*/ 	.short	0x0380
        /*019a*/ 	.short	0x0050


	//----- nvinfo : EIATTR_SW_WAR
	.align		4
.L_1080:
        /*019c*/ 	.byte	0x04, 0x36
        /*019e*/ 	.short	(.L_1082 - .L_1081)
.L_1081:
        /*01a0*/ 	.word	0x00000008
.L_1082:


//--------------------- .nv.info._ZN17fastertransformer46add_bias_input_layernorm_COL32_int8I_DataTypeOI6__halfEEvPT_PKaS5_PKS2_S7_S7_iiPKfS9_ --------------------------
	.section	.nv.info._ZN17fastertransformer46add_bias_input_layernorm_COL32_int8I_DataTypeOI6__halfEEvPT_PKaS5_PKS2_S7_S7_iiPKfS9_,"",@"SHT_CUDA_INFO"
	.sectionflags	@""
	.align	4


	//----- nvinfo : EIATTR_CUDA_API_VERSION
	.align		4
        /*0000*/ 	.byte	0x04, 0x37
        /*0002*/ 	.short	(.L_1084 - .L_1083)
.L_1083:
        /*0004*/ 	.word	0x00000082


	//----- nvinfo : EIATTR_KPARAM_INFO
	.align		4
.L_1084:
        /*0008*/ 	.byte	0x04, 0x17
        /*000a*/ 	.short	(.L_1086 - .L_1085)
.L_1085:
        /*000c*/ 	.word	0x00000000
        /*0010*/ 	.short	0x0009
        /*0012*/ 	.short	0x0040
        /*0014*/ 	.byte	0x00, 0xf5, 0x21, 0x00


	//----- nvinfo : EIATTR_KPARAM_INFO
	.align		4
.L_1086:
        /*0018*/ 	.byte	0x04, 0x17
        /*001a*/ 	.short	(.L_1088 - .L_1087)
.L_1087:
        /*001c*/ 	.word	0x00000000
        /*0020*/ 	.short	0x0008
        /*0022*/ 	.short	0x0038
        /*0024*/ 	.byte	0x00, 0xf5, 0x21, 0x00


	//----- nvinfo : EIATTR_KPARAM_INFO
	.align		4
.L_1088:
        /*0028*/ 	.byte	0x04, 0x17
        /*002a*/ 	.short	(.L_1090 - .L_1089)
.L_1089:
        /*002c*/ 	.word	0x00000000
        /*0030*/ 	.short	0x0007
        /*0032*/ 	.short	0x0034
        /*0034*/ 	.byte	0x00, 0xf0, 0x11, 0x00


	//----- nvinfo : EIATTR_KPARAM_INFO
	.align		4
.L_1090:
        /*0038*/ 	.byte	0x04, 0x17
        /*003a*/ 	.short	(.L_1092 - .L_1091)
.L_1091:
        /*003c*/ 	.word	0x00000000
        /*0040*/ 	.short	0x0006
        /*0042*/ 	.short	0x0030
        /*0044*/ 	.byte	0x00, 0xf0, 0x11, 0x00


	//----- nvinfo : EIATTR_KPARAM_INFO
	.align		4
.L_1092:
        /*0048*/ 	.byte	0x04, 0x17
        /*004a*/ 	.short	(.L_1094 - .L_1093)
.L_1093:
        /*004c*/ 	.word	0x00000000
        /*0050*/ 	.short	0x0005
        /*0052*/ 	.short	0x0028
        /*0054*/ 	.byte	0x00, 0xf5, 0x21, 0x00


	//----- nvinfo : EIATTR_KPARAM_INFO
	.align		4
.L_1094:
        /*0058*/ 	.byte	0x04, 0x17
        /*005a*/ 	.short	(.L_1096 - .L_1095)
.L_1095:
        /*005c*/ 	.word	0x00000000
        /*0060*/ 	.short	0x0004
        /*0062*/ 	.short	0x0020
        /*0064*/ 	.byte	0x00, 0xf5, 0x21, 0x00


	//----- nvinfo : EIATTR_KPARAM_INFO
	.align		4
.L_1096:
        /*0068*/ 	.byte	0x04, 0x17
        /*006a*/ 	.short	(.L_1098 - .L_1097)
.L_1097:
        /*006c*/ 	.word	0x00000000
        /*0070*/ 	.short	0x0003
        /*0072*/ 	.short	0x0018
        /*0074*/ 	.byte	0x00, 0xf5, 0x21, 0x00


	//----- nvinfo : EIATTR_KPARAM_INFO
	.align		4
.L_1098:
        /*0078*/ 	.byte	0x04, 0x17
        /*007a*/ 	.short	(.L_1100 - .L_1099)
.L_1099:
        /*007c*/ 	.word	0x00000000
        /*0080*/ 	.short	0x0002
        /*0082*/ 	.short	0x0010
        /*0084*/ 	.byte	0x00, 0xf5, 0x21, 0x00


	//----- nvinfo : EIATTR_KPARAM_INFO
	.align		4
.L_1100:
        /*0088*/ 	.byte	0x04, 0x17
        /*008a*/ 	.short	(.L_1102 - .L_1101)
.L_1101:
        /*008c*/ 	.word	0x00000000
        /*0090*/ 	.short	0x0001
        /*0092*/ 	.short	0x0008
        /*0094*/ 	.byte	0x00, 0xf5, 0x21, 0x00


	//----- nvinfo : EIATTR_KPARAM_INFO
	.align		4
.L_1102:
        /*0098*/ 	.byte	0x04, 0x17
        /*009a*/ 	.short	(.L_1104 - .L_1103)
.L_1103:
        /*009c*/ 	.word	0x00000000
        /*00a0*/ 	.short	0x0000
        /*00a2*/ 	.short	0x0000
        /*00a4*/ 	.byte	0x00, 0xf5, 0x21, 0x00


	//----- nvinfo : EIATTR_SPARSE_MMA_MASK
	.align		4
.L_1104:
        /*00a8*/ 	.byte	0x03, 0x50
        /*00aa*/ 	.short	0x0000


	//----- nvinfo : EIATTR_MAXREG_COUNT
	.align		4
        /*00ac*/ 	.byte	0x03, 0x1b
        /*00ae*/ 	.short	0x00ff


	//----- nvinfo : EIATTR_NUM_BARRIERS
	.align		4
        /*00b0*/ 	.byte	0x02, 0x4c
        /*00b2*/ 	.byte	0x01
	.zero		1


	//----- nvinfo : EIATTR_MERCURY_ISA_VERSION
	.align		4
        /*00b4*/ 	.byte	0x03, 0x5f
        /*00b6*/ 	.short	0x0101


	//----- nvinfo : EIATTR_COOP_GROUP_MASK_REGIDS
	.align		4
        /*00b8*/ 	.byte	0x04, 0x29
        /*00ba*/ 	.short	(.L_1106 - .L_1105)


	//   ....[0]....
.L_1105:
        /*00bc*/ 	.word	0xffffffff


	//   ....[1]....
        /*00c0*/ 	.word	0xffffffff


	//   ....[2]....
        /*00c4*/ 	.word	0xffffffff


	//   ....[3]....
        /*00c8*/ 	.word	0xffffffff


	//   ....[4]....
        /*00cc*/ 	.word	0xffffffff


	//   ....[5]....
        /*00d0*/ 	.word	0xffffffff


	//   ....[6]....
        /*00d4*/ 	.word	0xffffffff


	//   ....[7]....
        /*00d8*/ 	.word	0xffffffff


	//   ....[8]....
        /*00dc*/ 	.word	0xffffffff


	//   ....[9]....
        /*00e0*/ 	.word	0xffffffff


	//   ....[10]....
        /*00e4*/ 	.word	0xffffffff


	//   ....[11]....
        /*00e8*/ 	.word	0xffffffff


	//   ....[12]....
        /*00ec*/ 	.word	0xffffffff


	//   ....[13]....
        /*00f0*/ 	.word	0xffffffff


	//   ....[14]....
        /*00f4*/ 	.word	0xffffffff


	//   ....[15]....
        /*00f8*/ 	.word	0xffffffff


	//   ....[16]....
        /*00fc*/ 	.word	0xffffffff


	//   ....[17]....
        /*0100*/ 	.word	0xffffffff


	//   ....[18]....
        /*0104*/ 	.word	0xffffffff


	//   ....[19]....
        /*0108*/ 	.word	0xffffffff


	//----- nvinfo : EIATTR_COOP_GROUP_INSTR_OFFSETS
	.align		4
.L_1106:
        /*010c*/ 	.byte	0x04, 0x28
        /*010e*/ 	.short	(.L_1108 - .L_1107)


	//   ....[0]....
.L_1107:
        /*0110*/ 	.word	0x00000210


	//   ....[1]....
        /*0114*/ 	.word	0x00000230


	//   ....[2]....
        /*0118*/ 	.word	0x00000250


	//   ....[3]....
        /*011c*/ 	.word	0x00000270


	//   ....[4]....
        /*0120*/ 	.word	0x000002c0


	//   ....[5]....
        /*0124*/ 	.word	0x00000380


	//   ....[6]....
        /*0128*/ 	.word	0x000003a0


	//   ....[7]....
        /*012c*/ 	.word	0x000003c0


	//   ....[8]....
        /*0130*/ 	.word	0x00000400


	//   ....[9]....
        /*0134*/ 	.word	0x00000430


	//   ....[10]....
        /*0138*/ 	.word	0x000004d0


	//   ....[11]....
        /*013c*/ 	.word	0x00000500


	//   ....[12]....
        /*0140*/ 	.word	0x00000530


	//   ....[13]....
        /*0144*/ 	.word	0x00000590


	//   ....[14]....
        /*0148*/ 	.word	0x000005b0


	//   ....[15]....
        /*014c*/ 	.word	0x00000630


	//   ....[16]....
        /*0150*/ 	.word	0x00000650


	//   ....[17]....
        /*0154*/ 	.word	0x00000670


	//   ....[18]....
        /*0158*/ 	.word	0x00000690


	//   ....[19]....
        /*015c*/ 	.word	0x000006e0


	//----- nvinfo : EIATTR_VRC_CTA_INIT_COUNT
	.align		4
.L_1108:
        /*0160*/ 	.byte	0x02, 0x4a
	.zero		1
	.zero		1


	//----- nvinfo : EIATTR_EXIT_INSTR_OFFSETS
	.align		4
        /*0164*/ 	.byte	0x04, 0x1c
        /*0166*/ 	.short	(.L_1110 - .L_1109)


	//   ....[0]....
.L_1109:
        /*0168*/ 	.word	0x000007c0


	//----- nvinfo : EIATTR_CBANK_PARAM_SIZE
	.align		4
.L_1110:
        /*016c*/ 	.byte	0x03, 0x19
        /*016e*/ 	.short	0x0048


	//----- nvinfo : EIATTR_PARAM_CBANK
	.align		4
        /*0170*/ 	.byte	0x04, 0x0a
        /*0172*/ 	.short	(.L_1112 - .L_1111)
	.align		4
.L_1111:
        /*0174*/ 	.word	index@(.nv.constant0._ZN17fastertransformer46add_bias_input_layernorm_COL32_int8I_DataTypeOI6__halfEEvPT_PKaS5_PKS2_S7_S7_iiPKfS9_)
        /*0178*/ 	.short	0x0380
        /*017a*/ 	.short	0x0048


	//----- nvinfo : EIATTR_SW_WAR
	.align		4
.L_1112:
        /*017c*/ 	.byte	0x04, 0x36
        /*017e*/ 	.short	(.L_1114 - .L_1113)
.L_1113:
        /*0180*/ 	.word	0x00000008
.L_1114:


//--------------------- .nv.info._ZN17fastertransformer46add_bias_input_layernorm_COL32_int8I_DataTypeOIfEEvPT_PKaS4_PKS1_S6_S6_iiPKfS8_ --------------------------
	.section	.nv.info._ZN17fastertransformer46add_bias_input_layernorm_COL32_int8I_DataTypeOIfEEvPT_PKaS4_PKS1_S6_S6_iiPKfS8_,"",@"SHT_CUDA_INFO"
	.sectionflags	@""
	.align	4


	//----- nvinfo : EIATTR_CUDA_API_VERSION
	.align		4
        /*0000*/ 	.byte	0x04, 0x37
        /*0002*/ 	.short	(.L_1116 - .L_1115)
.L_1115:
        /*0004*/ 	.word	0x00000082


	//----- nvinfo : EIATTR_KPARAM_INFO
	.align		4
.L_1116:
        /*0008*/ 	.byte	0x04, 0x17
        /*000a*/ 	.short	(.L_1118 - .L_1117)
.L_1117:
        /*000c*/ 	.word	0x00000000
        /*0010*/ 	.short	0x0009
        /*0012*/ 	.short	0x0040
        /*0014*/ 	.byte	0x00, 0xf5, 0x21, 0x00


	//----- nvinfo : EIATTR_KPARAM_INFO
	.align		4
.L_1118:
        /*0018*/ 	.byte	0x04, 0x17
        /*001a*/ 	.short	(.L_1120 - .L_1119)
.L_1119:
        /*001c*/ 	.word	0x00000000
        /*0020*/ 	.short	0x0008
        /*0022*/ 	.short	0x0038
        /*0024*/ 	.byte	0x00, 0xf5, 0x21, 0x00


	//----- nvinfo : EIATTR_KPARAM_INFO
	.align		4
.L_1120:
        /*0028*/ 	.byte	0x04, 0x17
        /*002a*/ 	.short	(.L_1122 - .L_1121)
.L_1121:
        /*002c*/ 	.word	0x00000000
        /*0030*/ 	.short	0x0007
        /*0032*/ 	.short	0x0034
        /*0034*/ 	.byte	0x00, 0xf0, 0x11, 0x00


	//----- nvinfo : EIATTR_KPARAM_INFO
	.align		4
.L_1122:
        /*0038*/ 	.byte	0x04, 0x17
        /*003a*/ 	.short	(.L_1124 - .L_1123)
.L_1123:
        /*003c*/ 	.word	0x00000000
        /*0040*/ 	.short	0x0006
        /*0042*/ 	.short	0x0030
        /*0044*/ 	.byte	0x00, 0xf0, 0x11, 0x00


	//----- nvinfo : EIATTR_KPARAM_INFO
	.align		4
.L_1124:
        /*0048*/ 	.byte	0x04, 0x17
        /*004a*/ 	.short	(.L_1126 - .L_1125)
.L_1125:
        /*004c*/ 	.word	0x00000000
        /*0050*/ 	.short	0x0005
        /*0052*/ 	.short	0x0028
        /*0054*/ 	.byte	0x00, 0xf5, 0x21, 0x00


	//----- nvinfo : EIATTR_KPARAM_INFO
	.align		4
.L_1126:
        /*0058*/ 	.byte	0x04, 0x17
        /*005a*/ 	.short	(.L_1128 - .L_1127)
.L_1127:
        /*005c*/ 	.word	0x00000000
        /*0060*/ 	.short	0x0004
        /*0062*/ 	.short	0x0020
        /*0064*/ 	.byte	0x00, 0xf5, 0x21, 0x00


	//----- nvinfo : EIATTR_KPARAM_INFO
	.align		4
.L_1128:
        /*0068*/ 	.byte	0x04, 0x17
        /*006a*/ 	.short	(.L_1130 - .L_1129)
.L_1129:
        /*006c*/ 	.word	0x00000000
        /*0070*/ 	.short	0x0003
        /*0072*/ 	.short	0x0018
        /*0074*/ 	.byte	0x00, 0xf5, 0x21, 0x00


	//----- nvinfo : EIATTR_KPARAM_INFO
	.align		4
.L_1130:
        /*0078*/ 	.byte	0x04, 0x17
        /*007a*/ 	.short	(.L_1132 - .L_1131)
.L_1131:
        /*007c*/ 	.word	0x00000000
        /*0080*/ 	.short	0x0002
        /*0082*/ 	.short	0x0010
        /*0084*/ 	.byte	0x00, 0xf5, 0x21, 0x00


	//----- nvinfo : EIATTR_KPARAM_INFO
	.align		4
.L_1132:
        /*0088*/ 	.byte	0x04, 0x17
        /*008a*/ 	.short	(.L_1134 - .L_1133)
.L_1133:
        /*008c*/ 	.word	0x00000000
        /*0090*/ 	.short	0x0001
        /*0092*/ 	.short	0x0008
        /*0094*/ 	.byte	0x00, 0xf5, 0x21, 0x00


	//----- nvinfo : EIATTR_KPARAM_INFO
	.align		4
.L_1134:
        /*0098*/ 	.byte	0x04, 0x17
        /*009a*/ 	.short	(.L_1136 - .L_1135)
.L_1135:
        /*009c*/ 	.word	0x00000000
        /*00a0*/ 	.short	0x0000
        /*00a2*/ 	.short	0x0000
        /*00a4*/ 	.byte	0x00, 0xf5, 0x21, 0x00


	//----- nvinfo : EIATTR_SPARSE_MMA_MASK
	.align		4
.L_1136:
        /*00a8*/ 	.byte	0x03, 0x50
        /*00aa*/ 	.short	0x0000


	//----- nvinfo : EIATTR_MAXREG_COUNT
	.align		4
        /*00ac*/ 	.byte	0x03, 0x1b
        /*00ae*/ 	.short	0x00ff


	//----- nvinfo : EIATTR_NUM_BARRIERS
	.align		4
        /*00b0*/ 	.byte	0x02, 0x4c
        /*00b2*/ 	.byte	0x01
	.zero		1


	//----- nvinfo : EIATTR_MERCURY_ISA_VERSION
	.align		4
        /*00b4*/ 	.byte	0x03, 0x5f
        /*00b6*/ 	.short	0x0101


	//----- nvinfo : EIATTR_COOP_GROUP_MASK_REGIDS
	.align		4
        /*00b8*/ 	.byte	0x04, 0x29
        /*00ba*/ 	.short	(.L_1138 - .L_1137)


	//   ....[0]....
.L_1137:
        /*00bc*/ 	.word	0xffffffff


	//   ....[1]....
        /*00c0*/ 	.word	0xffffffff


	//   ....[2]....
        /*00c4*/ 	.word	0xffffffff


	//   ....[3]....
        /*00c8*/ 	.word	0xffffffff


	//   ....[4]....
        /*00cc*/ 	.word	0xffffffff


	//   ....[5]....
        /*00d0*/ 	.word	0xffffffff


	//   ....[6]....
        /*00d4*/ 	.word	0xffffffff


	//   ....[7]....
        /*00d8*/ 	.word	0xffffffff


	//   ....[8]....
        /*00dc*/ 	.word	0xffffffff


	//   ....[9]....
        /*00e0*/ 	.word	0xffffffff


	//   ....[10]....
        /*00e4*/ 	.word	0xffffffff


	//   ....[11]....
        /*00e8*/ 	.word	0xffffffff


	//   ....[12]....
        /*00ec*/ 	.word	0xffffffff


	//   ....[13]....
        /*00f0*/ 	.word	0xffffffff


	//   ....[14]....
        /*00f4*/ 	.word	0xffffffff


	//   ....[15]....
        /*00f8*/ 	.word	0xffffffff


	//   ....[16]....
        /*00fc*/ 	.word	0xffffffff


	//   ....[17]....
        /*0100*/ 	.word	0xffffffff


	//   ....[18]....
        /*0104*/ 	.word	0xffffffff


	//   ....[19]....
        /*0108*/ 	.word	0xffffffff


	//----- nvinfo : EIATTR_COOP_GROUP_INSTR_OFFSETS
	.align		4
.L_1138:
        /*010c*/ 	.byte	0x04, 0x28
        /*010e*/ 	.short	(.L_1140 - .L_1139)


	//   ....[0]....
.L_1139:
        /*0110*/ 	.word	0x00000200


	//   ....[1]....
        /*0114*/ 	.word	0x00000220


	//   ....[2]....
        /*0118*/ 	.word	0x00000240


	//   ....[3]....
        /*011c*/ 	.word	0x00000260


	//   ....[4]....
        /*0120*/ 	.word	0x000002b0


	//   ....[5]....
        /*0124*/ 	.word	0x00000370


	//   ....[6]....
        /*0128*/ 	.word	0x00000390


	//   ....[7]....
        /*012c*/ 	.word	0x000003b0


	//   ....[8]....
        /*0130*/ 	.word	0x000003f0


	//   ....[9]....
        /*0134*/ 	.word	0x00000420


	//   ....[10]....
        /*0138*/ 	.word	0x000004c0


	//   ....[11]....
        /*013c*/ 	.word	0x000004f0


	//   ....[12]....
        /*0140*/ 	.word	0x00000520


	//   ....[13]....
        /*0144*/ 	.word	0x00000540


	//   ....[14]....
        /*0148*/ 	.word	0x00000570


	//   ....[15]....
        /*014c*/ 	.word	0x00000620


	//   ....[16]....
        /*0150*/ 	.word	0x00000640


	//   ....[17]....
        /*0154*/ 	.word	0x00000660


	//   ....[18]....
        /*0158*/ 	.word	0x00000680


	//   ....[19]....
        /*015c*/ 	.word	0x000006c0


	//----- nvinfo : EIATTR_VRC_CTA_INIT_COUNT
	.align		4
.L_1140:
        /*0160*/ 	.byte	0x02, 0x4a
	.zero		1
	.zero		1


	//----- nvinfo : EIATTR_EXIT_INSTR_OFFSETS
	.align		4
        /*0164*/ 	.byte	0x04, 0x1c
        /*0166*/ 	.short	(.L_1142 - .L_1141)


	//   ....[0]....
.L_1141:
        /*0168*/ 	.word	0x00000780


	//----- nvinfo : EIATTR_CBANK_PARAM_SIZE
	.align		4
.L_1142:
        /*016c*/ 	.byte	0x03, 0x19
        /*016e*/ 	.short	0x0048


	//----- nvinfo : EIATTR_PARAM_CBANK
	.align		4
        /*0170*/ 	.byte	0x04, 0x0a
        /*0172*/ 	.short	(.L_1144 - .L_1143)
	.align		4
.L_1143:
        /*0174*/ 	.word	index@(.nv.constant0._ZN17fastertransformer46add_bias_input_layernorm_COL32_int8I_DataTypeOIfEEvPT_PKaS4_PKS1_S6_S6_iiPKfS8_)
        /*0178*/ 	.short	0x0380
        /*017a*/ 	.short	0x0048


	//----- nvinfo : EIATTR_SW_WAR
	.align		4
.L_1144:
        /*017c*/ 	.byte	0x04, 0x36
        /*017e*/ 	.short	(.L_1146 - .L_1145)
.L_1145:
        /*0180*/ 	.word	0x00000008
.L_1146:


//--------------------- .nv.info._ZN17fastertransformer37add_bias_input_layernorm_COL32_int8IOI6__halfEEvPaPKaS4_PKT_S7_S7_iiPKfS9_S9_ --------------------------
	.section	.nv.info._ZN17fastertransformer37add_bias_input_layernorm_COL32_int8IOI6__halfEEvPaPKaS4_PKT_S7_S7_iiPKfS9_S9_,"",@"SHT_CUDA_INFO"
	.sectionflags	@""
	.align	4


	//----- nvinfo : EIATTR_CUDA_API_VERSION
	.align		4
        /*0000*/ 	.byte	0x04, 0x37
        /*0002*/ 	.short	(.L_1148 - .L_1147)
.L_1147:
        /*0004*/ 	.word	0x00000082


	//----- nvinfo : EIATTR_KPARAM_INFO
	.align		4
.L_1148:
        /*0008*/ 	.byte	0x04, 0x17
        /*000a*/ 	.short	(.L_1150 - .L_1149)
.L_1149:
        /*000c*/ 	.word	0x00000000
        /*0010*/ 	.short	0x000a
        /*0012*/ 	.short	0x0048
        /*0014*/ 	.byte	0x00, 0xf5, 0x21, 0x00


	//----- nvinfo : EIATTR_KPARAM_INFO
	.align		4
.L_1150:
        /*0018*/ 	.byte	0x04, 0x17
        /*001a*/ 	.short	(.L_1152 - .L_1151)
.L_1151:
        /*001c*/ 	.word	0x00000000
        /*0020*/ 	.short	0x0009
        /*0022*/ 	.short	0x0040
        /*0024*/ 	.byte	0x00, 0xf5, 0x21, 0x00


	//----- nvinfo : EIATTR_KPARAM_INFO
	.align		4
.L_1152:
        /*0028*/ 	.byte	0x04, 0x17
        /*002a*/ 	.short	(.L_1154 - .L_1153)
.L_1153:
        /*002c*/ 	.word	0x00000000
        /*0030*/ 	.short	0x0008
        /*0032*/ 	.short	0x0038
        /*0034*/ 	.byte	0x00, 0xf5, 0x21, 0x00


	//----- nvinfo : EIATTR_KPARAM_INFO
	.align		4
.L_1154:
        /*0038*/ 	.byte	0x04, 0x17
        /*003a*/ 	.short	(.L_1156 - .L_1155)
.L_1155:
        /*003c*/ 	.word	0x00000000
        /*0040*/ 	.short	0x0007
        /*0042*/ 	.short	0x0034
        /*0044*/ 	.byte	0x00, 0xf0, 0x11, 0x00


	//----- nvinfo : EIATTR_KPARAM_INFO
	.align		4
.L_1156:
        /*0048*/ 	.byte	0x04, 0x17
        /*004a*/ 	.short	(.L_1158 - .L_1157)
.L_1157:
        /*004c*/ 	.word	0x00000000
        /*0050*/ 	.short	0x0006
        /*0052*/ 	.short	0x0030
        /*0054*/ 	.byte	0x00, 0xf0, 0x11, 0x00


	//----- nvinfo : EIATTR_KPARAM_INFO
	.align		4
.L_1158:
        /*0058*/ 	.byte	0x04, 0x17
        /*005a*/ 	.short	(.L_1160 - .L_1159)
.L_1159:
        /*005c*/ 	.word	0x00000000
        /*0060*/ 	.short	0x0005
        /*0062*/ 	.short	0x0028
        /*0064*/ 	.byte	0x00, 0xf5, 0x21, 0x00


	//----- nvinfo : EIATTR_KPARAM_INFO
	.align		4
.L_1160:
        /*0068*/ 	.byte	0x04, 0x17
        /*006a*/ 	.short	(.L_1162 - .L_1161)
.L_1161:
        /*006c*/ 	.word	0x00000000
        /*0070*/ 	.short	0x0004
        /*0072*/ 	.short	0x0020
        /*0074*/ 	.byte	0x00, 0xf5, 0x21, 0x00


	//----- nvinfo : EIATTR_KPARAM_INFO
	.align		4
.L_1162:
        /*0078*/ 	.byte	0x04, 0x17
        /*007a*/ 	.short	(.L_1164 - .L_1163)
.L_1163:
        /*007c*/ 	.word	0x00000000
        /*0080*/ 	.short	0x0003
        /*0082*/ 	.short	0x0018
        /*0084*/ 	.byte	0x00, 0xf5, 0x21, 0x00


	//----- nvinfo : EIATTR_KPARAM_INFO
	.align		4
.L_1164:
        /*0088*/ 	.byte	0x04, 0x17
        /*008a*/ 	.short	(.L_1166 - .L_1165)
.L_1165:
        /*008c*/ 	.word	0x00000000
        /*0090*/ 	.short	0x0002
        /*0092*/ 	.short	0x0010
        /*0094*/ 	.byte	0x00, 0xf5, 0x21, 0x00


	//----- nvinfo : EIATTR_KPARAM_INFO
	.align		4
.L_1166:
        /*0098*/ 	.byte	0x04, 0x17
        /*009a*/ 	.short	(.L_1168 - .L_1167)
.L_1167:
        /*009c*/ 	.word	0x00000000
        /*00a0*/ 	.short	0x0001
        /*00a2*/ 	.short	0x0008
        /*00a4*/ 	.byte	0x00, 0xf5, 0x21, 0x00


	//----- nvinfo : EIATTR_KPARAM_INFO
	.align		4
.L_1168:
        /*00a8*/ 	.byte	0x04, 0x17
        /*00aa*/ 	.short	(.L_1170 - .L_1169)
.L_1169:
        /*00ac*/ 	.word	0x00000000
        /*00b0*/ 	.short	0x0000
        /*00b2*/ 	.short	0x0000
        /*00b4*/ 	.byte	0x00, 0xf5, 0x21, 0x00


	//----- nvinfo : EIATTR_SPARSE_MMA_MASK
	.align		4
.L_1170:
        /*00b8*/ 	.byte	0x03, 0x50
        /*00ba*/ 	.short	0x0000


	//----- nvinfo : EIATTR_MAXREG_COUNT
	.align		4
        /*00bc*/ 	.byte	0x03, 0x1b
        /*00be*/ 	.short	0x00ff


	//----- nvinfo : EIATTR_NUM_BARRIERS
	.align		4
        /*00c0*/ 	.byte	0x02, 0x4c
        /*00c2*/ 	.byte	0x01
	.zero		1


	//----- nvinfo : EIATTR_MERCURY_ISA_VERSION
	.align		4
        /*00c4*/ 	.byte	0x03, 0x5f
        /*00c6*/ 	.short	0x0101


	//----- nvinfo : EIATTR_COOP_GROUP_MASK_REGIDS
	.align		4
        /*00c8*/ 	.byte	0x04, 0x29
        /*00ca*/ 	.short	(.L_1172 - .L_1171)


	//   ....[0]....
.L_1171:
        /*00cc*/ 	.word	0xffffffff


	//   ....[1]....
        /*00d0*/ 	.word	0xffffffff


	//   ....[2]....
        /*00d4*/ 	.word	0xffffffff


	//   ....[3]....
        /*00d8*/ 	.word	0xffffffff


	//   ....[4]....
        /*00dc*/ 	.word	0xffffffff


	//   ....[5]....
        /*00e0*/ 	.word	0xffffffff


	//   ....[6]....
        /*00e4*/ 	.word	0xffffffff


	//   ....[7]....
        /*00e8*/ 	.word	0xffffffff


	//   ....[8]....
        /*00ec*/ 	.word	0xffffffff


	//   ....[9]....
        /*00f0*/ 	.word	0xffffffff


	//   ....[10]....
        /*00f4*/ 	.word	0xffffffff


	//   ....[11]....
        /*00f8*/ 	.word	0xffffffff


	//   ....[12]....
        /*00fc*/ 	.word	0xffffffff


	//   ....[13]....
        /*0100*/ 	.word	0xffffffff


	//   ....[14]....
        /*0104*/ 	.word	0xffffffff


	//   ....[15]....
        /*0108*/ 	.word	0xffffffff


	//   ....[16]....
        /*010c*/ 	.word	0xffffffff


	//   ....[17]....
        /*0110*/ 	.word	0xffffffff


	//   ....[18]....
        /*0114*/ 	.word	0xffffffff


	//   ....[19]....
        /*0118*/ 	.word	0xffffffff


	//----- nvinfo : EIATTR_COOP_GROUP_INSTR_OFFSETS
	.align		4
.L_1172:
        /*011c*/ 	.byte	0x04, 0x28
        /*011e*/ 	.short	(.L_1174 - .L_1173)


	//   ....[0]....
.L_1173:
        /*0120*/ 	.word	0x00000390


	//   ....[1]....
        /*0124*/ 	.word	0x000003b0


	//   ....[2]....
        /*0128*/ 	.word	0x000003d0


	//   ....[3]....
        /*012c*/ 	.word	0x000003f0


	//   ....[4]....
        /*0130*/ 	.word	0x00000440


	//   ....[5]....
        /*0134*/ 	.word	0x00000510


	//   ....[6]....
        /*0138*/ 	.word	0x00000530


	//   ....[7]....
        /*013c*/ 	.word	0x00000550


	//   ....[8]....
        /*0140*/ 	.word	0x00000590


	//   ....[9]....
        /*0144*/ 	.word	0x000005c0


	//   ....[10]....
        /*0148*/ 	.word	0x000006e0


	//   ....[11]....
        /*014c*/ 	.word	0x00000700


	//   ....[12]....
        /*0150*/ 	.word	0x00000720


	//   ....[13]....
        /*0154*/ 	.word	0x00000740


	//   ....[14]....
        /*0158*/ 	.word	0x000007a0


	//   ....[15]....
        /*015c*/ 	.word	0x000008a0


	//   ....[16]....
        /*0160*/ 	.word	0x000008c0


	//   ....[17]....
        /*0164*/ 	.word	0x000008e0


	//   ....[18]....
        /*0168*/ 	.word	0x00000900


	//   ....[19]....
        /*016c*/ 	.word	0x00000940


	//----- nvinfo : EIATTR_VRC_CTA_INIT_COUNT
	.align		4
.L_1174:
        /*0170*/ 	.byte	0x02, 0x4a
	.zero		1
	.zero		1


	//----- nvinfo : EIATTR_EXIT_INSTR_OFFSETS
	.align		4
        /*0174*/ 	.byte	0x04, 0x1c
        /*0176*/ 	.short	(.L_1176 - .L_1175)


	//   ....[0]....
.L_1175:
        /*0178*/ 	.word	0x00000ba0


	//----- nvinfo : EIATTR_CBANK_PARAM_SIZE
	.align		4
.L_1176:
        /*017c*/ 	.byte	0x03, 0x19
        /*017e*/ 	.short	0x0050


	//----- nvinfo : EIATTR_PARAM_CBANK
	.align		4
        /*0180*/ 	.byte	0x04, 0x0a
        /*0182*/ 	.short	(.L_1178 - .L_1177)
	.align		4
.L_1177:
        /*0184*/ 	.word	index@(.nv.constant0._ZN17fastertransformer37add_bias_input_layernorm_COL32_int8IOI6__halfEEvPaPKaS4_PKT_S7_S7_iiPKfS9_S9_)
        /*0188*/ 	.short	0x0380
        /*018a*/ 	.short	0x0050


	//----- nvinfo : EIATTR_SW_WAR
	.align		4
.L_1178:
        /*018c*/ 	.byte	0x04, 0x36
        /*018e*/ 	.short	(.L_1180 - .L_1179)
.L_1179:
        /*0190*/ 	.word	0x00000008
.L_1180:


//--------------------- .nv.info._ZN17fastertransformer37add_bias_input_layernorm_COL32_int8IOIfEEvPaPKaS3_PKT_S6_S6_iiPKfS8_S8_ --------------------------
	.section	.nv.info._ZN17fastertransformer37add_bias_input_layernorm_COL32_int8IOIfEEvPaPKaS3_PKT_S6_S6_iiPKfS8_S8_,"",@"SHT_CUDA_INFO"
	.sectionflags	@""
	.align	4


	//----- nvinfo : EIATTR_CUDA_API_VERSION
	.align		4
        /*0000*/ 	.byte	0x04, 0x37
        /*0002*/ 	.short	(.L_1182 - .L_1181)
.L_1181:
        /*0004*/ 	.word	0x00000082


	//----- nvinfo : EIATTR_KPARAM_INFO
	.align		4
.L_1182:
        /*0008*/ 	.byte	0x04, 0x17
        /*000a*/ 	.short	(.L_1184 - .L_1183)
.L_1183:
        /*000c*/ 	.word	0x00000000
        /*0010*/ 	.short	0x000a
        /*0012*/ 	.short	0x0048
        /*0014*/ 	.byte	0x00, 0xf5, 0x21, 0x00


	//----- nvinfo : EIATTR_KPARAM_INFO
	.align		4
.L_1184:
        /*0018*/ 	.byte	0x04, 0x17
        /*001a*/ 	.short	(.L_1186 - .L_1185)
.L_1185:
        /*001c*/ 	.word	0x00000000
        /*0020*/ 	.short	0x0009
        /*0022*/ 	.short	0x0040
        /*0024*/ 	.byte	0x00, 0xf5, 0x21, 0x00


	//----- nvinfo : EIATTR_KPARAM_INFO
	.align		4
.L_1186:
        /*0028*/ 	.byte	0x04, 0x17
        /*002a*/ 	.short	(.L_1188 - .L_1187)
.L_1187:
        /*002c*/ 	.word	0x00000000
        /*0030*/ 	.short	0x0008
        /*0032*/ 	.short	0x0038
        /*0034*/ 	.byte	0x00, 0xf5, 0x21, 0x00


	//----- nvinfo : EIATTR_KPARAM_INFO
	.align		4
.L_1188:
        /*0038*/ 	.byte	0x04, 0x17
        /*003a*/ 	.short	(.L_1190 - .L_1189)
.L_1189:
        /*003c*/ 	.word	0x00000000
        /*0040*/ 	.short	0x0007
        /*0042*/ 	.short	0x0034
        /*0044*/ 	.byte	0x00, 0xf0, 0x11, 0x00


	//----- nvinfo : EIATTR_KPARAM_INFO
	.align		4
.L_1190:
        /*0048*/ 	.byte	0x04, 0x17
        /*004a*/ 	.short	(.L_1192 - .L_1191)
.L_1191:
        /*004c*/ 	.word	0x00000000
        /*0050*/ 	.short	0x0006
        /*0052*/ 	.short	0x0030
        /*0054*/ 	.byte	0x00, 0xf0, 0x11, 0x00


	//----- nvinfo : EIATTR_KPARAM_INFO
	.align		4
.L_1192:
        /*0058*/ 	.byte	0x04, 0x17
        /*005a*/ 	.short	(.L_1194 - .L_1193)
.L_1193:
        /*005c*/ 	.word	0x00000000
        /*0060*/ 	.short	0x0005
        /*0062*/ 	.short	0x0028
        /*0064*/ 	.byte	0x00, 0xf5, 0x21, 0x00


	//----- nvinfo : EIATTR_KPARAM_INFO
	.align		4
.L_1194:
        /*0068*/ 	.byte	0x04, 0x17
        /*006a*/ 	.short	(.L_1196 - .L_1195)
.L_1195:
        /*006c*/ 	.word	0x00000000
        /*0070*/ 	.short	0x0004
        /*0072*/ 	.short	0x0020
        /*0074*/ 	.byte	0x00, 0xf5, 0x21, 0x00


	//----- nvinfo : EIATTR_KPARAM_INFO
	.align		4
.L_1196:
        /*0078*/ 	.byte	0x04, 0x17
        /*007a*/ 	.short	(.L_1198 - .L_1197)
.L_1197:
        /*007c*/ 	.word	0x00000000
        /*0080*/ 	.short	0x0003
        /*0082*/ 	.short	0x0018
        /*0084*/ 	.byte	0x00, 0xf5, 0x21, 0x00


	//----- nvinfo : EIATTR_KPARAM_INFO
	.align		4
.L_1198:
        /*0088*/ 	.byte	0x04, 0x17
        /*008a*/ 	.short	(.L_1200 - .L_1199)
.L_1199:
        /*008c*/ 	.word	0x00000000
        /*0090*/ 	.short	0x0002
        /*0092*/ 	.short	0x0010
        /*0094*/ 	.byte	0x00, 0xf5, 0x21, 0x00


	//----- nvinfo : EIATTR_KPARAM_INFO
	.align		4
.L_1200:
        /*0098*/ 	.byte	0x04, 0x17
        /*009a*/ 	.short	(.L_1202 - .L_1201)
.L_1201:
        /*009c*/ 	.word	0x00000000
        /*00a0*/ 	.short	0x0001
        /*00a2*/ 	.short	0x0008
        /*00a4*/ 	.byte	0x00, 0xf5, 0x21, 0x00


	//----- nvinfo : EIATTR_KPARAM_INFO
	.align		4
.L_1202:
        /*00a8*/ 	.byte	0x04, 0x17
        /*00aa*/ 	.short	(.L_1204 - .L_1203)
.L_1203:
        /*00ac*/ 	.word	0x00000000
        /*00b0*/ 	.short	0x0000
        /*00b2*/ 	.short	0x0000
        /*00b4*/ 	.byte	0x00, 0xf5, 0x21, 0x00


	//----- nvinfo : EIATTR_SPARSE_MMA_MASK
	.align		4
.L_1204:
        /*00b8*/ 	.byte	0x03, 0x50
        /*00ba*/ 	.short	0x0000


	//----- nvinfo : EIATTR_MAXREG_COUNT
	.align		4
        /*00bc*/ 	.byte	0x03, 0x1b
        /*00be*/ 	.short	0x00ff


	//----- nvinfo : EIATTR_NUM_BARRIERS
	.align		4
        /*00c0*/ 	.byte	0x02, 0x4c
        /*00c2*/ 	.byte	0x01
	.zero		1


	//----- nvinfo : EIATTR_MERCURY_ISA_VERSION
	.align		4
        /*00c4*/ 	.byte	0x03, 0x5f
        /*00c6*/ 	.short	0x0101


	//----- nvinfo : EIATTR_COOP_GROUP_MASK_REGIDS
	.align		4
        /*00c8*/ 	.byte	0x04, 0x29
        /*00ca*/ 	.short	(.L_1206 - .L_1205)


	//   ....[0]....
.L_1205:
        /*00cc*/ 	.word	0xffffffff


	//   ....[1]....
        /*00d0*/ 	.word	0xffffffff


	//   ....[2]....
        /*00d4*/ 	.word	0xffffffff


	//   ....[3]....
        /*00d8*/ 	.word	0xffffffff


	//   ....[4]....
        /*00dc*/ 	.word	0xffffffff


	//   ....[5]....
        /*00e0*/ 	.word	0xffffffff


	//   ....[6]....
        /*00e4*/ 	.word	0xffffffff


	//   ....[7]....
        /*00e8*/ 	.word	0xffffffff


	//   ....[8]....
        /*00ec*/ 	.word	0xffffffff


	//   ....[9]....
        /*00f0*/ 	.word	0xffffffff


	//   ....[10]....
        /*00f4*/ 	.word	0xffffffff


	//   ....[11]....
        /*00f8*/ 	.word	0xffffffff


	//   ....[12]....
        /*00fc*/ 	.word	0xffffffff


	//   ....[13]....
        /*0100*/ 	.word	0xffffffff


	//   ....[14]....
        /*0104*/ 	.word	0xffffffff


	//   ....[15]....
        /*0108*/ 	.word	0xffffffff


	//   ....[16]....
        /*010c*/ 	.word	0xffffffff


	//   ....[17]....
        /*0110*/ 	.word	0xffffffff


	//   ....[18]....
        /*0114*/ 	.word	0xffffffff


	//   ....[19]....
        /*0118*/ 	.word	0xffffffff


	//----- nvinfo : EIATTR_COOP_GROUP_INSTR_OFFSETS
	.align		4
.L_1206:
        /*011c*/ 	.byte	0x04, 0x28
        /*011e*/ 	.short	(.L_1208 - .L_1207)


	//   ....[0]....
.L_1207:
        /*0120*/ 	.word	0x00000350


	//   ....[1]....
        /*0124*/ 	.word	0x00000370


	//   ....[2]....
        /*0128*/ 	.word	0x00000390


	//   ....[3]....
        /*012c*/ 	.word	0x000003b0


	//   ....[4]....
        /*0130*/ 	.word	0x00000400


	//   ....[5]....
        /*0134*/ 	.word	0x000004d0


	//   ....[6]....
        /*0138*/ 	.word	0x000004f0


	//   ....[7]....
        /*013c*/ 	.word	0x00000510


	//   ....[8]....
        /*0140*/ 	.word	0x00000550


	//   ....[9]....
        /*0144*/ 	.word	0x000005b0


	//   ....[10]....
        /*0148*/ 	.word	0x00000690


	//   ....[11]....
        /*014c*/ 	.word	0x000006b0


	//   ....[12]....
        /*0150*/ 	.word	0x000006e0


	//   ....[13]....
        /*0154*/ 	.word	0x00000700


	//   ....[14]....
        /*0158*/ 	.word	0x00000760


	//   ....[15]....
        /*015c*/ 	.word	0x00000860


	//   ....[16]....
        /*0160*/ 	.word	0x00000880


	//   ....[17]....
        /*0164*/ 	.word	0x000008a0


	//   ....[18]....
        /*0168*/ 	.word	0x000008c0


	//   ....[19]....
        /*016c*/ 	.word	0x00000900


	//----- nvinfo : EIATTR_VRC_CTA_INIT_COUNT
	.align		4
.L_1208:
        /*0170*/ 	.byte	0x02, 0x4a
	.zero		1
	.zero		1


	//----- nvinfo : EIATTR_EXIT_INSTR_OFFSETS
	.align		4
        /*0174*/ 	.byte	0x04, 0x1c
        /*0176*/ 	.short	(.L_1210 - .L_1209)


	//   ....[0]....
.L_1209:
        /*0178*/ 	.word	0x00000ae0


	//----- nvinfo : EIATTR_CBANK_PARAM_SIZE
	.align		4
.L_1210:
        /*017c*/ 	.byte	0x03, 0x19
        /*017e*/ 	.short	0x0050


	//----- nvinfo : EIATTR_PARAM_CBANK
	.align		4
        /*0180*/ 	.byte	0x04, 0x0a
        /*0182*/ 	.short	(.L_1212 - .L_1211)
	.align		4
.L_1211:
        /*0184*/ 	.word	index@(.nv.constant0._ZN17fastertransformer37add_bias_input_layernorm_COL32_int8IOIfEEvPaPKaS3_PKT_S6_S6_iiPKfS8_S8_)
        /*0188*/ 	.short	0x0380
        /*018a*/ 	.short	0x0050


	//----- nvinfo : EIATTR_SW_WAR
	.align		4
.L_1212:
        /*018c*/ 	.byte	0x04, 0x36
        /*018e*/ 	.short	(.L_1214 - .L_1213)
.L_1213:
        /*0190*/ 	.word	0x00000008
.L_1214:


//--------------------- .nv.info._ZN17fastertransformer44add_bias_input_layernorm_ROW_int8I_DataTypeOI7__half2EEvPT_PKaS5_PKS2_S7_S7_iiPKfS9_ --------------------------
	.section	.nv.info._ZN17fastertransformer44add_bias_input_layernorm_ROW_int8I_DataTypeOI7__half2EEvPT_PKaS5_PKS2_S7_S7_iiPKfS9_,"",@"SHT_CUDA_INFO"
	.sectionflags	@""
	.align	4


	//----- nvinfo : EIATTR_CUDA_API_VERSION
	.align		4
        /*0000*/ 	.byte	0x04, 0x37
        /*0002*/ 	.short	(.L_1216 - .L_1215)
.L_1215:
        /*0004*/ 	.word	0x00000082


	//----- nvinfo : EIATTR_KPARAM_INFO
	.align		4
.L_1216:
        /*0008*/ 	.byte	0x04, 0x17
        /*000a*/ 	.short	(.L_1218 - .L_1217)
.L_1217:
        /*000c*/ 	.word	0x00000000
        /*0010*/ 	.short	0x0009
        /*0012*/ 	.short	0x0040
        /*0014*/ 	.byte	0x00, 0xf5, 0x21, 0x00


	//----- nvinfo : EIATTR_KPARAM_INFO
	.align		4
.L_1218:
        /*0018*/ 	.byte	0x04, 0x17
        /*001a*/ 	.short	(.L_1220 - .L_1219)
.L_1219:
        /*001c*/ 	.word	0x00000000
        /*0020*/ 	.short	0x0008
        /*0022*/ 	.short	0x0038
        /*0024*/ 	.byte	0x00, 0xf5, 0x21, 0x00


	//----- nvinfo : EIATTR_KPARAM_INFO
	.align		4
.L_1220:
        /*0028*/ 	.byte	0x04, 0x17
        /*002a*/ 	.short	(.L_1222 - .L_1221)
.L_1221:
        /*002c*/ 	.word	0x00000000
        /*0030*/ 	.short	0x0007
        /*0032*/ 	.short	0x0034
        /*0034*/ 	.byte	0x00, 0xf0, 0x11, 0x00


	//----- nvinfo : EIATTR_KPARAM_INFO
	.align		4
.L_1222:
        /*0038*/ 	.byte	0x04, 0x17
        /*003a*/ 	.short	(.L_1224 - .L_1223)
.L_1223:
        /*003c*/ 	.word	0x00000000
        /*0040*/ 	.short	0x0006
        /*0042*/ 	.short	0x0030
        /*0044*/ 	.byte	0x00, 0xf0, 0x11, 0x00


	//----- nvinfo : EIATTR_KPARAM_INFO
	.align		4
.L_1224:
        /*0048*/ 	.byte	0x04, 0x17
        /*004a*/ 	.short	(.L_1226 - .L_1225)
.L_1225:
        /*004c*/ 	.word	0x00000000
        /*0050*/ 	.short	0x0005
        /*0052*/ 	.short	0x0028
        /*0054*/ 	.byte	0x00, 0xf5, 0x21, 0x00


	//----- nvinfo : EIATTR_KPARAM_INFO
	.align		4
.L_1226:
        /*0058*/ 	.byte	0x04, 0x17
        /*005a*/ 	.short	(.L_1228 - .L_1227)
.L_1227:
        /*005c*/ 	.word	0x00000000
        /*0060*/ 	.short	0x0004
        /*0062*/ 	.short	0x0020
        /*0064*/ 	.byte	0x00, 0xf5, 0x21, 0x00


	//----- nvinfo : EIATTR_KPARAM_INFO
	.align		4
.L_1228:
        /*0068*/ 	.byte	0x04, 0x17
        /*006a*/ 	.short	(.L_1230 - .L_1229)
.L_1229:
        /*006c*/ 	.word	0x00000000
        /*0070*/ 	.short	0x0003
        /*0072*/ 	.short	0x0018
        /*0074*/ 	.byte	0x00, 0xf5, 0x21, 0x00


	//----- nvinfo : EIATTR_KPARAM_INFO
	.align		4
.L_1230:
        /*0078*/ 	.byte	0x04, 0x17
        /*007a*/ 	.short	(.L_1232 - .L_1231)
.L_1231:
        /*007c*/ 	.word	0x00000000
        /*0080*/ 	.short	0x0002
        /*0082*/ 	.short	0x0010
        /*0084*/ 	.byte	0x00, 0xf5, 0x21, 0x00


	//----- nvinfo : EIATTR_KPARAM_INFO
	.align		4
.L_1232:
        /*0088*/ 	.byte	0x04, 0x17
        /*008a*/ 	.short	(.L_1234 - .L_1233)
.L_1233:
        /*008c*/ 	.word	0x00000000
        /*0090*/ 	.short	0x0001
        /*0092*/ 	.short	0x0008
        /*0094*/ 	.byte	0x00, 0xf5, 0x21, 0x00


	//----- nvinfo : EIATTR_KPARAM_INFO
	.align		4
.L_1234:
        /*0098*/ 	.byte	0x04, 0x17
        /*009a*/ 	.short	(.L_1236 - .L_1235)
.L_1235:
        /*009c*/ 	.word	0x00000000
        /*00a0*/ 	.short	0x0000
        /*00a2*/ 	.short	0x0000
        /*00a4*/ 	.byte	0x00, 0xf5, 0x21, 0x00


	//----- nvinfo : EIATTR_SPARSE_MMA_MASK
	.align		4
.L_1236:
        /*00a8*/ 	.byte	0x03, 0x50
        /*00aa*/ 	.short	0x0000


	//----- nvinfo : EIATTR_MAXREG_COUNT
	.align		4
        /*00ac*/ 	.byte	0x03, 0x1b
        /*00ae*/ 	.short	0x00ff


	//----- nvinfo : EIATTR_NUM_BARRIERS
	.align		4
        /*00b0*/ 	.byte	0x02, 0x4c
        /*00b2*/ 	.byte	0x01
	.zero		1


	//----- nvinfo : EIATTR_MERCURY_ISA_VERSION
	.align		4
        /*00b4*/ 	.byte	0x03, 0x5f
        /*00b6*/ 	.short	0x0101


	//----- nvinfo : EIATTR_COOP_GROUP_MASK_REGIDS
	.align		4
        /*00b8*/ 	.byte	0x04, 0x29
        /*00ba*/ 	.short	(.L_1238 - .L_1237)


	//   ....[0]....
.L_1237:
        /*00bc*/ 	.word	0xffffffff


	//   ....[1]....
        /*00c0*/ 	.word	0xffffffff


	//   ....[2]....
        /*00c4*/ 	.word	0xffffffff


	//   ....[3]....
        /*00c8*/ 	.word	0xffffffff


	//   ....[4]....
        /*00cc*/ 	.word	0xffffffff


	//   ....[5]....
        /*00d0*/ 	.word	0xffffffff


	//   ....[6]....
        /*00d4*/ 	.word	0xffffffff


	//   ....[7]....
        /*00d8*/ 	.word	0xffffffff


	//   ....[8]....
        /*00dc*/ 	.word	0xffffffff


	//   ....[9]....
        /*00e0*/ 	.word	0xffffffff


	//   ....[10]....
        /*00e4*/ 	.word	0xffffffff


	//   ....[11]....
        /*00e8*/ 	.word	0xffffffff


	//   ....[12]....
        /*00ec*/ 	.word	0xffffffff


	//   ....[13]....
        /*00f0*/ 	.word	0xffffffff


	//   ....[14]....
        /*00f4*/ 	.word	0xffffffff


	//   ....[15]....
        /*00f8*/ 	.word	0xffffffff


	//   ....[16]....
        /*00fc*/ 	.word	0xffffffff


	//   ....[17]....
        /*0100*/ 	.word	0xffffffff


	//   ....[18]....
        /*0104*/ 	.word	0xffffffff


	//   ....[19]....
        /*0108*/ 	.word	0xffffffff


	//----- nvinfo : EIATTR_COOP_GROUP_INSTR_OFFSETS
	.align		4
.L_1238:
        /*010c*/ 	.byte	0x04, 0x28
        /*010e*/ 	.short	(.L_1240 - .L_1239)


	//   ....[0]....
.L_1239:
        /*0110*/ 	.word	0x00000260


	//   ....[1]....
        /*0114*/ 	.word	0x00000280


	//   ....[2]....
        /*0118*/ 	.word	0x000002a0


	//   ....[3]....
        /*011c*/ 	.word	0x000002c0


	//   ....[4]....
        /*0120*/ 	.word	0x00000310


	//   ....[5]....
        /*0124*/ 	.word	0x000003e0


	//   ....[6]....
        /*0128*/ 	.word	0x00000400


	//   ....[7]....
        /*012c*/ 	.word	0x00000420


	//   ....[8]....
        /*0130*/ 	.word	0x00000440


	//   ....[9]....
        /*0134*/ 	.word	0x000004a0


	//   ....[10]....
        /*0138*/ 	.word	0x00000550


	//   ....[11]....
        /*013c*/ 	.word	0x00000570


	//   ....[12]....
        /*0140*/ 	.word	0x000005a0


	//   ....[13]....
        /*0144*/ 	.word	0x000005c0


	//   ....[14]....
        /*0148*/ 	.word	0x000005f0


	//   ....[15]....
        /*014c*/ 	.word	0x00000690


	//   ....[16]....
        /*0150*/ 	.word	0x000006b0


	//   ....[17]....
        /*0154*/ 	.word	0x000006d0


	//   ....[18]....
        /*0158*/ 	.word	0x000006f0


	//   ....[19]....
        /*015c*/ 	.word	0x00000740


	//----- nvinfo : EIATTR_VRC_CTA_INIT_COUNT
	.align		4
.L_1240:
        /*0160*/ 	.byte	0x02, 0x4a
	.zero		1
	.zero		1


	//----- nvinfo : EIATTR_EXIT_INSTR_OFFSETS
	.align		4
        /*0164*/ 	.byte	0x04, 0x1c
        /*0166*/ 	.short	(.L_1242 - .L_1241)


	//   ....[0]....
.L_1241:
        /*0168*/ 	.word	0x00000870


	//----- nvinfo : EIATTR_CBANK_PARAM_SIZE
	.align		4
.L_1242:
        /*016c*/ 	.byte	0x03, 0x19
        /*016e*/ 	.short	0x0048


	//----- nvinfo : EIATTR_PARAM_CBANK
	.align		4
        /*0170*/ 	.byte	0x04, 0x0a
        /*0172*/ 	.short	(.L_1244 - .L_1243)
	.align		4
.L_1243:
        /*0174*/ 	.word	index@(.nv.constant0._ZN17fastertransformer44add_bias_input_layernorm_ROW_int8I_DataTypeOI7__half2EEvPT_PKaS5_PKS2_S7_S7_iiPKfS9_)
        /*0178*/ 	.short	0x0380
        /*017a*/ 	.short	0x0048


	//----- nvinfo : EIATTR_SW_WAR
	.align		4
.L_1244:
        /*017c*/ 	.byte	0x04, 0x36
        /*017e*/ 	.short	(.L_1246 - .L_1245)
.L_1245:
        /*0180*/ 	.word	0x00000008
.L_1246:


//--------------------- .nv.info._ZN17fastertransformer35add_bias_input_layernorm_ROW_int8IOI7__half2EEvPaPKaS4_PKT_S7_S7_iiPKfS9_S9_ --------------------------
	.section	.nv.info._ZN17fastertransformer35add_bias_input_layernorm_ROW_int8IOI7__half2EEvPaPKaS4_PKT_S7_S7_iiPKfS9_S9_,"",@"SHT_CUDA_INFO"
	.sectionflags	@""
	.align	4


	//----- nvinfo : EIATTR_CUDA_API_VERSION
	.align		4
        /*0000*/ 	.byte	0x04, 0x37
        /*0002*/ 	.short	(.L_1248 - .L_1247)
.L_1247:
        /*0004*/ 	.word	0x00000082


	//----- nvinfo : EIATTR_KPARAM_INFO
	.align		4
.L_1248:
        /*0008*/ 	.byte	0x04, 0x17
        /*000a*/ 	.short	(.L_1250 - .L_1249)
.L_1249:
        /*000c*/ 	.word	0x00000000
        /*0010*/ 	.short	0x000a
        /*0012*/ 	.short	0x0048
        /*0014*/ 	.byte	0x00, 0xf5, 0x21, 0x00


	//----- nvinfo : EIATTR_KPARAM_INFO
	.align		4
.L_1250:
        /*0018*/ 	.byte	0x04, 0x17
        /*001a*/ 	.short	(.L_1252 - .L_1251)
.L_1251:
        /*001c*/ 	.word	0x00000000
        /*0020*/ 	.short	0x0009
        /*0022*/ 	.short	0x0040
        /*0024*/ 	.byte	0x00, 0xf5, 0x21, 0x00


	//----- nvinfo : EIATTR_KPARAM_INFO
	.align		4
.L_1252:
        /*0028*/ 	.byte	0x04, 0x17
        /*002a*/ 	.short	(.L_1254 - .L_1253)
.L_1253:
        /*002c*/ 	.word	0x00000000
        /*0030*/ 	.short	0x0008
        /*0032*/ 	.short	0x0038
        /*0034*/ 	.byte	0x00, 0xf5, 0x21, 0x00


	//----- nvinfo : EIATTR_KPARAM_INFO
	.align		4
.L_1254:
        /*0038*/ 	.byte	0x04, 0x17
        /*003a*/ 	.short	(.L_1256 - .L_1255)
.L_1255:
        /*003c*/ 	.word	0x00000000
        /*0040*/ 	.short	0x0007
        /*0042*/ 	.short	0x0034
        /*0044*/ 	.byte	0x00, 0xf0, 0x11, 0x00


	//----- nvinfo : EIATTR_KPARAM_INFO
	.align		4
.L_1256:
        /*0048*/ 	.byte	0x04, 0x17
        /*004a*/ 	.short	(.L_1258 - .L_1257)
.L_1257:
        /*004c*/ 	.word	0x00000000
        /*0050*/ 	.short	0x0006
        /*0052*/ 	.short	0x0030
        /*0054*/ 	.byte	0x00, 0xf0, 0x11, 0x00


	//----- nvinfo : EIATTR_KPARAM_INFO
	.align		4
.L_1258:
        /*0058*/ 	.byte	0x04, 0x17
        /*005a*/ 	.short	(.L_1260 - .L_1259)
.L_1259:
        /*005c*/ 	.word	0x00000000
        /*0060*/ 	.short	0x0005
        /*0062*/ 	.short	0x0028
        /*0064*/ 	.byte	0x00, 0xf5, 0x21, 0x00


	//----- nvinfo : EIATTR_KPARAM_INFO
	.align		4
.L_1260:
        /*0068*/ 	.byte	0x04, 0x17
        /*006a*/ 	.short	(.L_1262 - .L_1261)
.L_1261:
        /*006c*/ 	.word	0x00000000
        /*0070*/ 	.short	0x0004
        /*0072*/ 	.short	0x0020
        /*0074*/ 	.byte	0x00, 0xf5, 0x21, 0x00


	//----- nvinfo : EIATTR_KPARAM_INFO
	.align		4
.L_1262:
        /*0078*/ 	.byte	0x04, 0x17
        /*007a*/ 	.short	(.L_1264 - .L_1263)
.L_1263:
        /*007c*/ 	.word	0x00000000
        /*0080*/ 	.short	0x0003
        /*0082*/ 	.short	0x0018
        /*0084*/ 	.byte	0x00, 0xf5, 0x21, 0x00


	//----- nvinfo : EIATTR_KPARAM_INFO
	.align		4
.L_1264:
        /*0088*/ 	.byte	0x04, 0x17
        /*008a*/ 	.short	(.L_1266 - .L_1265)
.L_1265:
        /*008c*/ 	.word	0x00000000
        /*0090*/ 	.short	0x0002
        /*0092*/ 	.short	0x0010
        /*0094*/ 	.byte	0x00, 0xf5, 0x21, 0x00


	//----- nvinfo : EIATTR_KPARAM_INFO
	.align		4
.L_1266:
        /*0098*/ 	.byte	0x04, 0x17
        /*009a*/ 	.short	(.L_1268 - .L_1267)
.L_1267:
        /*009c*/ 	.word	0x00000000
        /*00a0*/ 	.short	0x0001
        /*00a2*/ 	.short	0x0008
        /*00a4*/ 	.byte	0x00, 0xf5, 0x21, 0x00


	//----- nvinfo : EIATTR_KPARAM_INFO
	.align		4
.L_1268:
        /*00a8*/ 	.byte	0x04, 0x17
        /*00aa*/ 	.short	(.L_1270 - .L_1269)
.L_1269:
        /*00ac*/ 	.word	0x00000000
        /*00b0*/ 	.short	0x0000
        /*00b2*/ 	.short	0x0000
        /*00b4*/ 	.byte	0x00, 0xf5, 0x21, 0x00


	//----- nvinfo : EIATTR_SPARSE_MMA_MASK
	.align		4
.L_1270:
        /*00b8*/ 	.byte	0x03, 0x50
        /*00ba*/ 	.short	0x0000


	//----- nvinfo : EIATTR_MAXREG_COUNT
	.align		4
        /*00bc*/ 	.byte	0x03, 0x1b
        /*00be*/ 	.short	0x00ff


	//----- nvinfo : EIATTR_NUM_BARRIERS
	.align		4
        /*00c0*/ 	.byte	0x02, 0x4c
        /*00c2*/ 	.byte	0x01
	.zero		1


	//----- nvinfo : EIATTR_MERCURY_ISA_VERSION
	.align		4
        /*00c4*/ 	.byte	0x03, 0x5f
        /*00c6*/ 	.short	0x0101


	//----- nvinfo : EIATTR_COOP_GROUP_MASK_REGIDS
	.align		4
        /*00c8*/ 	.byte	0x04, 0x29
        /*00ca*/ 	.short	(.L_1272 - .L_1271)


	//   ....[0]....
.L_1271:
        /*00cc*/ 	.word	0xffffffff


	//   ....[1]....
        /*00d0*/ 	.word	0xffffffff


	//   ....[2]....
        /*00d4*/ 	.word	0xffffffff


	//   ....[3]....
        /*00d8*/ 	.word	0xffffffff


	//   ....[4]....
        /*00dc*/ 	.word	0xffffffff


	//   ....[5]....
        /*00e0*/ 	.word	0xffffffff


	//   ....[6]....
        /*00e4*/ 	.word	0xffffffff


	//   ....[7]....
        /*00e8*/ 	.word	0xffffffff


	//   ....[8]....
        /*00ec*/ 	.word	0xffffffff


	//   ....[9]....
        /*00f0*/ 	.word	0xffffffff


	//   ....[10]....
        /*00f4*/ 	.word	0xffffffff


	//   ....[11]....
        /*00f8*/ 	.word	0xffffffff


	//   ....[12]....
        /*00fc*/ 	.word	0xffffffff


	//   ....[13]....
        /*0100*/ 	.word	0xffffffff


	//   ....[14]....
        /*0104*/ 	.word	0xffffffff


	//   ....[15]....
        /*0108*/ 	.word	0xffffffff


	//   ....[16]....
        /*010c*/ 	.word	0xffffffff


	//   ....[17]....
        /*0110*/ 	.word	0xffffffff


	//   ....[18]....
        /*0114*/ 	.word	0xffffffff


	//   ....[19]....
        /*0118*/ 	.word	0xffffffff


	//----- nvinfo : EIATTR_COOP_GROUP_INSTR_OFFSETS
	.align		4
.L_1272:
        /*011c*/ 	.byte	0x04, 0x28
        /*011e*/ 	.short	(.L_1274 - .L_1273)


	//   ....[0]....
.L_1273:
        /*0120*/ 	.word	0x00000360


	//   ....[1]....
        /*0124*/ 	.word	0x00000380


	//   ....[2]....
        /*0128*/ 	.word	0x000003a0


	//   ....[3]....
        /*012c*/ 	.word	0x000003c0


	//   ....[4]....
        /*0130*/ 	.word	0x00000410


	//   ....[5]....
        /*0134*/ 	.word	0x000004e0


	//   ....[6]....
        /*0138*/ 	.word	0x00000500


	//   ....[7]....
        /*013c*/ 	.word	0x00000520


	//   ....[8]....
        /*0140*/ 	.word	0x00000540


	//   ....[9]....
        /*0144*/ 	.word	0x00000580


	//   ....[10]....
        /*0148*/ 	.word	0x000006a0


	//   ....[11]....
        /*014c*/ 	.word	0x000006c0


	//   ....[12]....
        /*0150*/ 	.word	0x000006e0


	//   ....[13]....
        /*0154*/ 	.word	0x00000700


	//   ....[14]....
        /*0158*/ 	.word	0x00000760


	//   ....[15]....
        /*015c*/ 	.word	0x00000810


	//   ....[16]....
        /*0160*/ 	.word	0x00000830


	//   ....[17]....
        /*0164*/ 	.word	0x00000850


	//   ....[18]....
        /*0168*/ 	.word	0x00000870


	//   ....[19]....
        /*016c*/ 	.word	0x000008b0


	//----- nvinfo : EIATTR_VRC_CTA_INIT_COUNT
	.align		4
.L_1274:
        /*0170*/ 	.byte	0x02, 0x4a
	.zero		1
	.zero		1


	//----- nvinfo : EIATTR_EXIT_INSTR_OFFSETS
	.align		4
        /*0174*/ 	.byte	0x04, 0x1c
        /*0176*/ 	.short	(.L_1276 - .L_1275)


	//   ....[0]....
.L_1275:
        /*0178*/ 	.word	0x00000b10


	//----- nvinfo : EIATTR_CBANK_PARAM_SIZE
	.align		4
.L_1276:
        /*017c*/ 	.byte	0x03, 0x19
        /*017e*/ 	.short	0x0050


	//----- nvinfo : EIATTR_PARAM_CBANK
	.align		4
        /*0180*/ 	.byte	0x04, 0x0a
        /*0182*/ 	.short	(.L_1278 - .L_1277)
	.align		4
.L_1277:
        /*0184*/ 	.word	index@(.nv.constant0._ZN17fastertransformer35add_bias_input_layernorm_ROW_int8IOI7__half2EEvPaPKaS4_PKT_S7_S7_iiPKfS9_S9_)
        /*0188*/ 	.short	0x0380
        /*018a*/ 	.short	0x0050


	//----- nvinfo : EIATTR_SW_WAR
	.align		4
.L_1278:
        /*018c*/ 	.byte	0x04, 0x36
        /*018e*/ 	.short	(.L_1280 - .L_1279)
.L_1279:
        /*0190*/ 	.word	0x00000008
.L_1280:


//--------------------- .nv.info._ZN17fastertransformer31layernorm_shift_partition_COL32ILi8EEEvPaPK6__halfS4_S4_iiiifii --------------------------
	.section	.nv.info._ZN17fastertransformer31layernorm_shift_partition_COL32ILi8EEEvPaPK6__halfS4_S4_iiiifii,"",@"SHT_CUDA_INFO"
	.sectionflags	@""
	.align	4


	//----- nvinfo : EIATTR_CUDA_API_VERSION
	.align		4
        /*0000*/ 	.byte	0x04, 0x37
        /*0002*/ 	.short	(.L_1282 - .L_1281)
.L_1281:
        /*0004*/ 	.word	0x00000082


	//----- nvinfo : EIATTR_KPARAM_INFO
	.align		4
.L_1282:
        /*0008*/ 	.byte	0x04, 0x17
        /*000a*/ 	.short	(.L_1284 - .L_1283)
.L_1283:
        /*000c*/ 	.word	0x00000000
        /*0010*/ 	.short	0x000a
        /*0012*/ 	.short	0x0038
        /*0014*/ 	.byte	0x00, 0xf0, 0x11, 0x00


	//----- nvinfo : EIATTR_KPARAM_INFO
	.align		4
.L_1284:
        /*0018*/ 	.byte	0x04, 0x17
        /*001a*/ 	.short	(.L_1286 - .L_1285)
.L_1285:
        /*001c*/ 	.word	0x00000000
        /*0020*/ 	.short	0x0009
        /*0022*/ 	.short	0x0034
        /*0024*/ 	.byte	0x00, 0xf0, 0x11, 0x00


	//----- nvinfo : EIATTR_KPARAM_INFO
	.align		4
.L_1286:
        /*0028*/ 	.byte	0x04, 0x17
        /*002a*/ 	.short	(.L_1288 - .L_1287)
.L_1287:
        /*002c*/ 	.word	0x00000000
        /*0030*/ 	.short	0x0008
        /*0032*/ 	.short	0x0030
        /*0034*/ 	.byte	0x00, 0xf0, 0x11, 0x00


	//----- nvinfo : EIATTR_KPARAM_INFO
	.align		4
.L_1288:
        /*0038*/ 	.byte	0x04, 0x17
        /*003a*/ 	.short	(.L_1290 - .L_1289)
.L_1289:
        /*003c*/ 	.word	0x00000000
        /*0040*/ 	.short	0x0007
        /*0042*/ 	.short	0x002c
        /*0044*/ 	.byte	0x00, 0xf0, 0x11, 0x00


	//----- nvinfo : EIATTR_KPARAM_INFO
	.align		4
.L_1290:
        /*0048*/ 	.byte	0x04, 0x17
        /*004a*/ 	.short	(.L_1292 - .L_1291)
.L_1291:
        /*004c*/ 	.word	0x00000000
        /*0050*/ 	.short	0x0006
        /*0052*/ 	.short	0x0028
        /*0054*/ 	.byte	0x00, 0xf0, 0x11, 0x00


	//----- nvinfo : EIATTR_KPARAM_INFO
	.align		4
.L_1292:
        /*0058*/ 	.byte	0x04, 0x17
        /*005a*/ 	.short	(.L_1294 - .L_1293)
.L_1293:
        /*005c*/ 	.word	0x00000000
        /*0060*/ 	.short	0x0005
        /*0062*/ 	.short	0x0024
        /*0064*/ 	.byte	0x00, 0xf0, 0x11, 0x00


	//----- nvinfo : EIATTR_KPARAM_INFO
	.align		4
.L_1294:
        /*0068*/ 	.byte	0x04, 0x17
        /*006a*/ 	.short	(.L_1296 - .L_1295)
.L_1295:
        /*006c*/ 	.word	0x00000000
        /*0070*/ 	.short	0x0004
        /*0072*/ 	.short	0x0020
        /*0074*/ 	.byte	0x00, 0xf0, 0x11, 0x00


	//----- nvinfo : EIATTR_KPARAM_INFO
	.align		4
.L_1296:
        /*0078*/ 	.byte	0x04, 0x17
        /*007a*/ 	.short	(.L_1298 - .L_1297)
.L_1297:
        /*007c*/ 	.word	0x00000000
        /*0080*/ 	.short	0x0003
        /*0082*/ 	.short	0x0018
        /*0084*/ 	.byte	0x00, 0xf5, 0x21, 0x00


	//----- nvinfo : EIATTR_KPARAM_INFO
	.align		4
.L_1298:
        /*0088*/ 	.byte	0x04, 0x17
        /*008a*/ 	.short	(.L_1300 - .L_1299)
.L_1299:
        /*008c*/ 	.word	0x00000000
        /*0090*/ 	.short	0x0002
        /*0092*/ 	.short	0x0010
        /*0094*/ 	.byte	0x00, 0xf5, 0x21, 0x00


	//----- nvinfo : EIATTR_KPARAM_INFO
	.align		4
.L_1300:
        /*0098*/ 	.byte	0x04, 0x17
        /*009a*/ 	.short	(.L_1302 - .L_1301)
.L_1301:
        /*009c*/ 	.word	0x00000000
        /*00a0*/ 	.short	0x0001
        /*00a2*/ 	.short	0x0008
        /*00a4*/ 	.byte	0x00, 0xf5, 0x21, 0x00


	//----- nvinfo : EIATTR_KPARAM_INFO
	.align		4
.L_1302:
        /*00a8*/ 	.byte	0x04, 0x17
        /*00aa*/ 	.short	(.L_1304 - .L_1303)
.L_1303:
        /*00ac*/ 	.word	0x00000000
        /*00b0*/ 	.short	0x0000
        /*00b2*/ 	.short	0x0000
        /*00b4*/ 	.byte	0x00, 0xf5, 0x21, 0x00


	//----- nvinfo : EIATTR_SPARSE_MMA_MASK
	.align		4
.L_1304:
        /*00b8*/ 	.byte	0x03, 0x50
        /*00ba*/ 	.short	0x0000


	//----- nvinfo : EIATTR_MAXREG_COUNT
	.align		4
        /*00bc*/ 	.byte	0x03, 0x1b
        /*00be*/ 	.short	0x00ff


	//----- nvinfo : EIATTR_NUM_BARRIERS
	.align		4
        /*00c0*/ 	.byte	0x02, 0x4c
        /*00c2*/ 	.byte	0x01
	.zero		1


	//----- nvinfo : EIATTR_MERCURY_ISA_VERSION
	.align		4
        /*00c4*/ 	.byte	0x03, 0x5f
        /*00c6*/ 	.short	0x0101


	//----- nvinfo : EIATTR_COOP_GROUP_MASK_REGIDS
	.align		4
        /*00c8*/ 	.byte	0x04, 0x29
        /*00ca*/ 	.short	(.L_1306 - .L_1305)


	//   ....[0]....
.L_1305:
        /*00cc*/ 	.word	0xffffffff


	//   ....[1]....
        /*00d0*/ 	.word	0xffffffff


	//   ....[2]....
        /*00d4*/ 	.word	0xffffffff


	//   ....[3]....
        /*00d8*/ 	.word	0xffffffff


	//   ....[4]....
        /*00dc*/ 	.word	0xffffffff


	//   ....[5]....
        /*00e0*/ 	.word	0xffffffff


	//   ....[6]....
        /*00e4*/ 	.word	0xffffffff


	//   ....[7]....
        /*00e8*/ 	.word	0xffffffff


	//   ....[8]....
        /*00ec*/ 	.word	0xffffffff


	//   ....[9]....
        /*00f0*/ 	.word	0xffffffff


	//   ....[10]....
        /*00f4*/ 	.word	0xffffffff


	//   ....[11]....
        /*00f8*/ 	.word	0xffffffff


	//   ....[12]....
        /*00fc*/ 	.word	0xffffffff


	//   ....[13]....
        /*0100*/ 	.word	0xffffffff


	//   ....[14]....
        /*0104*/ 	.word	0xffffffff


	//   ....[15]....
        /*0108*/ 	.word	0xffffffff


	//   ....[16]....
        /*010c*/ 	.word	0xffffffff


	//   ....[17]....
        /*0110*/ 	.word	0xffffffff


	//   ....[18]....
        /*0114*/ 	.word	0xffffffff


	//   ....[19]....
        /*0118*/ 	.word	0xffffffff


	//----- nvinfo : EIATTR_COOP_GROUP_INSTR_OFFSETS
	.align		4
.L_1306:
        /*011c*/ 	.byte	0x04, 0x28
        /*011e*/ 	.short	(.L_1308 - .L_1307)


	//   ....[0]....
.L_1307:
        /*0120*/ 	.word	0x00000770


	//   ....[1]....
        /*0124*/ 	.word	0x00000790


	//   ....[2]....
        /*0128*/ 	.word	0x000007c0


	//   ....[3]....
        /*012c*/ 	.word	0x00000860


	//   ....[4]....
        /*0130*/ 	.word	0x00000960


	//   ....[5]....
        /*0134*/ 	.word	0x00000af0


	//   ....[6]....
        /*0138*/ 	.word	0x00000b10


	//   ....[7]....
        /*013c*/ 	.word	0x00000b30


	//   ....[8]....
        /*0140*/ 	.word	0x00000b50


	//   ....[9]....
        /*0144*/ 	.word	0x00000b70


	//   ....[10]....
        /*0148*/ 	.word	0x00000d10


	//   ....[11]....
        /*014c*/ 	.word	0x00000d30


	//   ....[12]....
        /*0150*/ 	.word	0x00000d50


	//   ....[13]....
        /*0154*/ 	.word	0x00000d70


	//   ....[14]....
        /*0158*/ 	.word	0x00000d90


	//   ....[15]....
        /*015c*/ 	.word	0x00000df0


	//   ....[16]....
        /*0160*/ 	.word	0x00000e10


	//   ....[17]....
        /*0164*/ 	.word	0x00000e30


	//   ....[18]....
        /*0168*/ 	.word	0x00000e50


	//   ....[19]....
        /*016c*/ 	.word	0x00000e70


	//----- nvinfo : EIATTR_VRC_CTA_INIT_COUNT
	.align		4
.L_1308:
        /*0170*/ 	.byte	0x02, 0x4a
	.zero		1
	.zero		1


	//----- nvinfo : EIATTR_EXIT_INSTR_OFFSETS
	.align		4
        /*0174*/ 	.byte	0x04, 0x1c
        /*0176*/ 	.short	(.L_1310 - .L_1309)


	//   ....[0]....
.L_1309:
        /*0178*/ 	.word	0x00000520


	//   ....[1]....
        /*017c*/ 	.word	0x00001440


	//----- nvinfo : EIATTR_CRS_STACK_SIZE
	.align		4
.L_1310:
        /*0180*/ 	.byte	0x04, 0x1e
        /*0182*/ 	.short	(.L_1312 - .L_1311)
.L_1311:
        /*0184*/ 	.word	0x00000000


	//----- nvinfo : EIATTR_CBANK_PARAM_SIZE
	.align		4
.L_1312:
        /*0188*/ 	.byte	0x03, 0x19
        /*018a*/ 	.short	0x003c


	//----- nvinfo : EIATTR_PARAM_CBANK
	.align		4
        /*018c*/ 	.byte	0x04, 0x0a
        /*018e*/ 	.short	(.L_1314 - .L_1313)
	.align		4
.L_1313:
        /*0190*/ 	.word	index@(.nv.constant0._ZN17fastertransformer31layernorm_shift_partition_COL32ILi8EEEvPaPK6__halfS4_S4_iiiifii)
        /*0194*/ 	.short	0x0380
        /*0196*/ 	.short	0x003c


	//----- nvinfo : EIATTR_SW_WAR
	.align		4
.L_1314:
        /*0198*/ 	.byte	0x04, 0x36
        /*019a*/ 	.short	(.L_1316 - .L_1315)
.L_1315:
        /*019c*/ 	.word	0x00000008
.L_1316:


//--------------------- .nv.info._ZN17fastertransformer42layernorm_shift_partition_COL32_warpReduceILi4ELi8EEEvPaPK6__halfS4_S4_iiiifii --------------------------
	.section	.nv.info._ZN17fastertransformer42layernorm_shift_partition_COL32_warpReduceILi4ELi8EEEvPaPK6__halfS4_S4_iiiifii,"",@"SHT_CUDA_INFO"
	.sectionflags	@""
	.align	4


	//----- nvinfo : EIATTR_CUDA_API_VERSION
	.align		4
        /*0000*/ 	.byte	0x04, 0x37
        /*0002*/ 	.short	(.L_1318 - .L_1317)
.L_1317:
        /*0004*/ 	.word	0x00000082


	//----- nvinfo : EIATTR_KPARAM_INFO
	.align		4
.L_1318:
        /*0008*/ 	.byte	0x04, 0x17
        /*000a*/ 	.short	(.L_1320 - .L_1319)
.L_1319:
        /*000c*/ 	.word	0x00000000
        /*0010*/ 	.short	0x000a
        /*0012*/ 	.short	0x0038
        /*0014*/ 	.byte	0x00, 0xf0, 0x11, 0x00


	//----- nvinfo : EIATTR_KPARAM_INFO
	.align		4
.L_1320:
        /*0018*/ 	.byte	0x04, 0x17
        /*001a*/ 	.short	(.L_1322 - .L_1321)
.L_1321:
        /*001c*/ 	.word	0x00000000
        /*0020*/ 	.short	0x0009
        /*0022*/ 	.short	0x0034
        /*0024*/ 	.byte	0x00, 0xf0, 0x11, 0x00


	//----- nvinfo : EIATTR_KPARAM_INFO
	.align		4
.L_1322:
        /*0028*/ 	.byte	0x04, 0x17
        /*002a*/ 	.short	(.L_1324 - .L_1323)
.L_1323:
        /*002c*/ 	.word	0x00000000
        /*0030*/ 	.short	0x0008
        /*0032*/ 	.short	0x0030
        /*0034*/ 	.byte	0x00, 0xf0, 0x11, 0x00


	//----- nvinfo : EIATTR_KPARAM_INFO
	.align		4
.L_1324:
        /*0038*/ 	.byte	0x04, 0x17
        /*003a*/ 	.short	(.L_1326 - .L_1325)
.L_1325:
        /*003c*/ 	.word	0x00000000
        /*0040*/ 	.short	0x0007
        /*0042*/ 	.short	0x002c
        /*0044*/ 	.byte	0x00, 0xf0, 0x11, 0x00


	//----- nvinfo : EIATTR_KPARAM_INFO
	.align		4
.L_1326:
        /*0048*/ 	.byte	0x04, 0x17
        /*004a*/ 	.short	(.L_1328 - .L_1327)
.L_1327:
        /*004c*/ 	.word	0x00000000
        /*0050*/ 	.short	0x0006
        /*0052*/ 	.short	0x0028
        /*0054*/ 	.byte	0x00, 0xf0, 0x11, 0x00


	//----- nvinfo : EIATTR_KPARAM_INFO
	.align		4
.L_1328:
        /*0058*/ 	.byte	0x04, 0x17
        /*005a*/ 	.short	(.L_1330 - .L_1329)
.L_1329:
        /*005c*/ 	.word	0x00000000
        /*0060*/ 	.short	0x0005
        /*0062*/ 	.short	0x0024
        /*0064*/ 	.byte	0x00, 0xf0, 0x11, 0x00


	//----- nvinfo : EIATTR_KPARAM_INFO
	.align		4
.L_1330:
        /*0068*/ 	.byte	0x04, 0x17
        /*006a*/ 	.short	(.L_1332 - .L_1331)
.L_1331:
        /*006c*/ 	.word	0x00000000
        /*0070*/ 	.short	0x0004
        /*0072*/ 	.short	0x0020
        /*0074*/ 	.byte	0x00, 0xf0, 0x11, 0x00


	//----- nvinfo : EIATTR_KPARAM_INFO
	.align		4
.L_1332:
        /*0078*/ 	.byte	0x04, 0x17
        /*007a*/ 	.short	(.L_1334 - .L_1333)
.L_1333:
        /*007c*/ 	.word	0x00000000
        /*0080*/ 	.short	0x0003
        /*0082*/ 	.short	0x0018
        /*0084*/ 	.byte	0x00, 0xf5, 0x21, 0x00


	//----- nvinfo : EIATTR_KPARAM_INFO
	.align		4
.L_1334:
        /*0088*/ 	.byte	0x04, 0x17
        /*008a*/ 	.short	(.L_1336 - .L_1335)
.L_1335:
        /*008c*/ 	.word	0x00000000
        /*0090*/ 	.short	0x0002
        /*0092*/ 	.short	0x0010
        /*0094*/ 	.byte	0x00, 0xf5, 0x21, 0x00


	//----- nvinfo : EIATTR_KPARAM_INFO
	.align		4
.L_1336:
        /*0098*/ 	.byte	0x04, 0x17
        /*009a*/ 	.short	(.L_1338 - .L_1337)
.L_1337:
        /*009c*/ 	.word	0x00000000
        /*00a0*/ 	.short	0x0001
        /*00a2*/ 	.short	0x0008
        /*00a4*/ 	.byte	0x00, 0xf5, 0x21, 0x00


	//----- nvinfo : EIATTR_KPARAM_INFO
	.align		4
.L_1338:
        /*00a8*/ 	.byte	0x04, 0x17
        /*00aa*/ 	.short	(.L_1340 - .L_1339)
.L_1339:
        /*00ac*/ 	.word	0x00000000
        /*00b0*/ 	.short	0x0000
        /*00b2*/ 	.short	0x0000
        /*00b4*/ 	.byte	0x00, 0xf5, 0x21, 0x00


	//----- nvinfo : EIATTR_SPARSE_MMA_MASK
	.align		4
.L_1340:
        /*00b8*/ 	.byte	0x03, 0x50
        /*00ba*/ 	.short	0x0000


	//----- nvinfo : EIATTR_MAXREG_COUNT
	.align		4
        /*00bc*/ 	.byte	0x03, 0x1b
        /*00be*/ 	.short	0x00ff


	//----- nvinfo : EIATTR_NUM_BARRIERS
	.align		4
        /*00c0*/ 	.byte	0x02, 0x4c
        /*00c2*/ 	.byte	0x01
	.zero		1


	//----- nvinfo : EIATTR_MERCURY_ISA_VERSION
	.align		4
        /*00c4*/ 	.byte	0x03, 0x5f
        /*00c6*/ 	.short	0x0101


	//----- nvinfo : EIATTR_COOP_GROUP_MASK_REGIDS
	.align		4
        /*00c8*/ 	.byte	0x04, 0x29
        /*00ca*/ 	.short	(.L_1342 - .L_1341)


	//   ....[0]....
.L_1341:
        /*00cc*/ 	.word	0xffffffff


	//   ....[1]....
        /*00d0*/ 	.word	0xffffffff


	//   ....[2]....
        /*00d4*/ 	.word	0xffffffff


	//   ....[3]....
        /*00d8*/ 	.word	0xffffffff


	//   ....[4]....
        /*00dc*/ 	.word	0xffffffff


	//   ....[5]....
        /*00e0*/ 	.word	0xffffffff


	//   ....[6]....
        /*00e4*/ 	.word	0xffffffff


	//   ....[7]....
        /*00e8*/ 	.word	0xffffffff


	//   ....[8]....
        /*00ec*/ 	.word	0xffffffff


	//   ....[9]....
        /*00f0*/ 	.word	0xffffffff


	//----- nvinfo : EIATTR_COOP_GROUP_INSTR_OFFSETS
	.align		4
.L_1342:
        /*00f4*/ 	.byte	0x04, 0x28
        /*00f6*/ 	.short	(.L_1344 - .L_1343)


	//   ....[0]....
.L_1343:
        /*00f8*/ 	.word	0x00000ae0


	//   ....[1]....
        /*00fc*/ 	.word	0x00000b60


	//   ....[2]....
        /*0100*/ 	.word	0x00000b90


	//   ....[3]....
        /*0104*/ 	.word	0x00000be0


	//   ....[4]....
        /*0108*/ 	.word	0x00000cc0


	//   ....[5]....
        /*010c*/ 	.word	0x00000f50


	//   ....[6]....
        /*0110*/ 	.word	0x00000f80


	//   ....[7]....
        /*0114*/ 	.word	0x00000fa0


	//   ....[8]....
        /*0118*/ 	.word	0x00000fc0


	//   ....[9]....
        /*011c*/ 	.word	0x00000fe0


	//----- nvinfo : EIATTR_VRC_CTA_INIT_COUNT
	.align		4
.L_1344:
        /*0120*/ 	.byte	0x02, 0x4a
	.zero		1
	.zero		1


	//----- nvinfo : EIATTR_EXIT_INSTR_OFFSETS
	.align		4
        /*0124*/ 	.byte	0x04, 0x1c
        /*0126*/ 	.short	(.L_1346 - .L_1345)


	//   ....[0]....
.L_1345:
        /*0128*/ 	.word	0x000000d0


	//   ....[1]....
        /*012c*/ 	.word	0x000015a0


	//----- nvinfo : EIATTR_CRS_STACK_SIZE
	.align		4
.L_1346:
        /*0130*/ 	.byte	0x04, 0x1e
        /*0132*/ 	.short	(.L_1348 - .L_1347)
.L_1347:
        /*0134*/ 	.word	0x00000000


	//----- nvinfo : EIATTR_CBANK_PARAM_SIZE
	.align		4
.L_1348:
        /*0138*/ 	.byte	0x03, 0x19
        /*013a*/ 	.short	0x003c


	//----- nvinfo : EIATTR_PARAM_CBANK
	.align		4
        /*013c*/ 	.byte	0x04, 0x0a
        /*013e*/ 	.short	(.L_1350 - .L_1349)
	.align		4
.L_1349:
        /*0140*/ 	.word	index@(.nv.constant0._ZN17fastertransformer42layernorm_shift_partition_COL32_warpReduceILi4ELi8EEEvPaPK6__halfS4_S4_iiiifii)
        /*0144*/ 	.short	0x0380
        /*0146*/ 	.short	0x003c


	//----- nvinfo : EIATTR_SW_WAR
	.align		4
.L_1350:
        /*0148*/ 	.byte	0x04, 0x36
        /*014a*/ 	.short	(.L_1352 - .L_1351)
.L_1351:
        /*014c*/ 	.word	0x00000008
.L_1352:


//--------------------- .nv.info._ZN17fastertransformer31layernorm_COL32_INT8I_DataTypeOI7__half2EEvPT_PKaPKS2_S7_iiPKf --------------------------
	.section	.nv.info._ZN17fastertransformer31layernorm_COL32_INT8I_DataTypeOI7__half2EEvPT_PKaPKS2_S7_iiPKf,"",@"SHT_CUDA_INFO"
	.sectionflags	@""
	.align	4


	//----- nvinfo : EIATTR_CUDA_API_VERSION
	.align		4
        /*0000*/ 	.byte	0x04, 0x37
        /*0002*/ 	.short	(.L_1354 - .L_1353)
.L_1353:
        /*0004*/ 	.word	0x00000082


	//----- nvinfo : EIATTR_KPARAM_INFO
	.align		4
.L_1354:
        /*0008*/ 	.byte	0x04, 0x17
        /*000a*/ 	.short	(.L_1356 - .L_1355)
.L_1355:
        /*000c*/ 	.word	0x00000000
        /*0010*/ 	.short	0x0006
        /*0012*/ 	.short	0x0028
        /*0014*/ 	.byte	0x00, 0xf5, 0x21, 0x00


	//----- nvinfo : EIATTR_KPARAM_INFO
	.align		4
.L_1356:
        /*0018*/ 	.byte	0x04, 0x17
        /*001a*/ 	.short	(.L_1358 - .L_1357)
.L_1357:
        /*001c*/ 	.word	0x00000000
        /*0020*/ 	.short	0x0005
        /*0022*/ 	.short	0x0024
        /*0024*/ 	.byte	0x00, 0xf0, 0x11, 0x00


	//----- nvinfo : EIATTR_KPARAM_INFO
	.align		4
.L_1358:
        /*0028*/ 	.byte	0x04, 0x17
        /*002a*/ 	.short	(.L_1360 - .L_1359)
.L_1359:
        /*002c*/ 	.word	0x00000000
        /*0030*/ 	.short	0x0004
        /*0032*/ 	.short	0x0020
        /*0034*/ 	.byte	0x00, 0xf0, 0x11, 0x00


	//----- nvinfo : EIATTR_KPARAM_INFO
	.align		4
.L_1360:
        /*0038*/ 	.byte	0x04, 0x17
        /*003a*/ 	.short	(.L_1362 - .L_1361)
.L_1361:
        /*003c*/ 	.word	0x00000000
        /*0040*/ 	.short	0x0003
        /*0042*/ 	.short	0x0018
        /*0044*/ 	.byte	0x00, 0xf5, 0x21, 0x00


	//----- nvinfo : EIATTR_KPARAM_INFO
	.align		4
.L_1362:
        /*0048*/ 	.byte	0x04, 0x17
        /*004a*/ 	.short	(.L_1364 - .L_1363)
.L_1363:
        /*004c*/ 	.word	0x00000000
        /*0050*/ 	.short	0x0002
        /*0052*/ 	.short	0x0010
        /*0054*/ 	.byte	0x00, 0xf5, 0x21, 0x00


	//----- nvinfo : EIATTR_KPARAM_INFO
	.align		4
.L_1364:
        /*0058*/ 	.byte	0x04, 0x17
        /*005a*/ 	.short	(.L_1366 - .L_1365)
.L_1365:
        /*005c*/ 	.word	0x00000000
        /*0060*/ 	.short	0x0001
        /*0062*/ 	.short	0x0008
        /*0064*/ 	.byte	0x00, 0xf5, 0x21, 0x00


	//----- nvinfo : EIATTR_KPARAM_INFO
	.align		4
.L_1366:
        /*0068*/ 	.byte	0x04, 0x17
        /*006a*/ 	.short	(.L_1368 - .L_1367)
.L_1367:
        /*006c*/ 	.word	0x00000000
        /*0070*/ 	.short	0x0000
        /*0072*/ 	.short	0x0000
        /*0074*/ 	.byte	0x00, 0xf5, 0x21, 0x00


	//----- nvinfo : EIATTR_SPARSE_MMA_MASK
	.align		4
.L_1368:
        /*0078*/ 	.byte	0x03, 0x50
        /*007a*/ 	.short	0x0000


	//----- nvinfo : EIATTR_MAXREG_COUNT
	.align		4
        /*007c*/ 	.byte	0x03, 0x1b
        /*007e*/ 	.short	0x00ff


	//----- nvinfo : EIATTR_NUM_BARRIERS
	.align		4
        /*0080*/ 	.byte	0x02, 0x4c
        /*0082*/ 	.byte	0x01
	.zero		1


	//----- nvinfo : EIATTR_MERCURY_ISA_VERSION
	.align		4
        /*0084*/ 	.byte	0x03, 0x5f
        /*0086*/ 	.short	0x0101


	//----- nvinfo : EIATTR_COOP_GROUP_MASK_REGIDS
	.align		4
        /*0088*/ 	.byte	0x04, 0x29
        /*008a*/ 	.short	(.L_1370 - .L_1369)


	//   ....[0]....
.L_1369:
        /*008c*/ 	.word	0xffffffff


	//   ....[1]....
        /*0090*/ 	.word	0xffffffff


	//   ....[2]....
        /*0094*/ 	.word	0xffffffff


	//   ....[3]....
        /*0098*/ 	.word	0xffffffff


	//   ....[4]....
        /*009c*/ 	.word	0xffffffff


	//   ....[5]....
        /*00a0*/ 	.word	0xffffffff


	//   ....[6]....
        /*00a4*/ 	.word	0xffffffff


	//   ....[7]....
        /*00a8*/ 	.word	0xffffffff


	//   ....[8]....
        /*00ac*/ 	.word	0xffffffff


	//   ....[9]....
        /*00b0*/ 	.word	0xffffffff


	//   ....[10]....
        /*00b4*/ 	.word	0xffffffff


	//   ....[11]....
        /*00b8*/ 	.word	0xffffffff


	//   ....[12]....
        /*00bc*/ 	.word	0xffffffff


	//   ....[13]....
        /*00c0*/ 	.word	0xffffffff


	//   ....[14]....
        /*00c4*/ 	.word	0xffffffff


	//   ....[15]....
        /*00c8*/ 	.word	0xffffffff


	//   ....[16]....
        /*00cc*/ 	.word	0xffffffff


	//   ....[17]....
        /*00d0*/ 	.word	0xffffffff


	//   ....[18]....
        /*00d4*/ 	.word	0xffffffff


	//   ....[19]....
        /*00d8*/ 	.word	0xffffffff


	//----- nvinfo : EIATTR_COOP_GROUP_INSTR_OFFSETS
	.align		4
.L_1370:
        /*00dc*/ 	.byte	0x04, 0x28
        /*00de*/ 	.short	(.L_1372 - .L_1371)


	//   ....[0]....
.L_1371:
        /*00e0*/ 	.word	0x000009b0


	//   ....[1]....
        /*00e4*/ 	.word	0x000009d0


	//   ....[2]....
        /*00e8*/ 	.word	0x00000a00


	//   ....[3]....
        /*00ec*/ 	.word	0x00000a10


	//   ....[4]....
        /*00f0*/ 	.word	0x00000a60


	//   ....[5]....
        /*00f4*/ 	.word	0x00000a70


	//   ....[6]....
        /*00f8*/ 	.word	0x00000ad0


	//   ....[7]....
        /*00fc*/ 	.word	0x00000af0


	//   ....[8]....
        /*0100*/ 	.word	0x00000b70


	//   ....[9]....
        /*0104*/ 	.word	0x00000b90


	//   ....[10]....
        /*0108*/ 	.word	0x00000c90


	//   ....[11]....
        /*010c*/ 	.word	0x00000ca0


	//   ....[12]....
        /*0110*/ 	.word	0x00000cd0


	//   ....[13]....
        /*0114*/ 	.word	0x00000ce0


	//   ....[14]....
        /*0118*/ 	.word	0x00000d10


	//   ....[15]....
        /*011c*/ 	.word	0x00000d20


	//   ....[16]....
        /*0120*/ 	.word	0x00000d50


	//   ....[17]....
        /*0124*/ 	.word	0x00000d60


	//   ....[18]....
        /*0128*/ 	.word	0x00000d90


	//   ....[19]....
        /*012c*/ 	.word	0x00000da0


	//----- nvinfo : EIATTR_VRC_CTA_INIT_COUNT
	.align		4
.L_1372:
        /*0130*/ 	.byte	0x02, 0x4a
	.zero		1
	.zero		1


	//----- nvinfo : EIATTR_EXIT_INSTR_OFFSETS
	.align		4
        /*0134*/ 	.byte	0x04, 0x1c
        /*0136*/ 	.short	(.L_1374 - .L_1373)


	//   ....[0]....
.L_1373:
        /*0138*/ 	.word	0x00001000


	//   ....[1]....
        /*013c*/ 	.word	0x00001500


	//   ....[2]....
        /*0140*/ 	.word	0x00001d40


	//----- nvinfo : EIATTR_CRS_STACK_SIZE
	.align		4
.L_1374:
        /*0144*/ 	.byte	0x04, 0x1e
        /*0146*/ 	.short	(.L_1376 - .L_1375)
.L_1375:
        /*0148*/ 	.word	0x00000000


	//----- nvinfo : EIATTR_CBANK_PARAM_SIZE
	.align		4
.L_1376:
        /*014c*/ 	.byte	0x03, 0x19
        /*014e*/ 	.short	0x0030


	//----- nvinfo : EIATTR_PARAM_CBANK
	.align		4
        /*0150*/ 	.byte	0x04, 0x0a
        /*0152*/ 	.short	(.L_1378 - .L_1377)
	.align		4
.L_1377:
        /*0154*/ 	.word	index@(.nv.constant0._ZN17fastertransformer31layernorm_COL32_INT8I_DataTypeOI7__half2EEvPT_PKaPKS2_S7_iiPKf)
        /*0158*/ 	.short	0x0380
        /*015a*/ 	.short	0x0030


	//----- nvinfo : EIATTR_SW_WAR
	.align		4
.L_1378:
        /*015c*/ 	.byte	0x04, 0x36
        /*015e*/ 	.short	(.L_1380 - .L_1379)
.L_1379:
        /*0160*/ 	.word	0x00000008
.L_1380:


//--------------------- .nv.info._ZN17fastertransformer31layernorm_COL32_DataTypeI_int8OI7__half2EEvPaPKT_S5_S5_iiPKf --------------------------
	.section	.nv.info._ZN17fastertransformer31layernorm_COL32_DataTypeI_int8OI7__half2EEvPaPKT_S5_S5_iiPKf,"",@"SHT_CUDA_INFO"
	.sectionflags	@""
	.align	4


	//----- nvinfo : EIATTR_CUDA_API_VERSION
	.align		4
        /*0000*/ 	.byte	0x04, 0x37
        /*0002*/ 	.short	(.L_1382 - .L_1381)
.L_1381:
        /*0004*/ 	.word	0x00000082


	//----- nvinfo : EIATTR_KPARAM_INFO
	.align		4
.L_1382:
        /*0008*/ 	.byte	0x04, 0x17
        /*000a*/ 	.short	(.L_1384 - .L_1383)
.L_1383:
        /*000c*/ 	.word	0x00000000
        /*0010*/ 	.short	0x0006
        /*0012*/ 	.short	0x0028
        /*0014*/ 	.byte	0x00, 0xf5, 0x21, 0x00


	//----- nvinfo : EIATTR_KPARAM_INFO
	.align		4
.L_1384:
        /*0018*/ 	.byte	0x04, 0x17
        /*001a*/ 	.short	(.L_1386 - .L_1385)
.L_1385:
        /*001c*/ 	.word	0x00000000
        /*0020*/ 	.short	0x0005
        /*0022*/ 	.short	0x0024
        /*0024*/ 	.byte	0x00, 0xf0, 0x11, 0x00


	//----- nvinfo : EIATTR_KPARAM_INFO
	.align		4
.L_1386:
        /*0028*/ 	.byte	0x04, 0x17
        /*002a*/ 	.short	(.L_1388 - .L_1387)
.L_1387:
        /*002c*/ 	.word	0x00000000
        /*0030*/ 	.short	0x0004
        /*0032*/ 	.short	0x0020
        /*0034*/ 	.byte	0x00, 0xf0, 0x11, 0x00


	//----- nvinfo : EIATTR_KPARAM_INFO
	.align		4
.L_1388:
        /*0038*/ 	.byte	0x04, 0x17
        /*003a*/ 	.short	(.L_1390 - .L_1389)
.L_1389:
        /*003c*/ 	.word	0x00000000
        /*0040*/ 	.short	0x0003
        /*0042*/ 	.short	0x0018
        /*0044*/ 	.byte	0x00, 0xf5, 0x21, 0x00


	//----- nvinfo : EIATTR_KPARAM_INFO
	.align		4
.L_1390:
        /*0048*/ 	.byte	0x04, 0x17
        /*004a*/ 	.short	(.L_1392 - .L_1391)
.L_1391:
        /*004c*/ 	.word	0x00000000
        /*0050*/ 	.short	0x0002
        /*0052*/ 	.short	0x0010
        /*0054*/ 	.byte	0x00, 0xf5, 0x21, 0x00


	//----- nvinfo : EIATTR_KPARAM_INFO
	.align		4
.L_1392:
        /*0058*/ 	.byte	0x04, 0x17
        /*005a*/ 	.short	(.L_1394 - .L_1393)
.L_1393:
        /*005c*/ 	.word	0x00000000
        /*0060*/ 	.short	0x0001
        /*0062*/ 	.short	0x0008
        /*0064*/ 	.byte	0x00, 0xf5, 0x21, 0x00


	//----- nvinfo : EIATTR_KPARAM_INFO
	.align		4
.L_1394:
        /*0068*/ 	.byte	0x04, 0x17
        /*006a*/ 	.short	(.L_1396 - .L_1395)
.L_1395:
        /*006c*/ 	.word	0x00000000
        /*0070*/ 	.short	0x0000
        /*0072*/ 	.short	0x0000
        /*0074*/ 	.byte	0x00, 0xf5, 0x21, 0x00


	//----- nvinfo : EIATTR_SPARSE_MMA_MASK
	.align		4
.L_1396:
        /*0078*/ 	.byte	0x03, 0x50
        /*007a*/ 	.short	0x0000


	//----- nvinfo : EIATTR_MAXREG_COUNT
	.align		4
        /*007c*/ 	.byte	0x03, 0x1b
        /*007e*/ 	.short	0x00ff


	//----- nvinfo : EIATTR_NUM_BARRIERS
	.align		4
        /*0080*/ 	.byte	0x02, 0x4c
        /*0082*/ 	.byte	0x01
	.zero		1


	//----- nvinfo : EIATTR_MERCURY_ISA_VERSION
	.align		4
        /*0084*/ 	.byte	0x03, 0x5f
        /*0086*/ 	.short	0x0101


	//----- nvinfo : EIATTR_COOP_GROUP_MASK_REGIDS
	.align		4
        /*0088*/ 	.byte	0x04, 0x29
        /*008a*/ 	.short	(.L_1398 - .L_1397)


	//   ....[0]....
.L_1397:
        /*008c*/ 	.word	0xffffffff


	//   ....[1]....
        /*0090*/ 	.word	0xffffffff


	//   ....[2]....
        /*0094*/ 	.word	0xffffffff


	//   ....[3]....
        /*0098*/ 	.word	0xffffffff


	//   ....[4]....
        /*009c*/ 	.word	0xffffffff


	//   ....[5]....
        /*00a0*/ 	.word	0xffffffff


	//   ....[6]....
        /*00a4*/ 	.word	0xffffffff


	//   ....[7]....
        /*00a8*/ 	.word	0xffffffff


	//   ....[8]....
        /*00ac*/ 	.word	0xffffffff


	//   ....[9]....
        /*00b0*/ 	.word	0xffffffff


	//   ....[10]....
        /*00b4*/ 	.word	0xffffffff


	//   ....[11]....
        /*00b8*/ 	.word	0xffffffff


	//   ....[12]....
        /*00bc*/ 	.word	0xffffffff


	//   ....[13]....
        /*00c0*/ 	.word	0xffffffff


	//   ....[14]....
        /*00c4*/ 	.word	0xffffffff


	//   ....[15]....
        /*00c8*/ 	.word	0xffffffff


	//   ....[16]....
        /*00cc*/ 	.word	0xffffffff


	//   ....[17]....
        /*00d0*/ 	.word	0xffffffff


	//   ....[18]....
        /*00d4*/ 	.word	0xffffffff


	//   ....[19]....
        /*00d8*/ 	.word	0xffffffff


	//----- nvinfo : EIATTR_COOP_GROUP_INSTR_OFFSETS
	.align		4
.L_1398:
        /*00dc*/ 	.byte	0x04, 0x28
        /*00de*/ 	.short	(.L_1400 - .L_1399)


	//   ....[0]....
.L_1399:
        /*00e0*/ 	.word	0x00000180


	//   ....[1]....
        /*00e4*/ 	.word	0x00000190


	//   ....[2]....
        /*00e8*/ 	.word	0x000001d0


	//   ....[3]....
        /*00ec*/ 	.word	0x000001e0


	//   ....[4]....
        /*00f0*/ 	.word	0x00000210


	//   ....[5]....
        /*00f4*/ 	.word	0x00000220


	//   ....[6]....
        /*00f8*/ 	.word	0x00000280


	//   ....[7]....
        /*00fc*/ 	.word	0x00000290


	//   ....[8]....
        /*0100*/ 	.word	0x000002f0


	//   ....[9]....
        /*0104*/ 	.word	0x00000300


	//   ....[10]....
        /*0108*/ 	.word	0x00000420


	//   ....[11]....
        /*010c*/ 	.word	0x00000430


	//   ....[12]....
        /*0110*/ 	.word	0x00000460


	//   ....[13]....
        /*0114*/ 	.word	0x00000470


	//   ....[14]....
        /*0118*/ 	.word	0x000004a0


	//   ....[15]....
        /*011c*/ 	.word	0x000004b0


	//   ....[16]....
        /*0120*/ 	.word	0x000004e0


	//   ....[17]....
        /*0124*/ 	.word	0x000004f0


	//   ....[18]....
        /*0128*/ 	.word	0x00000530


	//   ....[19]....
        /*012c*/ 	.word	0x00000540


	//----- nvinfo : EIATTR_VRC_CTA_INIT_COUNT
	.align		4
.L_1400:
        /*0130*/ 	.byte	0x02, 0x4a
	.zero		1
	.zero		1


	//----- nvinfo : EIATTR_EXIT_INSTR_OFFSETS
	.align		4
        /*0134*/ 	.byte	0x04, 0x1c
        /*0136*/ 	.short	(.L_1402 - .L_1401)


	//   ....[0]....
.L_1401:
        /*0138*/ 	.word	0x000007a0


	//   ....[1]....
        /*013c*/ 	.word	0x00000970


	//----- nvinfo : EIATTR_CRS_STACK_SIZE
	.align		4
.L_1402:
        /*0140*/ 	.byte	0x04, 0x1e
        /*0142*/ 	.short	(.L_1404 - .L_1403)
.L_1403:
        /*0144*/ 	.word	0x00000000


	//----- nvinfo : EIATTR_CBANK_PARAM_SIZE
	.align		4
.L_1404:
        /*0148*/ 	.byte	0x03, 0x19
        /*014a*/ 	.short	0x0030


	//----- nvinfo : EIATTR_PARAM_CBANK
	.align		4
        /*014c*/ 	.byte	0x04, 0x0a
        /*014e*/ 	.short	(.L_1406 - .L_1405)
	.align		4
.L_1405:
        /*0150*/ 	.word	index@(.nv.constant0._ZN17fastertransformer31layernorm_COL32_DataTypeI_int8OI7__half2EEvPaPKT_S5_S5_iiPKf)
        /*0154*/ 	.short	0x0380
        /*0156*/ 	.short	0x0030


	//----- nvinfo : EIATTR_SW_WAR
	.align		4
.L_1406:
        /*0158*/ 	.byte	0x04, 0x36
        /*015a*/ 	.short	(.L_1408 - .L_1407)
.L_1407:
        /*015c*/ 	.word	0x00000008
.L_1408:


//--------------------- .nv.info._ZN17fastertransformer43add_bias_input_layernorm_COL32_int8IO_noResI7__half2EEvPaPiPT_PKS4_S7_S7_iiPKfS9_S9_ --------------------------
	.section	.nv.info._ZN17fastertransformer43add_bias_input_layernorm_COL32_int8IO_noResI7__half2EEvPaPiPT_PKS4_S7_S7_iiPKfS9_S9_,"",@"SHT_CUDA_INFO"
	.sectionflags	@""
	.align	4


	//----- nvinfo : EIATTR_CUDA_API_VERSION
	.align		4
        /*0000*/ 	.byte	0x04, 0x37
        /*0002*/ 	.short	(.L_1410 - .L_1409)
.L_1409:
        /*0004*/ 	.word	0x00000082


	//----- nvinfo : EIATTR_KPARAM_INFO
	.align		4
.L_1410:
        /*0008*/ 	.byte	0x04, 0x17
        /*000a*/ 	.short	(.L_1412 - .L_1411)
.L_1411:
        /*000c*/ 	.word	0x00000000
        /*0010*/ 	.short	0x000a
        /*0012*/ 	.short	0x0048
        /*0014*/ 	.byte	0x00, 0xf5, 0x21, 0x00


	//----- nvinfo : EIATTR_KPARAM_INFO
	.align		4
.L_1412:
        /*0018*/ 	.byte	0x04, 0x17
        /*001a*/ 	.short	(.L_1414 - .L_1413)
.L_1413:
        /*001c*/ 	.word	0x00000000
        /*0020*/ 	.short	0x0009
        /*0022*/ 	.short	0x0040
        /*0024*/ 	.byte	0x00, 0xf5, 0x21, 0x00


	//----- nvinfo : EIATTR_KPARAM_INFO
	.align		4
.L_1414:
        /*0028*/ 	.byte	0x04, 0x17
        /*002a*/ 	.short	(.L_1416 - .L_1415)
.L_1415:
        /*002c*/ 	.word	0x00000000
        /*0030*/ 	.short	0x0008
        /*0032*/ 	.short	0x0038
        /*0034*/ 	.byte	0x00, 0xf5, 0x21, 0x00


	//----- nvinfo : EIATTR_KPARAM_INFO
	.align		4
.L_1416:
        /*0038*/ 	.byte	0x04, 0x17
        /*003a*/ 	.short	(.L_1418 - .L_1417)
.L_1417:
        /*003c*/ 	.word	0x00000000
        /*0040*/ 	.short	0x0007
        /*0042*/ 	.short	0x0034
        /*0044*/ 	.byte	0x00, 0xf0, 0x11, 0x00


	//----- nvinfo : EIATTR_KPARAM_INFO
	.align		4
.L_1418:
        /*0048*/ 	.byte	0x04, 0x17
        /*004a*/ 	.short	(.L_1420 - .L_1419)
.L_1419:
        /*004c*/ 	.word	0x00000000
        /*0050*/ 	.short	0x0006
        /*0052*/ 	.short	0x0030
        /*0054*/ 	.byte	0x00, 0xf0, 0x11, 0x00


	//----- nvinfo : EIATTR_KPARAM_INFO
	.align		4
.L_1420:
        /*0058*/ 	.byte	0x04, 0x17
        /*005a*/ 	.short	(.L_1422 - .L_1421)
.L_1421:
        /*005c*/ 	.word	0x00000000
        /*0060*/ 	.short	0x0005
        /*0062*/ 	.short	0x0028
        /*0064*/ 	.byte	0x00, 0xf5, 0x21, 0x00


	//----- nvinfo : EIATTR_KPARAM_INFO
	.align		4
.L_1422:
        /*0068*/ 	.byte	0x04, 0x17
        /*006a*/ 	.short	(.L_1424 - .L_1423)
.L_1423:
        /*006c*/ 	.word	0x00000000
        /*0070*/ 	.short	0x0004
        /*0072*/ 	.short	0x0020
        /*0074*/ 	.byte	0x00, 0xf5, 0x21, 0x00


	//----- nvinfo : EIATTR_KPARAM_INFO
	.align		4
.L_1424:
        /*0078*/ 	.byte	0x04, 0x17
        /*007a*/ 	.short	(.L_1426 - .L_1425)
.L_1425:
        /*007c*/ 	.word	0x00000000
        /*0080*/ 	.short	0x0003
        /*0082*/ 	.short	0x0018
        /*0084*/ 	.byte	0x00, 0xf5, 0x21, 0x00


	//----- nvinfo : EIATTR_KPARAM_INFO
	.align		4
.L_1426:
        /*0088*/ 	.byte	0x04, 0x17
        /*008a*/ 	.short	(.L_1428 - .L_1427)
.L_1427:
        /*008c*/ 	.word	0x00000000
        /*0090*/ 	.short	0x0002
        /*0092*/ 	.short	0x0010
        /*0094*/ 	.byte	0x00, 0xf5, 0x21, 0x00


	//----- nvinfo : EIATTR_KPARAM_INFO
	.align		4
.L_1428:
        /*0098*/ 	.byte	0x04, 0x17
        /*009a*/ 	.short	(.L_1430 - .L_1429)
.L_1429:
        /*009c*/ 	.word	0x00000000
        /*00a0*/ 	.short	0x0001
        /*00a2*/ 	.short	0x0008
        /*00a4*/ 	.byte	0x00, 0xf5, 0x21, 0x00


	//----- nvinfo : EIATTR_KPARAM_INFO
	.align		4
.L_1430:
        /*00a8*/ 	.byte	0x04, 0x17
        /*00aa*/ 	.short	(.L_1432 - .L_1431)
.L_1431:
        /*00ac*/ 	.word	0x00000000
        /*00b0*/ 	.short	0x0000
        /*00b2*/ 	.short	0x0000
        /*00b4*/ 	.byte	0x00, 0xf5, 0x21, 0x00


	//----- nvinfo : EIATTR_SPARSE_MMA_MASK
	.align		4
.L_1432:
        /*00b8*/ 	.byte	0x03, 0x50
        /*00ba*/ 	.short	0x0000


	//----- nvinfo : EIATTR_MAXREG_COUNT
	.align		4
        /*00bc*/ 	.byte	0x03, 0x1b
        /*00be*/ 	.short	0x00ff


	//----- nvinfo : EIATTR_NUM_BARRIERS
	.align		4
        /*00c0*/ 	.byte	0x02, 0x4c
        /*00c2*/ 	.byte	0x01
	.zero		1


	//----- nvinfo : EIATTR_MERCURY_ISA_VERSION
	.align		4
        /*00c4*/ 	.byte	0x03, 0x5f
        /*00c6*/ 	.short	0x0101


	//----- nvinfo : EIATTR_COOP_GROUP_MASK_REGIDS
	.align		4
        /*00c8*/ 	.byte	0x04, 0x29
        /*00ca*/ 	.short	(.L_1434 - .L_1433)


	//   ....[0]....
.L_1433:
        /*00cc*/ 	.word	0xffffffff


	//   ....[1]....
        /*00d0*/ 	.word	0xffffffff


	//   ....[2]....
        /*00d4*/ 	.word	0xffffffff


	//   ....[3]....
        /*00d8*/ 	.word	0xffffffff


	//   ....[4]....
        /*00dc*/ 	.word	0xffffffff


	//   ....[5]....
        /*00e0*/ 	.word	0xffffffff


	//   ....[6]....
        /*00e4*/ 	.word	0xffffffff


	//   ....[7]....
        /*00e8*/ 	.word	0xffffffff


	//   ....[8]....
        /*00ec*/ 	.word	0xffffffff


	//   ....[9]....
        /*00f0*/ 	.word	0xffffffff


	//   ....[10]....
        /*00f4*/ 	.word	0xffffffff


	//   ....[11]....
        /*00f8*/ 	.word	0xffffffff


	//   ....[12]....
        /*00fc*/ 	.word	0xffffffff


	//   ....[13]....
        /*0100*/ 	.word	0xffffffff


	//   ....[14]....
        /*0104*/ 	.word	0xffffffff


	//   ....[15]....
        /*0108*/ 	.word	0xffffffff


	//   ....[16]....
        /*010c*/ 	.word	0xffffffff


	//   ....[17]....
        /*0110*/ 	.word	0xffffffff


	//   ....[18]....
        /*0114*/ 	.word	0xffffffff


	//   ....[19]....
        /*0118*/ 	.word	0xffffffff


	//----- nvinfo : EIATTR_COOP_GROUP_INSTR_OFFSETS
	.align		4
.L_1434:
        /*011c*/ 	.byte	0x04, 0x28
        /*011e*/ 	.short	(.L_1436 - .L_1435)


	//   ....[0]....
.L_1435:
        /*0120*/ 	.word	0x00000320


	//   ....[1]....
        /*0124*/ 	.word	0x00000340


	//   ....[2]....
        /*0128*/ 	.word	0x00000370


	//   ....[3]....
        /*012c*/ 	.word	0x00000380


	//   ....[4]....
        /*0130*/ 	.word	0x00000420


	//   ....[5]....
        /*0134*/ 	.word	0x00000430


	//   ....[6]....
        /*0138*/ 	.word	0x000004a0


	//   ....[7]....
        /*013c*/ 	.word	0x000004b0


	//   ....[8]....
        /*0140*/ 	.word	0x00000510


	//   ....[9]....
        /*0144*/ 	.word	0x00000530


	//   ....[10]....
        /*0148*/ 	.word	0x00000600


	//   ....[11]....
        /*014c*/ 	.word	0x00000610


	//   ....[12]....
        /*0150*/ 	.word	0x00000640


	//   ....[13]....
        /*0154*/ 	.word	0x00000650


	//   ....[14]....
        /*0158*/ 	.word	0x00000680


	//   ....[15]....
        /*015c*/ 	.word	0x00000690


	//   ....[16]....
        /*0160*/ 	.word	0x000006c0


	//   ....[17]....
        /*0164*/ 	.word	0x000006d0


	//   ....[18]....
        /*0168*/ 	.word	0x00000700


	//   ....[19]....
        /*016c*/ 	.word	0x00000710


	//----- nvinfo : EIATTR_VRC_CTA_INIT_COUNT
	.align		4
.L_1436:
        /*0170*/ 	.byte	0x02, 0x4a
	.zero		1
	.zero		1


	//----- nvinfo : EIATTR_EXIT_INSTR_OFFSETS
	.align		4
        /*0174*/ 	.byte	0x04, 0x1c
        /*0176*/ 	.short	(.L_1438 - .L_1437)


	//   ....[0]....
.L_1437:
        /*0178*/ 	.word	0x00000960


	//   ....[1]....
        /*017c*/ 	.word	0x00000b30


	//----- nvinfo : EIATTR_CRS_STACK_SIZE
	.align		4
.L_1438:
        /*0180*/ 	.byte	0x04, 0x1e
        /*0182*/ 	.short	(.L_1440 - .L_1439)
.L_1439:
        /*0184*/ 	.word	0x00000000


	//----- nvinfo : EIATTR_CBANK_PARAM_SIZE
	.align		4
.L_1440:
        /*0188*/ 	.byte	0x03, 0x19
        /*018a*/ 	.short	0x0050


	//----- nvinfo : EIATTR_PARAM_CBANK
	.align		4
        /*018c*/ 	.byte	0x04, 0x0a
        /*018e*/ 	.short	(.L_1442 - .L_1441)
	.align		4
.L_1441:
        /*0190*/ 	.word	index@(.nv.constant0._ZN17fastertransformer43add_bias_input_layernorm_COL32_int8IO_noResI7__half2EEvPaPiPT_PKS4_S7_S7_iiPKfS9_S9_)
        /*0194*/ 	.short	0x0380
        /*0196*/ 	.short	0x0050


	//----- nvinfo : EIATTR_SW_WAR
	.align		4
.L_1442:
        /*0198*/ 	.byte	0x04, 0x36
        /*019a*/ 	.short	(.L_1444 - .L_1443)
.L_1443:
        /*019c*/ 	.word	0x00000008
.L_1444:


//--------------------- .nv.info._ZN17fastertransformer37add_bias_input_layernorm_COL32_int8IOILi8ELb1ELb1ELb1EEEvPaS1_P6__halfPKS2_S5_S5_iiff --------------------------
	.section	.nv.info._ZN17fastertransformer37add_bias_input_layernorm_COL32_int8IOILi8ELb1ELb1ELb1EEEvPaS1_P6__halfPKS2_S5_S5_iiff,"",@"SHT_CUDA_INFO"
	.sectionflags	@""
	.align	4


	//----- nvinfo : EIATTR_CUDA_API_VERSION
	.align		4
        /*0000*/ 	.byte	0x04, 0x37
        /*0002*/ 	.short	(.L_1446 - .L_1445)
.L_1445:
        /*0004*/ 	.word	0x00000082


	//----- nvinfo : EIATTR_KPARAM_INFO
	.align		4
.L_1446:
        /*0008*/ 	.byte	0x04, 0x17
        /*000a*/ 	.short	(.L_1448 - .L_1447)
.L_1447:
        /*000c*/ 	.word	0x00000000
        /*0010*/ 	.short	0x0009
        /*0012*/ 	.short	0x003c
        /*0014*/ 	.byte	0x00, 0xf0, 0x11, 0x00


	//----- nvinfo : EIATTR_KPARAM_INFO
	.align		4
.L_1448:
        /*0018*/ 	.byte	0x04, 0x17
        /*001a*/ 	.short	(.L_1450 - .L_1449)
.L_1449:
        /*001c*/ 	.word	0x00000000
        /*0020*/ 	.short	0x0008
        /*0022*/ 	.short	0x0038
        /*0024*/ 	.byte	0x00, 0xf0, 0x11, 0x00


	//----- nvinfo : EIATTR_KPARAM_INFO
	.align		4
.L_1450:
        /*0028*/ 	.byte	0x04, 0x17
        /*002a*/ 	.short	(.L_1452 - .L_1451)
.L_1451:
        /*002c*/ 	.word	0x00000000
        /*0030*/ 	.short	0x0007
        /*0032*/ 	.short	0x0034
        /*0034*/ 	.byte	0x00, 0xf0, 0x11, 0x00


	//----- nvinfo : EIATTR_KPARAM_INFO
	.align		4
.L_1452:
        /*0038*/ 	.byte	0x04, 0x17
        /*003a*/ 	.short	(.L_1454 - .L_1453)
.L_1453:
        /*003c*/ 	.word	0x00000000
        /*0040*/ 	.short	0x0006
        /*0042*/ 	.short	0x0030
        /*0044*/ 	.byte	0x00, 0xf0, 0x11, 0x00


	//----- nvinfo : EIATTR_KPARAM_INFO
	.align		4
.L_1454:
        /*0048*/ 	.byte	0x04, 0x17
        /*004a*/ 	.short	(.L_1456 - .L_1455)
.L_1455:
        /*004c*/ 	.word	0x00000000
        /*0050*/ 	.short	0x0005
        /*0052*/ 	.short	0x0028
        /*0054*/ 	.byte	0x00, 0xf5, 0x21, 0x00


	//----- nvinfo : EIATTR_KPARAM_INFO
	.align		4
.L_1456:
        /*0058*/ 	.byte	0x04, 0x17
        /*005a*/ 	.short	(.L_1458 - .L_1457)
.L_1457:
        /*005c*/ 	.word	0x00000000
        /*0060*/ 	.short	0x0004
        /*0062*/ 	.short	0x0020
        /*0064*/ 	.byte	0x00, 0xf5, 0x21, 0x00


	//----- nvinfo : EIATTR_KPARAM_INFO
	.align		4
.L_1458:
        /*0068*/ 	.byte	0x04, 0x17
        /*006a*/ 	.short	(.L_1460 - .L_1459)
.L_1459:
        /*006c*/ 	.word	0x00000000
        /*0070*/ 	.short	0x0003
        /*0072*/ 	.short	0x0018
        /*0074*/ 	.byte	0x00, 0xf5, 0x21, 0x00


	//----- nvinfo : EIATTR_KPARAM_INFO
	.align		4
.L_1460:
        /*0078*/ 	.byte	0x04, 0x17
        /*007a*/ 	.short	(.L_1462 - .L_1461)
.L_1461:
        /*007c*/ 	.word	0x00000000
        /*0080*/ 	.short	0x0002
        /*0082*/ 	.short	0x0010
        /*0084*/ 	.byte	0x00, 0xf5, 0x21, 0x00


	//----- nvinfo : EIATTR_KPARAM_INFO
	.align		4
.L_1462:
        /*0088*/ 	.byte	0x04, 0x17
        /*008a*/ 	.short	(.L_1464 - .L_1463)
.L_1463:
        /*008c*/ 	.word	0x00000000
        /*0090*/ 	.short	0x0001
        /*0092*/ 	.short	0x0008
        /*0094*/ 	.byte	0x00, 0xf5, 0x21, 0x00


	//----- nvinfo : EIATTR_KPARAM_INFO
	.align		4
.L_1464:
        /*0098*/ 	.byte	0x04, 0x17
        /*009a*/ 	.short	(.L_1466 - .L_1465)
.L_1465:
        /*009c*/ 	.word	0x00000000
        /*00a0*/ 	.short	0x0000
        /*00a2*/ 	.short	0x0000
        /*00a4*/ 	.byte	0x00, 0xf5, 0x21, 0x00


	//----- nvinfo : EIATTR_SPARSE_MMA_MASK
	.align		4
.L_1466:
        /*00a8*/ 	.byte	0x03, 0x50
        /*00aa*/ 	.short	0x0000


	//----- nvinfo : EIATTR_MAXREG_COUNT
	.align		4
        /*00ac*/ 	.byte	0x03, 0x1b
        /*00ae*/ 	.short	0x00ff


	//----- nvinfo : EIATTR_NUM_BARRIERS
	.align		4
        /*00b0*/ 	.byte	0x02, 0x4c
        /*00b2*/ 	.byte	0x01
	.zero		1


	//----- nvinfo : EIATTR_MERCURY_ISA_VERSION
	.align		4
        /*00b4*/ 	.byte	0x03, 0x5f
        /*00b6*/ 	.short	0x0101


	//----- nvinfo : EIATTR_COOP_GROUP_MASK_REGIDS
	.align		4
        /*00b8*/ 	.byte	0x04, 0x29
        /*00ba*/ 	.short	(.L_1468 - .L_1467)


	//   ....[0]....
.L_1467:
        /*00bc*/ 	.word	0xffffffff


	//   ....[1]....
        /*00c0*/ 	.word	0xffffffff


	//   ....[2]....
        /*00c4*/ 	.word	0xffffffff


	//   ....[3]....
        /*00c8*/ 	.word	0xffffffff


	//   ....[4]....
        /*00cc*/ 	.word	0xffffffff


	//   ....[5]....
        /*00d0*/ 	.word	0xffffffff


	//   ....[6]....
        /*00d4*/ 	.word	0xffffffff


	//   ....[7]....
        /*00d8*/ 	.word	0xffffffff


	//   ....[8]....
        /*00dc*/ 	.word	0xffffffff


	//   ....[9]....
        /*00e0*/ 	.word	0xffffffff


	//   ....[10]....
        /*00e4*/ 	.word	0xffffffff


	//   ....[11]....
        /*00e8*/ 	.word	0xffffffff


	//   ....[12]....
        /*00ec*/ 	.word	0xffffffff


	//   ....[13]....
        /*00f0*/ 	.word	0xffffffff


	//   ....[14]....
        /*00f4*/ 	.word	0xffffffff


	//   ....[15]....
        /*00f8*/ 	.word	0xffffffff


	//   ....[16]....
        /*00fc*/ 	.word	0xffffffff


	//   ....[17]....
        /*0100*/ 	.word	0xffffffff


	//   ....[18]....
        /*0104*/ 	.word	0xffffffff


	//   ....[19]....
        /*0108*/ 	.word	0xffffffff


	//----- nvinfo : EIATTR_COOP_GROUP_INSTR_OFFSETS
	.align		4
.L_1468:
        /*010c*/ 	.byte	0x04, 0x28
        /*010e*/ 	.short	(.L_1470 - .L_1469)


	//   ....[0]....
.L_1469:
        /*0110*/ 	.word	0x00000760


	//   ....[1]....
        /*0114*/ 	.word	0x00000780


	//   ....[2]....
        /*0118*/ 	.word	0x000007d0


	//   ....[3]....
        /*011c*/ 	.word	0x00000850


	//   ....[4]....
        /*0120*/ 	.word	0x000008a0


	//   ....[5]....
        /*0124*/ 	.word	0x00000930


	//   ....[6]....
        /*0128*/ 	.word	0x00000950


	//   ....[7]....
        /*012c*/ 	.word	0x00000970


	//   ....[8]....
        /*0130*/ 	.word	0x000009b0


	//   ....[9]....
        /*0134*/ 	.word	0x000009e0


	//   ....[10]....
        /*0138*/ 	.word	0x00000b60


	//   ....[11]....
        /*013c*/ 	.word	0x00000b80


	//   ....[12]....
        /*0140*/ 	.word	0x00000ba0


	//   ....[13]....
        /*0144*/ 	.word	0x00000bc0


	//   ....[14]....
        /*0148*/ 	.word	0x00000be0


	//   ....[15]....
        /*014c*/ 	.word	0x00000c40


	//   ....[16]....
        /*0150*/ 	.word	0x00000c60


	//   ....[17]....
        /*0154*/ 	.word	0x00000c80


	//   ....[18]....
        /*0158*/ 	.word	0x00000ca0


	//   ....[19]....
        /*015c*/ 	.word	0x00000cc0


	//----- nvinfo : EIATTR_VRC_CTA_INIT_COUNT
	.align		4
.L_1470:
        /*0160*/ 	.byte	0x02, 0x4a
	.zero		1
	.zero		1


	//----- nvinfo : EIATTR_EXIT_INSTR_OFFSETS
	.align		4
        /*0164*/ 	.byte	0x04, 0x1c
        /*0166*/ 	.short	(.L_1472 - .L_1471)


	//   ....[0]....
.L_1471:
        /*0168*/ 	.word	0x000012c0


	//----- nvinfo : EIATTR_CRS_STACK_SIZE
	.align		4
.L_1472:
        /*016c*/ 	.byte	0x04, 0x1e
        /*016e*/ 	.short	(.L_1474 - .L_1473)
.L_1473:
        /*0170*/ 	.word	0x00000000


	//----- nvinfo : EIATTR_CBANK_PARAM_SIZE
	.align		4
.L_1474:
        /*0174*/ 	.byte	0x03, 0x19
        /*0176*/ 	.short	0x0040


	//----- nvinfo : EIATTR_PARAM_CBANK
	.align		4
        /*0178*/ 	.byte	0x04, 0x0a
        /*017a*/ 	.short	(.L_1476 - .L_1475)
	.align		4
.L_1475:
        /*017c*/ 	.word	index@(.nv.constant0._ZN17fastertransformer37add_bias_input_layernorm_COL32_int8IOILi8ELb1ELb1ELb1EEEvPaS1_P6__halfPKS2_S5_S5_iiff)
        /*0180*/ 	.short	0x0380
        /*0182*/ 	.short	0x0040


	//----- nvinfo : EIATTR_SW_WAR
	.align		4
.L_1476:
        /*0184*/ 	.byte	0x04, 0x36
        /*0186*/ 	.short	(.L_1478 - .L_1477)
.L_1477:
        /*0188*/ 	.word	0x00000008
.L_1478:


//--------------------- .nv.info._ZN17fastertransformer48add_bias_input_layernorm_COL32_int8IO_warpReduceILi4ELi8ELb1ELb1ELb1EEEvPaS1_P6__halfPKS2_S5_S5_iiff --------------------------
	.section	.nv.info._ZN17fastertransformer48add_bias_input_layernorm_COL32_int8IO_warpReduceILi4ELi8ELb1ELb1ELb1EEEvPaS1_P6__halfPKS2_S5_S5_iiff,"",@"SHT_CUDA_INFO"
	.sectionflags	@""
	.align	4


	//----- nvinfo : EIATTR_CUDA_API_VERSION
	.align		4
        /*0000*/ 	.byte	0x04, 0x37
        /*0002*/ 	.short	(.L_1480 - .L_1479)
.L_1479:
        /*0004*/ 	.word	0x00000082


	//----- nvinfo : EIATTR_KPARAM_INFO
	.align		4
.L_1480:
        /*0008*/ 	.byte	0x04, 0x17
        /*000a*/ 	.short	(.L_1482 - .L_1481)
.L_1481:
        /*000c*/ 	.word	0x00000000
        /*0010*/ 	.short	0x0009
        /*0012*/ 	.short	0x003c
        /*0014*/ 	.byte	0x00, 0xf0, 0x11, 0x00


	//----- nvinfo : EIATTR_KPARAM_INFO
	.align		4
.L_1482:
        /*0018*/ 	.byte	0x04, 0x17
        /*001a*/ 	.short	(.L_1484 - .L_1483)
.L_1483:
        /*001c*/ 	.word	0x00000000
        /*0020*/ 	.short	0x0008
        /*0022*/ 	.short	0x0038
        /*0024*/ 	.byte	0x00, 0xf0, 0x11, 0x00


	//----- nvinfo : EIATTR_KPARAM_INFO
	.align		4
.L_1484:
        /*0028*/ 	.byte	0x04, 0x17
        /*002a*/ 	.short	(.L_1486 - .L_1485)
.L_1485:
        /*002c*/ 	.word	0x00000000
        /*0030*/ 	.short	0x0007
        /*0032*/ 	.short	0x0034
        /*0034*/ 	.byte	0x00, 0xf0, 0x11, 0x00


	//----- nvinfo : EIATTR_KPARAM_INFO
	.align		4
.L_1486:
        /*0038*/ 	.byte	0x04, 0x17
        /*003a*/ 	.short	(.L_1488 - .L_1487)
.L_1487:
        /*003c*/ 	.word	0x00000000
        /*0040*/ 	.short	0x0006
        /*0042*/ 	.short	0x0030
        /*0044*/ 	.byte	0x00, 0xf0, 0x11, 0x00


	//----- nvinfo : EIATTR_KPARAM_INFO
	.align		4
.L_1488:
        /*0048*/ 	.byte	0x04, 0x17
        /*004a*/ 	.short	(.L_1490 - .L_1489)
.L_1489:
        /*004c*/ 	.word	0x00000000
        /*0050*/ 	.short	0x0005
        /*0052*/ 	.short	0x0028
        /*0054*/ 	.byte	0x00, 0xf5, 0x21, 0x00


	//----- nvinfo : EIATTR_KPARAM_INFO
	.align		4
.L_1490:
        /*0058*/ 	.byte	0x04, 0x17
        /*005a*/ 	.short	(.L_1492 - .L_1491)
.L_1491:
        /*005c*/ 	.word	0x00000000
        /*0060*/ 	.short	0x0004
        /*0062*/ 	.short	0x0020
        /*0064*/ 	.byte	0x00, 0xf5, 0x21, 0x00


	//----- nvinfo : EIATTR_KPARAM_INFO
	.align		4
.L_1492:
        /*0068*/ 	.byte	0x04, 0x17
        /*006a*/ 	.short	(.L_1494 - .L_1493)
.L_1493:
        /*006c*/ 	.word	0x00000000
        /*0070*/ 	.short	0x0003
        /*0072*/ 	.short	0x0018
        /*0074*/ 	.byte	0x00, 0xf5, 0x21, 0x00


	//----- nvinfo : EIATTR_KPARAM_INFO
	.align		4
.L_1494:
        /*0078*/ 	.byte	0x04, 0x17
        /*007a*/ 	.short	(.L_1496 - .L_1495)
.L_1495:
        /*007c*/ 	.word	0x00000000
        /*0080*/ 	.short	0x0002
        /*0082*/ 	.short	0x0010
        /*0084*/ 	.byte	0x00, 0xf5, 0x21, 0x00


	//----- nvinfo : EIATTR_KPARAM_INFO
	.align		4
.L_1496:
        /*0088*/ 	.byte	0x04, 0x17
        /*008a*/ 	.short	(.L_1498 - .L_1497)
.L_1497:
        /*008c*/ 	.word	0x00000000
        /*0090*/ 	.short	0x0001
        /*0092*/ 	.short	0x0008
        /*0094*/ 	.byte	0x00, 0xf5, 0x21, 0x00


	//----- nvinfo : EIATTR_KPARAM_INFO
	.align		4
.L_1498:
        /*0098*/ 	.byte	0x04, 0x17
        /*009a*/ 	.short	(.L_1500 - .L_1499)
.L_1499:
        /*009c*/ 	.word	0x00000000
        /*00a0*/ 	.short	0x0000
        /*00a2*/ 	.short	0x0000
        /*00a4*/ 	.byte	0x00, 0xf5, 0x21, 0x00


	//----- nvinfo : EIATTR_SPARSE_MMA_MASK
	.align		4
.L_1500:
        /*00a8*/ 	.byte	0x03, 0x50
        /*00aa*/ 	.short	0x0000


	//----- nvinfo : EIATTR_MAXREG_COUNT
	.align		4
        /*00ac*/ 	.byte	0x03, 0x1b
        /*00ae*/ 	.short	0x00ff


	//----- nvinfo : EIATTR_NUM_BARRIERS
	.align		4
        /*00b0*/ 	.byte	0x02, 0x4c
        /*00b2*/ 	.byte	0x01
	.zero		1


	//----- nvinfo : EIATTR_MERCURY_ISA_VERSION
	.align		4
        /*00b4*/ 	.byte	0x03, 0x5f
        /*00b6*/ 	.short	0x0101


	//----- nvinfo : EIATTR_COOP_GROUP_MASK_REGIDS
	.align		4
        /*00b8*/ 	.byte	0x04, 0x29
        /*00ba*/ 	.short	(.L_1502 - .L_1501)


	//   ....[0]....
.L_1501:
        /*00bc*/ 	.word	0xffffffff


	//   ....[1]....
        /*00c0*/ 	.word	0xffffffff


	//   ....[2]....
        /*00c4*/ 	.word	0xffffffff


	//   ....[3]....
        /*00c8*/ 	.word	0xffffffff


	//   ....[4]....
        /*00cc*/ 	.word	0xffffffff


	//   ....[5]....
        /*00d0*/ 	.word	0xffffffff


	//   ....[6]....
        /*00d4*/ 	.word	0xffffffff


	//   ....[7]....
        /*00d8*/ 	.word	0xffffffff


	//   ....[8]....
        /*00dc*/ 	.word	0xffffffff


	//   ....[9]....
        /*00e0*/ 	.word	0xffffffff


	//----- nvinfo : EIATTR_COOP_GROUP_INSTR_OFFSETS
	.align		4
.L_1502:
        /*00e4*/ 	.byte	0x04, 0x28
        /*00e6*/ 	.short	(.L_1504 - .L_1503)


	//   ....[0]....
.L_1503:
        /*00e8*/ 	.word	0x000007f0


	//   ....[1]....
        /*00ec*/ 	.word	0x00000810


	//   ....[2]....
        /*00f0*/ 	.word	0x00000830


	//   ....[3]....
        /*00f4*/ 	.word	0x00000850


	//   ....[4]....
        /*00f8*/ 	.word	0x00000880


	//   ....[5]....
        /*00fc*/ 	.word	0x00000a70


	//   ....[6]....
        /*0100*/ 	.word	0x00000aa0


	//   ....[7]....
        /*0104*/ 	.word	0x00000ac0


	//   ....[8]....
        /*0108*/ 	.word	0x00000ae0


	//   ....[9]....
        /*010c*/ 	.word	0x00000b00


	//----- nvinfo : EIATTR_VRC_CTA_INIT_COUNT
	.align		4
.L_1504:
        /*0110*/ 	.byte	0x02, 0x4a
	.zero		1
	.zero		1


	//----- nvinfo : EIATTR_EXIT_INSTR_OFFSETS
	.align		4
        /*0114*/ 	.byte	0x04, 0x1c
        /*0116*/ 	.short	(.L_1506 - .L_1505)


	//   ....[0]....
.L_1505:
        /*0118*/ 	.word	0x000000e0


	//   ....[1]....
        /*011c*/ 	.word	0x000010f0


	//----- nvinfo : EIATTR_CRS_STACK_SIZE
	.align		4
.L_1506:
        /*0120*/ 	.byte	0x04, 0x1e
        /*0122*/ 	.short	(.L_1508 - .L_1507)
.L_1507:
        /*0124*/ 	.word	0x00000000


	//----- nvinfo : EIATTR_CBANK_PARAM_SIZE
	.align		4
.L_1508:
        /*0128*/ 	.byte	0x03, 0x19
        /*012a*/ 	.short	0x0040


	//----- nvinfo : EIATTR_PARAM_CBANK
	.align		4
        /*012c*/ 	.byte	0x04, 0x0a
        /*012e*/ 	.short	(.L_1510 - .L_1509)
	.align		4
.L_1509:
        /*0130*/ 	.word	index@(.nv.constant0._ZN17fastertransformer48add_bias_input_layernorm_COL32_int8IO_warpReduceILi4ELi8ELb1ELb1ELb1EEEvPaS1_P6__halfPKS2_S5_S5_iiff)
        /*0134*/ 	.short	0x0380
        /*0136*/ 	.short	0x0040


	//----- nvinfo : EIATTR_SW_WAR
	.align		4
.L_1510:
        /*0138*/ 	.byte	0x04, 0x36
        /*013a*/ 	.short	(.L_1512 - .L_1511)
.L_1511:
        /*013c*/ 	.word	0x00000008
.L_1512:


//--------------------- .nv.info._ZN17fastertransformer46add_bias_input_layernorm_COL32_int8I_DataTypeOI7__half2EEvPT_PKaS5_PKS2_S7_S7_iiPKfS9_ --------------------------
	.section	.nv.info._ZN17fastertransformer46add_bias_input_layernorm_COL32_int8I_DataTypeOI7__half2EEvPT_PKaS5_PKS2_S7_S7_iiPKfS9_,"",@"SHT_CUDA_INFO"
	.sectionflags	@""
	.align	4


	//----- nvinfo : EIATTR_CUDA_API_VERSION
	.align		4
        /*0000*/ 	.byte	0x04, 0x37
        /*0002*/ 	.short	(.L_1514 - .L_1513)
.L_1513:
        /*0004*/ 	.word	0x00000082


	//----- nvinfo : EIATTR_KPARAM_INFO
	.align		4
.L_1514:
        /*0008*/ 	.byte	0x04, 0x17
        /*000a*/ 	.short	(.L_1516 - .L_1515)
.L_1515:
        /*000c*/ 	.word	0x00000000
        /*0010*/ 	.short	0x0009
        /*0012*/ 	.short	0x0040
        /*0014*/ 	.byte	0x00, 0xf5, 0x21, 0x00


	//----- nvinfo : EIATTR_KPARAM_INFO
	.align		4
.L_1516:
        /*0018*/ 	.byte	0x04, 0x17
        /*001a*/ 	.short	(.L_1518 - .L_1517)
.L_1517:
        /*001c*/ 	.word	0x00000000
        /*0020*/ 	.short	0x0008
        /*0022*/ 	.short	0x0038
        /*0024*/ 	.byte	0x00, 0xf5, 0x21, 0x00


	//----- nvinfo : EIATTR_KPARAM_INFO
	.align		4
.L_1518:
        /*0028*/ 	.byte	0x04, 0x17
        /*002a*/ 	.short	(.L_1520 - .L_1519)
.L_1519:
        /*002c*/ 	.word	0x00000000
        /*0030*/ 	.short	0x0007
        /*0032*/ 	.short	0x0034
        /*0034*/ 	.byte	0x00, 0xf0, 0x11, 0x00


	//----- nvinfo : EIATTR_KPARAM_INFO
	.align		4
.L_1520:
        /*0038*/ 	.byte	0x04, 0x17
        /*003a*/ 	.short	(.L_1522 - .L_1521)
.L_1521:
        /*003c*/ 	.word	0x00000000
        /*0040*/ 	.short	0x0006
        /*0042*/ 	.short	0x0030
        /*0044*/ 	.byte	0x00, 0xf0, 0x11, 0x00


	//----- nvinfo : EIATTR_KPARAM_INFO
	.align		4
.L_1522:
        /*0048*/ 	.byte	0x04, 0x17
        /*004a*/ 	.short	(.L_1524 - .L_1523)
.L_1523:
        /*004c*/ 	.word	0x00000000
        /*0050*/ 	.short	0x0005
        /*0052*/ 	.short	0x0028
        /*0054*/ 	.byte	0x00, 0xf5, 0x21, 0x00


	//----- nvinfo : EIATTR_KPARAM_INFO
	.align		4
.L_1524:
        /*0058*/ 	.byte	0x04, 0x17
        /*005a*/ 	.short	(.L_1526 - .L_1525)
.L_1525:
        /*005c*/ 	.word	0x00000000
        /*0060*/ 	.short	0x0004
        /*0062*/ 	.short	0x0020
        /*0064*/ 	.byte	0x00, 0xf5, 0x21, 0x00


	//----- nvinfo : EIATTR_KPARAM_INFO
	.align		4
.L_1526:
        /*0068*/ 	.byte	0x04, 0x17
        /*006a*/ 	.short	(.L_1528 - .L_1527)
.L_1527:
        /*006c*/ 	.word	0x00000000
        /*0070*/ 	.short	0x0003
        /*0072*/ 	.short	0x0018
        /*0074*/ 	.byte	0x00, 0xf5, 0x21, 0x00


	//----- nvinfo : EIATTR_KPARAM_INFO
	.align		4
.L_1528:
        /*0078*/ 	.byte	0x04, 0x17
        /*007a*/ 	.short	(.L_1530 - .L_1529)
.L_1529:
        /*007c*/ 	.word	0x00000000
        /*0080*/ 	.short	0x0002
        /*0082*/ 	.short	0x0010
        /*0084*/ 	.byte	0x00, 0xf5, 0x21, 0x00


	//----- nvinfo : EIATTR_KPARAM_INFO
	.align		4
.L_1530:
        /*0088*/ 	.byte	0x04, 0x17
        /*008a*/ 	.short	(.L_1532 - .L_1531)
.L_1531:
        /*008c*/ 	.word	0x00000000
        /*0090*/ 	.short	0x0001
        /*0092*/ 	.short	0x0008
        /*0094*/ 	.byte	0x00, 0xf5, 0x21, 0x00


	//----- nvinfo : EIATTR_KPARAM_INFO
	.align		4
.L_1532:
        /*0098*/ 	.byte	0x04, 0x17
        /*009a*/ 	.short	(.L_1534 - .L_1533)
.L_1533:
        /*009c*/ 	.word	0x00000000
        /*00a0*/ 	.short	0x0000
        /*00a2*/ 	.short	0x0000
        /*00a4*/ 	.byte	0x00, 0xf5, 0x21, 0x00


	//----- nvinfo : EIATTR_SPARSE_MMA_MASK
	.align		4
.L_1534:
        /*00a8*/ 	.byte	0x03, 0x50
        /*00aa*/ 	.short	0x0000


	//----- nvinfo : EIATTR_MAXREG_COUNT
	.align		4
        /*00ac*/ 	.byte	0x03, 0x1b
        /*00ae*/ 	.short	0x00ff


	//----- nvinfo : EIATTR_NUM_BARRIERS
	.align		4
        /*00b0*/ 	.byte	0x02, 0x4c
        /*00b2*/ 	.byte	0x01
	.zero		1


	//----- nvinfo : EIATTR_MERCURY_ISA_VERSION
	.align		4
        /*00b4*/ 	.byte	0x03, 0x5f
        /*00b6*/ 	.short	0x0101


	//----- nvinfo : EIATTR_COOP_GROUP_MASK_REGIDS
	.align		4
        /*00b8*/ 	.byte	0x04, 0x29
        /*00ba*/ 	.short	(.L_1536 - .L_1535)


	//   ....[0]....
.L_1535:
        /*00bc*/ 	.word	0xffffffff


	//   ....[1]....
        /*00c0*/ 	.word	0xffffffff


	//   ....[2]....
        /*00c4*/ 	.word	0xffffffff


	//   ....[3]....
        /*00c8*/ 	.word	0xffffffff


	//   ....[4]....
        /*00cc*/ 	.word	0xffffffff


	//   ....[5]....
        /*00d0*/ 	.word	0xffffffff


	//   ....[6]....
        /*00d4*/ 	.word	0xffffffff


	//   ....[7]....
        /*00d8*/ 	.word	0xffffffff


	//   ....[8]....
        /*00dc*/ 	.word	0xffffffff


	//   ....[9]....
        /*00e0*/ 	.word	0xffffffff


	//   ....[10]....
        /*00e4*/ 	.word	0xffffffff


	//   ....[11]....
        /*00e8*/ 	.word	0xffffffff


	//   ....[12]....
        /*00ec*/ 	.word	0xffffffff


	//   ....[13]....
        /*00f0*/ 	.word	0xffffffff


	//   ....[14]....
        /*00f4*/ 	.word	0xffffffff


	//   ....[15]....
        /*00f8*/ 	.word	0xffffffff


	//   ....[16]....
        /*00fc*/ 	.word	0xffffffff


	//   ....[17]....
        /*0100*/ 	.word	0xffffffff


	//   ....[18]....
        /*0104*/ 	.word	0xffffffff


	//   ....[19]....
        /*0108*/ 	.word	0xffffffff


	//----- nvinfo : EIATTR_COOP_GROUP_INSTR_OFFSETS
	.align		4
.L_1536:
        /*010c*/ 	.byte	0x04, 0x28
        /*010e*/ 	.short	(.L_1538 - .L_1537)


	//   ....[0]....
.L_1537:
        /*0110*/ 	.word	0x00000280


	//   ....[1]....
        /*0114*/ 	.word	0x000002a0


	//   ....[2]....
        /*0118*/ 	.word	0x000002c0


	//   ....[3]....
        /*011c*/ 	.word	0x000002e0


	//   ....[4]....
        /*0120*/ 	.word	0x00000330


	//   ....[5]....
        /*0124*/ 	.word	0x00000400


	//   ....[6]....
        /*0128*/ 	.word	0x00000420


	//   ....[7]....
        /*012c*/ 	.word	0x00000440


	//   ....[8]....
        /*0130*/ 	.word	0x00000480


	//   ....[9]....
        /*0134*/ 	.word	0x000004b0


	//   ....[10]....
        /*0138*/ 	.word	0x00000570


	//   ....[11]....
        /*013c*/ 	.word	0x000005a0


	//   ....[12]....
        /*0140*/ 	.word	0x000005d0


	//   ....[13]....
        /*0144*/ 	.word	0x000005f0


	//   ....[14]....
        /*0148*/ 	.word	0x00000620


	//   ....[15]....
        /*014c*/ 	.word	0x000006d0


	//   ....[16]....
        /*0150*/ 	.word	0x000006f0


	//   ....[17]....
        /*0154*/ 	.word	0x00000710


	//   ....[18]....
        /*0158*/ 	.word	0x00000730


	//   ....[19]....
        /*015c*/ 	.word	0x00000770


	//----- nvinfo : EIATTR_VRC_CTA_INIT_COUNT
	.align		4
.L_1538:
        /*0160*/ 	.byte	0x02, 0x4a
	.zero		1
	.zero		1


	//----- nvinfo : EIATTR_EXIT_INSTR_OFFSETS
	.align		4
        /*0164*/ 	.byte	0x04, 0x1c
        /*0166*/ 	.short	(.L_1540 - .L_1539)


	//   ....[0]....
.L_1539:
        /*0168*/ 	.word	0x000008b0


	//----- nvinfo : EIATTR_CBANK_PARAM_SIZE
	.align		4
.L_1540:
        /*016c*/ 	.byte	0x03, 0x19
        /*016e*/ 	.short	0x0048


	//----- nvinfo : EIATTR_PARAM_CBANK
	.align		4
        /*0170*/ 	.byte	0x04, 0x0a
        /*0172*/ 	.short	(.L_1542 - .L_1541)
	.align		4
.L_1541:
        /*0174*/ 	.word	index@(.nv.constant0._ZN17fastertransformer46add_bias_input_layernorm_COL32_int8I_DataTypeOI7__half2EEvPT_PKaS5_PKS2_S7_S7_iiPKfS9_)
        /*0178*/ 	.short	0x0380
        /*017a*/ 	.short	0x0048


	//----- nvinfo : EIATTR_SW_WAR
	.align		4
.L_1542:
        /*017c*/ 	.byte	0x04, 0x36
        /*017e*/ 	.short	(.L_1544 - .L_1543)
.L_1543:
        /*0180*/ 	.word	0x00000008
.L_1544:


//--------------------- .nv.info._ZN17fastertransformer37add_bias_input_layernorm_COL32_int8IOI7__half2EEvPaPKaS4_PKT_S7_S7_iiPKfS9_S9_ --------------------------
	.section	.nv.info._ZN17fastertransformer37add_bias_input_layernorm_COL32_int8IOI7__half2EEvPaPKaS4_PKT_S7_S7_iiPKfS9_S9_,"",@"SHT_CUDA_INFO"
	.sectionflags	@""
	.align	4


	//----- nvinfo : EIATTR_CUDA_API_VERSION
	.align		4
        /*0000*/ 	.byte	0x04, 0x37
        /*0002*/ 	.short	(.L_1546 - .L_1545)
.L_1545:
        /*0004*/ 	.word	0x00000082


	//----- nvinfo : EIATTR_KPARAM_INFO
	.align		4
.L_1546:
        /*0008*/ 	.byte	0x04, 0x17
        /*000a*/ 	.short	(.L_1548 - .L_1547)
.L_1547:
        /*000c*/ 	.word	0x00000000
        /*0010*/ 	.short	0x000a
        /*0012*/ 	.short	0x0048
        /*0014*/ 	.byte	0x00, 0xf5, 0x21, 0x00


	//----- nvinfo : EIATTR_KPARAM_INFO
	.align		4
.L_1548:
        /*0018*/ 	.byte	0x04, 0x17
        /*001a*/ 	.short	(.L_1550 - .L_1549)
.L_1549:
        /*001c*/ 	.word	0x00000000
        /*0020*/ 	.short	0x0009
        /*0022*/ 	.short	0x0040
        /*0024*/ 	.byte	0x00, 0xf5, 0x21, 0x00


	//----- nvinfo : EIATTR_KPARAM_INFO
	.align		4
.L_1550:
        /*0028*/ 	.byte	0x04, 0x17
        /*002a*/ 	.short	(.L_1552 - .L_1551)
.L_1551:
        /*002c*/ 	.word	0x00000000
        /*0030*/ 	.short	0x0008
        /*0032*/ 	.short	0x0038
        /*0034*/ 	.byte	0x00, 0xf5, 0x21, 0x00


	//----- nvinfo : EIATTR_KPARAM_INFO
	.align		4
.L_1552:
        /*0038*/ 	.byte	0x04, 0x17
        /*003a*/ 	.short	(.L_1554 - .L_1553)
.L_1553:
        /*003c*/ 	.word	0x00000000
        /*0040*/ 	.short	0x0007
        /*0042*/ 	.short	0x0034
        /*0044*/ 	.byte	0x00, 0xf0, 0x11, 0x00


	//----- nvinfo : EIATTR_KPARAM_INFO
	.align		4
.L_1554:
        /*0048*/ 	.byte	0x04, 0x17
        /*004a*/ 	.short	(.L_1556 - .L_1555)
.L_1555:
        /*004c*/ 	.word	0x00000000
        /*0050*/ 	.short	0x0006
        /*0052*/ 	.short	0x0030
        /*0054*/ 	.byte	0x00, 0xf0, 0x11, 0x00


	//----- nvinfo : EIATTR_KPARAM_INFO
	.align		4
.L_1556:
        /*0058*/ 	.byte	0x04, 0x17
        /*005a*/ 	.short	(.L_1558 - .L_1557)
.L_1557:
        /*005c*/ 	.word	0x00000000
        /*0060*/ 	.short	0x0005
        /*0062*/ 	.short	0x0028
        /*0064*/ 	.byte	0x00, 0xf5, 0x21, 0x00


	//----- nvinfo : EIATTR_KPARAM_INFO
	.align		4
.L_1558:
        /*0068*/ 	.byte	0x04, 0x17
        /*006a*/ 	.short	(.L_1560 - .L_1559)
.L_1559:
        /*006c*/ 	.word	0x00000000
        /*0070*/ 	.short	0x0004
        /*0072*/ 	.short	0x0020
        /*0074*/ 	.byte	0x00, 0xf5, 0x21, 0x00


	//----- nvinfo : EIATTR_KPARAM_INFO
	.align		4
.L_1560:
        /*0078*/ 	.byte	0x04, 0x17
        /*007a*/ 	.short	(.L_1562 - .L_1561)
.L_1561:
        /*007c*/ 	.word	0x00000000
        /*0080*/ 	.short	0x0003
        /*0082*/ 	.short	0x0018
        /*0084*/ 	.byte	0x00, 0xf5, 0x21, 0x00


	//----- nvinfo : EIATTR_KPARAM_INFO
	.align		4
.L_1562:
        /*0088*/ 	.byte	0x04, 0x17
        /*008a*/ 	.short	(.L_1564 - .L_1563)
.L_1563:
        /*008c*/ 	.word	0x00000000
        /*0090*/ 	.short	0x0002
        /*0092*/ 	.short	0x0010
        /*0094*/ 	.byte	0x00, 0xf5, 0x21, 0x00


	//----- nvinfo : EIATTR_KPARAM_INFO
	.align		4
.L_1564:
        /*0098*/ 	.byte	0x04, 0x17
        /*009a*/ 	.short	(.L_1566 - .L_1565)
.L_1565:
        /*009c*/ 	.word	0x00000000
        /*00a0*/ 	.short	0x0001
        /*00a2*/ 	.short	0x0008
        /*00a4*/ 	.byte	0x00, 0xf5, 0x21, 0x00


	//----- nvinfo : EIATTR_KPARAM_INFO
	.align		4
.L_1566:
        /*00a8*/ 	.byte	0x04, 0x17
        /*00aa*/ 	.short	(.L_1568 - .L_1567)
.L_1567:
        /*00ac*/ 	.word	0x00000000
        /*00b0*/ 	.short	0x0000
        /*00b2*/ 	.short	0x0000
        /*00b4*/ 	.byte	0x00, 0xf5, 0x21, 0x00


	//----- nvinfo : EIATTR_SPARSE_MMA_MASK
	.align		4
.L_1568:
        /*00b8*/ 	.byte	0x03, 0x50
        /*00ba*/ 	.short	0x0000


	//----- nvinfo : EIATTR_MAXREG_COUNT
	.align		4
        /*00bc*/ 	.byte	0x03, 0x1b
        /*00be*/ 	.short	0x00ff


	//----- nvinfo : EIATTR_NUM_BARRIERS
	.align		4
        /*00c0*/ 	.byte	0x02, 0x4c
        /*00c2*/ 	.byte	0x01
	.zero		1


	//----- nvinfo : EIATTR_MERCURY_ISA_VERSION
	.align		4
        /*00c4*/ 	.byte	0x03, 0x5f
        /*00c6*/ 	.short	0x0101


	//----- nvinfo : EIATTR_COOP_GROUP_MASK_REGIDS
	.align		4
        /*00c8*/ 	.byte	0x04, 0x29
        /*00ca*/ 	.short	(.L_1570 - .L_1569)


	//   ....[0]....
.L_1569:
        /*00cc*/ 	.word	0xffffffff


	//   ....[1]....
        /*00d0*/ 	.word	0xffffffff


	//   ....[2]....
        /*00d4*/ 	.word	0xffffffff


	//   ....[3]....
        /*00d8*/ 	.word	0xffffffff


	//   ....[4]....
        /*00dc*/ 	.word	0xffffffff


	//   ....[5]....
        /*00e0*/ 	.word	0xffffffff


	//   ....[6]....
        /*00e4*/ 	.word	0xffffffff


	//   ....[7]....
        /*00e8*/ 	.word	0xffffffff


	//   ....[8]....
        /*00ec*/ 	.word	0xffffffff


	//   ....[9]....
        /*00f0*/ 	.word	0xffffffff


	//   ....[10]....
        /*00f4*/ 	.word	0xffffffff


	//   ....[11]....
        /*00f8*/ 	.word	0xffffffff


	//   ....[12]....
        /*00fc*/ 	.word	0xffffffff


	//   ....[13]....
        /*0100*/ 	.word	0xffffffff


	//   ....[14]....
        /*0104*/ 	.word	0xffffffff


	//   ....[15]....
        /*0108*/ 	.word	0xffffffff


	//   ....[16]....
        /*010c*/ 	.word	0xffffffff


	//   ....[17]....
        /*0110*/ 	.word	0xffffffff


	//   ....[18]....
        /*0114*/ 	.word	0xffffffff


	//   ....[19]....
        /*0118*/ 	.word	0xffffffff


	//----- nvinfo : EIATTR_COOP_GROUP_INSTR_OFFSETS
	.align		4
.L_1570:
        /*011c*/ 	.byte	0x04, 0x28
        /*011e*/ 	.short	(.L_1572 - .L_1571)


	//   ....[0]....
.L_1571:
        /*0120*/ 	.word	0x00000380


	//   ....[1]....
        /*0124*/ 	.word	0x000003a0


	//   ....[2]....
        /*0128*/ 	.word	0x000003c0


	//   ....[3]....
        /*012c*/ 	.word	0x000003e0


	//   ....[4]....
        /*0130*/ 	.word	0x00000430


	//   ....[5]....
        /*0134*/ 	.word	0x00000500


	//   ....[6]....
        /*0138*/ 	.word	0x00000520


	//   ....[7]....
        /*013c*/ 	.word	0x00000540


	//   ....[8]....
        /*0140*/ 	.word	0x00000580


	//   ....[9]....
        /*0144*/ 	.word	0x000005b0


	//   ....[10]....
        /*0148*/ 	.word	0x000006c0


	//   ....[11]....
        /*014c*/ 	.word	0x000006e0


	//   ....[12]....
        /*0150*/ 	.word	0x00000710


	//   ....[13]....
        /*0154*/ 	.word	0x00000740


	//   ....[14]....
        /*0158*/ 	.word	0x000007c0


	//   ....[15]....
        /*015c*/ 	.word	0x00000850


	//   ....[16]....
        /*0160*/ 	.word	0x00000870


	//   ....[17]....
        /*0164*/ 	.word	0x00000890


	//   ....[18]....
        /*0168*/ 	.word	0x000008b0


	//   ....[19]....
        /*016c*/ 	.word	0x000008f0


	//----- nvinfo : EIATTR_VRC_CTA_INIT_COUNT
	.align		4
.L_1572:
        /*0170*/ 	.byte	0x02, 0x4a
	.zero		1
	.zero		1


	//----- nvinfo : EIATTR_EXIT_INSTR_OFFSETS
	.align		4
        /*0174*/ 	.byte	0x04, 0x1c
        /*0176*/ 	.short	(.L_1574 - .L_1573)


	//   ....[0]....
.L_1573:
        /*0178*/ 	.word	0x00000b50


	//----- nvinfo : EIATTR_CBANK_PARAM_SIZE
	.align		4
.L_1574:
        /*017c*/ 	.byte	0x03, 0x19
        /*017e*/ 	.short	0x0050


	//----- nvinfo : EIATTR_PARAM_CBANK
	.align		4
        /*0180*/ 	.byte	0x04, 0x0a
        /*0182*/ 	.short	(.L_1576 - .L_1575)
	.align		4
.L_1575:
        /*0184*/ 	.word	index@(.nv.constant0._ZN17fastertransformer37add_bias_input_layernorm_COL32_int8IOI7__half2EEvPaPKaS4_PKT_S7_S7_iiPKfS9_S9_)
        /*0188*/ 	.short	0x0380
        /*018a*/ 	.short	0x0050


	//----- nvinfo : EIATTR_SW_WAR
	.align		4
.L_1576:
        /*018c*/ 	.byte	0x04, 0x36
        /*018e*/ 	.short	(.L_1578 - .L_1577)
.L_1577:
        /*0190*/ 	.word	0x00000008
.L_1578:


//--------------------- .nv.info._ZN17fastertransformer47add_bias_input_layernorm_COL32_int32I_DataTypeOEP7__half2PK4int2PKS0_S6_S6_S6_iiPK6float2PKf --------------------------
	.section	.nv.info._ZN17fastertransformer47add_bias_input_layernorm_COL32_int32I_DataTypeOEP7__half2PK4int2PKS0_S6_S6_S6_iiPK6float2PKf,"",@"SHT_CUDA_INFO"
	.sectionflags	@""
	.align	4


	//----- nvinfo : EIATTR_CUDA_API_VERSION
	.align		4
        /*0000*/ 	.byte	0x04, 0x37
        /*0002*/ 	.short	(.L_1580 - .L_1579)
.L_1579:
        /*0004*/ 	.word	0x00000082


	//----- nvinfo : EIATTR_KPARAM_INFO
	.align		4
.L_1580:
        /*0008*/ 	.byte	0x04, 0x17
        /*000a*/ 	.short	(.L_1582 - .L_1581)
.L_1581:
        /*000c*/ 	.word	0x00000000
        /*0010*/ 	.short	0x0009
        /*0012*/ 	.short	0x0040
        /*0014*/ 	.byte	0x00, 0xf5, 0x21, 0x00


	//----- nvinfo : EIATTR_KPARAM_INFO
	.align		4
.L_1582:
        /*0018*/ 	.byte	0x04, 0x17
        /*001a*/ 	.short	(.L_1584 - .L_1583)
.L_1583:
        /*001c*/ 	.word	0x00000000
        /*0020*/ 	.short	0x0008
        /*0022*/ 	.short	0x0038
        /*0024*/ 	.byte	0x00, 0xf5, 0x21, 0x00


	//----- nvinfo : EIATTR_KPARAM_INFO
	.align		4
.L_1584:
        /*0028*/ 	.byte	0x04, 0x17
        /*002a*/ 	.short	(.L_1586 - .L_1585)
.L_1585:
        /*002c*/ 	.word	0x00000000
        /*0030*/ 	.short	0x0007
        /*0032*/ 	.short	0x0034
        /*0034*/ 	.byte	0x00, 0xf0, 0x11, 0x00


	//----- nvinfo : EIATTR_KPARAM_INFO
	.align		4
.L_1586:
        /*0038*/ 	.byte	0x04, 0x17
        /*003a*/ 	.short	(.L_1588 - .L_1587)
.L_1587:
        /*003c*/ 	.word	0x00000000
        /*0040*/ 	.short	0x0006
        /*0042*/ 	.short	0x0030
        /*0044*/ 	.byte	0x00, 0xf0, 0x11, 0x00


	//----- nvinfo : EIATTR_KPARAM_INFO
	.align		4
.L_1588:
        /*0048*/ 	.byte	0x04, 0x17
        /*004a*/ 	.short	(.L_1590 - .L_1589)
.L_1589:
        /*004c*/ 	.word	0x00000000
        /*0050*/ 	.short	0x0005
        /*0052*/ 	.short	0x0028
        /*0054*/ 	.byte	0x00, 0xf5, 0x21, 0x00


	//----- nvinfo : EIATTR_KPARAM_INFO
	.align		4
.L_1590:
        /*0058*/ 	.byte	0x04, 0x17
        /*005a*/ 	.short	(.L_1592 - .L_1591)
.L_1591:
        /*005c*/ 	.word	0x00000000
        /*0060*/ 	.short	0x0004
        /*0062*/ 	.short	0x0020
        /*0064*/ 	.byte	0x00, 0xf5, 0x21, 0x00


	//----- nvinfo : EIATTR_KPARAM_INFO
	.align		4
.L_1592:
        /*0068*/ 	.byte	0x04, 0x17
        /*006a*/ 	.short	(.L_1594 - .L_1593)
.L_1593:
        /*006c*/ 	.word	0x00000000
        /*0070*/ 	.short	0x0003
        /*0072*/ 	.short	0x0018
        /*0074*/ 	.byte	0x00, 0xf5, 0x21, 0x00


	//----- nvinfo : EIATTR_KPARAM_INFO
	.align		4
.L_1594:
        /*0078*/ 	.byte	0x04, 0x17
        /*007a*/ 	.short	(.L_1596 - .L_1595)
.L_1595:
        /*007c*/ 	.word	0x00000000
        /*0080*/ 	.short	0x0002
        /*0082*/ 	.short	0x0010
        /*0084*/ 	.byte	0x00, 0xf5, 0x21, 0x00


	//----- nvinfo : EIATTR_KPARAM_INFO
	.align		4
.L_1596:
        /*0088*/ 	.byte	0x04, 0x17
        /*008a*/ 	.short	(.L_1598 - .L_1597)
.L_1597:
        /*008c*/ 	.word	0x00000000
        /*0090*/ 	.short	0x0001
        /*0092*/ 	.short	0x0008
        /*0094*/ 	.byte	0x00, 0xf5, 0x21, 0x00


	//----- nvinfo : EIATTR_KPARAM_INFO
	.align		4
.L_1598:
        /*0098*/ 	.byte	0x04, 0x17
        /*009a*/ 	.short	(.L_1600 - .L_1599)
.L_1599:
        /*009c*/ 	.word	0x00000000
        /*00a0*/ 	.short	0x0000
        /*00a2*/ 	.short	0x0000
        /*00a4*/ 	.byte	0x00, 0xf5, 0x21, 0x00


	//----- nvinfo : EIATTR_SPARSE_MMA_MASK
	.align		4
.L_1600:
        /*00a8*/ 	.byte	0x03, 0x50
        /*00aa*/ 	.short	0x0000


	//----- nvinfo : EIATTR_MAXREG_COUNT
	.align		4
        /*00ac*/ 	.byte	0x03, 0x1b
        /*00ae*/ 	.short	0x00ff


	//----- nvinfo : EIATTR_NUM_BARRIERS
	.align		4
        /*00b0*/ 	.byte	0x02, 0x4c
        /*00b2*/ 	.byte	0x01
	.zero		1


	//----- nvinfo : EIATTR_MERCURY_ISA_VERSION
	.align		4
        /*00b4*/ 	.byte	0x03, 0x5f
        /*00b6*/ 	.short	0x0101


	//----- nvinfo : EIATTR_COOP_GROUP_MASK_REGIDS
	.align		4
        /*00b8*/ 	.byte	0x04, 0x29
        /*00ba*/ 	.short	(.L_1602 - .L_1601)


	//   ....[0]....
.L_1601:
        /*00bc*/ 	.word	0xffffffff


	//   ....[1]....
        /*00c0*/ 	.word	0xffffffff


	//   ....[2]....
        /*00c4*/ 	.word	0xffffffff


	//   ....[3]....
        /*00c8*/ 	.word	0xffffffff


	//   ....[4]....
        /*00cc*/ 	.word	0xffffffff


	//   ....[5]....
        /*00d0*/ 	.word	0xffffffff


	//   ....[6]....
        /*00d4*/ 	.word	0xffffffff


	//   ....[7]....
        /*00d8*/ 	.word	0xffffffff


	//   ....[8]....
        /*00dc*/ 	.word	0xffffffff


	//   ....[9]....
        /*00e0*/ 	.word	0xffffffff


	//   ....[10]....
        /*00e4*/ 	.word	0xffffffff


	//   ....[11]....
        /*00e8*/ 	.word	0xffffffff


	//   ....[12]....
        /*00ec*/ 	.word	0xffffffff


	//   ....[13]....
        /*00f0*/ 	.word	0xffffffff


	//   ....[14]....
        /*00f4*/ 	.word	0xffffffff


	//   ....[15]....
        /*00f8*/ 	.word	0xffffffff


	//   ....[16]....
        /*00fc*/ 	.word	0xffffffff


	//   ....[17]....
        /*0100*/ 	.word	0xffffffff


	//   ....[18]....
        /*0104*/ 	.word	0xffffffff


	//   ....[19]....
        /*0108*/ 	.word	0xffffffff


	//----- nvinfo : EIATTR_COOP_GROUP_INSTR_OFFSETS
	.align		4
.L_1602:
        /*010c*/ 	.byte	0x04, 0x28
        /*010e*/ 	.short	(.L_1604 - .L_1603)


	//   ....[0]....
.L_1603:
        /*0110*/ 	.word	0x00000270


	//   ....[1]....
        /*0114*/ 	.word	0x00000290


	//   ....[2]....
        /*0118*/ 	.word	0x000002b0


	//   ....[3]....
        /*011c*/ 	.word	0x000002d0


	//   ....[4]....
        /*0120*/ 	.word	0x00000320


	//   ....[5]....
        /*0124*/ 	.word	0x000003f0


	//   ....[6]....
        /*0128*/ 	.word	0x00000410


	//   ....[7]....
        /*012c*/ 	.word	0x00000430


	//   ....[8]....
        /*0130*/ 	.word	0x00000470


	//   ....[9]....
        /*0134*/ 	.word	0x000004a0


	//   ....[10]....
        /*0138*/ 	.word	0x00000560


	//   ....[11]....
        /*013c*/ 	.word	0x00000590


	//   ....[12]....
        /*0140*/ 	.word	0x000005c0


	//   ....[13]....
        /*0144*/ 	.word	0x000005e0


	//   ....[14]....
        /*0148*/ 	.word	0x00000610


	//   ....[15]....
        /*014c*/ 	.word	0x000006c0


	//   ....[16]....
        /*0150*/ 	.word	0x000006e0


	//   ....[17]....
        /*0154*/ 	.word	0x00000700


	//   ....[18]....
        /*0158*/ 	.word	0x00000720


	//   ....[19]....
        /*015c*/ 	.word	0x00000760


	//----- nvinfo : EIATTR_VRC_CTA_INIT_COUNT
	.align		4
.L_1604:
        /*0160*/ 	.byte	0x02, 0x4a
	.zero		1
	.zero		1


	//----- nvinfo : EIATTR_EXIT_INSTR_OFFSETS
	.align		4
        /*0164*/ 	.byte	0x04, 0x1c
        /*0166*/ 	.short	(.L_1606 - .L_1605)


	//   ....[0]....
.L_1605:
        /*0168*/ 	.word	0x00000890


	//----- nvinfo : EIATTR_CBANK_PARAM_SIZE
	.align		4
.L_1606:
        /*016c*/ 	.byte	0x03, 0x19
        /*016e*/ 	.short	0x0048


	//----- nvinfo : EIATTR_PARAM_CBANK
	.align		4
        /*0170*/ 	.byte	0x04, 0x0a
        /*0172*/ 	.short	(.L_1608 - .L_1607)
	.align		4
.L_1607:
        /*0174*/ 	.word	index@(.nv.constant0._ZN17fastertransformer47add_bias_input_layernorm_COL32_int32I_DataTypeOEP7__half2PK4int2PKS0_S6_S6_S6_iiPK6float2PKf)
        /*0178*/ 	.short	0x0380
        /*017a*/ 	.short	0x0048


	//----- nvinfo : EIATTR_SW_WAR
	.align		4
.L_1608:
        /*017c*/ 	.byte	0x04, 0x36
        /*017e*/ 	.short	(.L_1610 - .L_1609)
.L_1609:
        /*0180*/ 	.word	0x00000008
.L_1610:


//--------------------- .nv.info._ZN17fastertransformer47add_bias_input_layernorm_COL32_int32I_DataTypeOEPfPKiPKfS4_S4_S4_iiS4_S4_ --------------------------
	.section	.nv.info._ZN17fastertransformer47add_bias_input_layernorm_COL32_int32I_DataTypeOEPfPKiPKfS4_S4_S4_iiS4_S4_,"",@"SHT_CUDA_INFO"
	.sectionflags	@""
	.align	4


	//----- nvinfo : EIATTR_CUDA_API_VERSION
	.align		4
        /*0000*/ 	.byte	0x04, 0x37
        /*0002*/ 	.short	(.L_1612 - .L_1611)
.L_1611:
        /*0004*/ 	.word	0x00000082


	//----- nvinfo : EIATTR_KPARAM_INFO
	.align		4
.L_1612:
        /*0008*/ 	.byte	0x04, 0x17
        /*000a*/ 	.short	(.L_1614 - .L_1613)
.L_1613:
        /*000c*/ 	.word	0x00000000
        /*0010*/ 	.short	0x0009
        /*0012*/ 	.short	0x0040
        /*0014*/ 	.byte	0x00, 0xf5, 0x21, 0x00


	//----- nvinfo : EIATTR_KPARAM_INFO
	.align		4
.L_1614:
        /*0018*/ 	.byte	0x04, 0x17
        /*001a*/ 	.short	(.L_1616 - .L_1615)
.L_1615:
        /*001c*/ 	.word	0x00000000
        /*0020*/ 	.short	0x0008
        /*0022*/ 	.short	0x0038
        /*0024*/ 	.byte	0x00, 0xf5, 0x21, 0x00


	//----- nvinfo : EIATTR_KPARAM_INFO
	.align		4
.L_1616:
        /*0028*/ 	.byte	0x04, 0x17
        /*002a*/ 	.short	(.L_1618 - .L_1617)
.L_1617:
        /*002c*/ 	.word	0x00000000
        /*0030*/ 	.short	0x0007
        /*0032*/ 	.short	0x0034
        /*0034*/ 	.byte	0x00, 0xf0, 0x11, 0x00


	//----- nvinfo : EIATTR_KPARAM_INFO
	.align		4
.L_1618:
        /*0038*/ 	.byte	0x04, 0x17
        /*003a*/ 	.short	(.L_1620 - .L_1619)
.L_1619:
        /*003c*/ 	.word	0x00000000
        /*0040*/ 	.short	0x0006
        /*0042*/ 	.short	0x0030
        /*0044*/ 	.byte	0x00, 0xf0, 0x11, 0x00


	//----- nvinfo : EIATTR_KPARAM_INFO
	.align		4
.L_1620:
        /*0048*/ 	.byte	0x04, 0x17
        /*004a*/ 	.short	(.L_1622 - .L_1621)
.L_1621:
        /*004c*/ 	.word	0x00000000
        /*0050*/ 	.short	0x0005
        /*0052*/ 	.short	0x0028
        /*0054*/ 	.byte	0x00, 0xf5, 0x21, 0x00


	//----- nvinfo : EIATTR_KPARAM_INFO
	.align		4
.L_1622:
        /*0058*/ 	.byte	0x04, 0x17
        /*005a*/ 	.short	(.L_1624 - .L_1623)
.L_1623:
        /*005c*/ 	.word	0x00000000
        /*0060*/ 	.short	0x0004
        /*0062*/ 	.short	0x0020
        /*0064*/ 	.byte	0x00, 0xf5, 0x21, 0x00


	//----- nvinfo : EIATTR_KPARAM_INFO
	.align		4
.L_1624:
        /*0068*/ 	.byte	0x04, 0x17
        /*006a*/ 	.short	(.L_1626 - .L_1625)
.L_1625:
        /*006c*/ 	.word	0x00000000
        /*0070*/ 	.short	0x0003
        /*0072*/ 	.short	0x0018
        /*0074*/ 	.byte	0x00, 0xf5, 0x21, 0x00


	//----- nvinfo : EIATTR_KPARAM_INFO
	.align		4
.L_1626:
        /*0078*/ 	.byte	0x04, 0x17
        /*007a*/ 	.short	(.L_1628 - .L_1627)
.L_1627:
        /*007c*/ 	.word	0x00000000
        /*0080*/ 	.short	0x0002
        /*0082*/ 	.short	0x0010
        /*0084*/ 	.byte	0x00, 0xf5, 0x21, 0x00


	//----- nvinfo : EIATTR_KPARAM_INFO
	.align		4
.L_1628:
        /*0088*/ 	.byte	0x04, 0x17
        /*008a*/ 	.short	(.L_1630 - .L_1629)
.L_1629:
        /*008c*/ 	.word	0x00000000
        /*0090*/ 	.short	0x0001
        /*0092*/ 	.short	0x0008
        /*0094*/ 	.byte	0x00, 0xf5, 0x21, 0x00


	//----- nvinfo : EIATTR_KPARAM_INFO
	.align		4
.L_1630:
        /*0098*/ 	.byte	0x04, 0x17
        /*009a*/ 	.short	(.L_1632 - .L_1631)
.L_1631:
        /*009c*/ 	.word	0x00000000
        /*00a0*/ 	.short	0x0000
        /*00a2*/ 	.short	0x0000
        /*00a4*/ 	.byte	0x00, 0xf5, 0x21, 0x00


	//----- nvinfo : EIATTR_SPARSE_MMA_MASK
	.align		4
.L_1632:
        /*00a8*/ 	.byte	0x03, 0x50
        /*00aa*/ 	.short	0x0000


	//----- nvinfo : EIATTR_MAXREG_COUNT
	.align		4
        /*00ac*/ 	.byte	0x03, 0x1b
        /*00ae*/ 	.short	0x00ff


	//----- nvinfo : EIATTR_NUM_BARRIERS
	.align		4
        /*00b0*/ 	.byte	0x02, 0x4c
        /*00b2*/ 	.byte	0x01
	.zero		1


	//----- nvinfo : EIATTR_MERCURY_ISA_VERSION
	.align		4
        /*00b4*/ 	.byte	0x03, 0x5f
        /*00b6*/ 	.short	0x0101


	//----- nvinfo : EIATTR_COOP_GROUP_MASK_REGIDS
	.align		4
        /*00b8*/ 	.byte	0x04, 0x29
        /*00ba*/ 	.short	(.L_1634 - .L_1633)


	//   ....[0]....
.L_1633:
        /*00bc*/ 	.word	0xffffffff


	//   ....[1]....
        /*00c0*/ 	.word	0xffffffff


	//   ....[2]....
        /*00c4*/ 	.word	0xffffffff


	//   ....[3]....
        /*00c8*/ 	.word	0xffffffff


	//   ....[4]....
        /*00cc*/ 	.word	0xffffffff


	//   ....[5]....
        /*00d0*/ 	.word	0xffffffff


	//   ....[6]....
        /*00d4*/ 	.word	0xffffffff


	//   ....[7]....
        /*00d8*/ 	.word	0xffffffff


	//   ....[8]....
        /*00dc*/ 	.word	0xffffffff


	//   ....[9]....
        /*00e0*/ 	.word	0xffffffff


	//   ....[10]....
        /*00e4*/ 	.word	0xffffffff


	//   ....[11]....
        /*00e8*/ 	.word	0xffffffff


	//   ....[12]....
        /*00ec*/ 	.word	0xffffffff


	//   ....[13]....
        /*00f0*/ 	.word	0xffffffff


	//   ....[14]....
        /*00f4*/ 	.word	0xffffffff


	//   ....[15]....
        /*00f8*/ 	.word	0xffffffff


	//   ....[16]....
        /*00fc*/ 	.word	0xffffffff


	//   ....[17]....
        /*0100*/ 	.word	0xffffffff


	//   ....[18]....
        /*0104*/ 	.word	0xffffffff


	//   ....[19]....
        /*0108*/ 	.word	0xffffffff


	//----- nvinfo : EIATTR_COOP_GROUP_INSTR_OFFSETS
	.align		4
.L_1634:
        /*010c*/ 	.byte	0x04, 0x28
        /*010e*/ 	.short	(.L_1636 - .L_1635)


	//   ....[0]....
.L_1635:
        /*0110*/ 	.word	0x000001e0


	//   ....[1]....
        /*0114*/ 	.word	0x00000200


	//   ....[2]....
        /*0118*/ 	.word	0x00000220


	//   ....[3]....
        /*011c*/ 	.word	0x00000240


	//   ....[4]....
        /*0120*/ 	.word	0x00000290


	//   ....[5]....
        /*0124*/ 	.word	0x00000350


	//   ....[6]....
        /*0128*/ 	.word	0x00000370


	//   ....[7]....
        /*012c*/ 	.word	0x00000390


	//   ....[8]....
        /*0130*/ 	.word	0x000003d0


	//   ....[9]....
        /*0134*/ 	.word	0x00000400


	//   ....[10]....
        /*0138*/ 	.word	0x000004a0


	//   ....[11]....
        /*013c*/ 	.word	0x000004d0


	//   ....[12]....
        /*0140*/ 	.word	0x00000500


	//   ....[13]....
        /*0144*/ 	.word	0x00000520


	//   ....[14]....
        /*0148*/ 	.word	0x00000550


	//   ....[15]....
        /*014c*/ 	.word	0x00000600


	//   ....[16]....
        /*0150*/ 	.word	0x00000620


	//   ....[17]....
        /*0154*/ 	.word	0x00000640


	//   ....[18]....
        /*0158*/ 	.word	0x00000660


	//   ....[19]....
        /*015c*/ 	.word	0x000006a0


	//----- nvinfo : EIATTR_VRC_CTA_INIT_COUNT
	.align		4
.L_1636:
        /*0160*/ 	.byte	0x02, 0x4a
	.zero		1
	.zero		1


	//----- nvinfo : EIATTR_EXIT_INSTR_OFFSETS
	.align		4
        /*0164*/ 	.byte	0x04, 0x1c
        /*0166*/ 	.short	(.L_1638 - .L_1637)


	//   ....[0]....
.L_1637:
        /*0168*/ 	.word	0x00000760


	//----- nvinfo : EIATTR_CBANK_PARAM_SIZE
	.align		4
.L_1638:
        /*016c*/ 	.byte	0x03, 0x19
        /*016e*/ 	.short	0x0048


	//----- nvinfo : EIATTR_PARAM_CBANK
	.align		4
        /*0170*/ 	.byte	0x04, 0x0a
        /*0172*/ 	.short	(.L_1640 - .L_1639)
	.align		4
.L_1639:
        /*0174*/ 	.word	index@(.nv.constant0._ZN17fastertransformer47add_bias_input_layernorm_COL32_int32I_DataTypeOEPfPKiPKfS4_S4_S4_iiS4_S4_)
        /*0178*/ 	.short	0x0380
        /*017a*/ 	.short	0x0048


	//----- nvinfo : EIATTR_SW_WAR
	.align		4
.L_1640:
        /*017c*/ 	.byte	0x04, 0x36
        /*017e*/ 	.short	(.L_1642 - .L_1641)
.L_1641:
        /*0180*/ 	.word	0x00000008
.L_1642:


//--------------------- .nv.callgraph             --------------------------
	.section	.nv.callgraph,"",@"SHT_CUDA_CALLGRAPH"
	.align	4
	.sectionentsize	8
	.align		4
        /*0000*/ 	.word	0x00000000
	.align		4
        /*0004*/ 	.word	0xffffffff
	.align		4
        /*0008*/ 	.word	0x00000000
	.align		4
        /*000c*/ 	.word	0xfffffffe
	.align		4
        /*0010*/ 	.word	0x00000000
	.align		4
        /*0014*/ 	.word	0xfffffffd
	.align		4
        /*0018*/ 	.word	0x00000000
	.align		4
        /*001c*/ 	.word	0xfffffffc


//--------------------- .nv.constant4             --------------------------
	.section	.nv.constant4,"a",@progbits
	.align	8
	.align		8
.nv.constant4:
        /*0000*/ 	.dword	precalc_xorwow_matrix
	.align		8
        /*0008*/ 	.dword	precalc_xorwow_offset_matrix
	.align		8
        /*0010*/ 	.dword	mrg32k3aM1
	.align		8
        /*0018*/ 	.dword	mrg32k3aM2
	.align		8
        /*0020*/ 	.dword	mrg32k3aM1SubSeq
	.align		8
        /*0028*/ 	.dword	mrg32k3aM2SubSeq
	.align		8
        /*0030*/ 	.dword	mrg32k3aM1Seq
	.align		8
        /*0038*/ 	.dword	mrg32k3aM2Seq
	.align		8
        /*0040*/ 	.dword	_ZN56_INTERNAL_8748ddb6_25_layernorm_int8_kernels_cu_ae8c707c4cuda3std3__458_GLOBAL__N__8748ddb6_25_layernorm_int8_kernels_cu_ae8c707c6ignoreE
	.align		8
        /*0048*/ 	.dword	_ZN56_INTERNAL_8748ddb6_25_layernorm_int8_kernels_cu_ae8c707c4cuda3std3__45__cpo5beginE
	.align		8
        /*0050*/ 	.dword	_ZN56_INTERNAL_8748ddb6_25_layernorm_int8_kernels_cu_ae8c707c4cuda3std3__45__cpo3endE
	.align		8
        /*0058*/ 	.dword	_ZN56_INTERNAL_8748ddb6_25_layernorm_int8_kernels_cu_ae8c707c4cuda3std3__45__cpo6cbeginE
	.align		8
        /*0060*/ 	.dword	_ZN56_INTERNAL_8748ddb6_25_layernorm_int8_kernels_cu_ae8c707c4cuda3std3__45__cpo4cendE
	.align		8
        /*0068*/ 	.dword	_ZN56_INTERNAL_8748ddb6_25_layernorm_int8_kernels_cu_ae8c707c4cuda3std3__419piecewise_constructE
	.align		8
        /*0070*/ 	.dword	_ZN56_INTERNAL_8748ddb6_25_layernorm_int8_kernels_cu_ae8c707c4cuda3std3__48in_placeE
	.align		8
        /*0078*/ 	.dword	_ZN56_INTERNAL_8748ddb6_25_layernorm_int8_kernels_cu_ae8c707c4cuda3std6ranges3__45__cpo4swapE
	.align		8
        /*0080*/ 	.dword	_ZN56_INTERNAL_8748ddb6_25_layernorm_int8_kernels_cu_ae8c707c4cuda3std6ranges3__45__cpo9iter_moveE
	.align		8
        /*0088*/ 	.dword	_ZN56_INTERNAL_8748ddb6_25_layernorm_int8_kernels_cu_ae8c707c4cuda3std6ranges3__45__cpo7advanceE


//--------------------- .nv.constant3             --------------------------
	.section	.nv.constant3,"a",@progbits
	.align	8
.nv.constant3:
	.type		__cr_lgamma_table,@object
	.size		__cr_lgamma_table,(.L_8 - __cr_lgamma_table)
__cr_lgamma_table:
        /*0000*/ 	.byte	0x00, 0x00, 0x00, 0x00, 0x00, 0x00, 0x00, 0x00, 0x00, 0x00, 0x00, 0x00, 0x00, 0x00, 0x00, 0x00
        /*0010*/ 	.byte	0xef, 0x39, 0xfa, 0xfe, 0x42, 0x2e, 0xe6, 0x3f, 0x02, 0x20, 0x2a, 0xfa, 0x0b, 0xab, 0xfc, 0x3f
        /*0020*/ 	.byte	0xf9, 0x2c, 0x92, 0x7c, 0xa7, 0x6c, 0x09, 0x40, 0xc9, 0x79, 0x44, 0x3c, 0x64, 0x26, 0x13, 0x40
        /*0030*/ 	.byte	0xca, 0x01, 0xcf, 0x3a, 0x27, 0x51, 0x1a, 0x40, 0x30, 0xcc, 0x2d, 0xf3, 0xe1, 0x0c, 0x21, 0x40
        /*0040*/ 	.byte	0x0d, 0xb7, 0xfc, 0x82, 0x8e, 0x35, 0x25, 0x40
.L_8:


//--------------------- .text._ZN17fastertransformer44add_bias_input_layernorm_ROW_int8I_DataTypeOI6__halfEEvPT_PKaS5_PKS2_S7_S7_iiPKfS9_ --------------------------
	.section	.text._ZN17fastertransformer44add_bias_input_layernorm_ROW_int8I_DataTypeOI6__halfEEvPT_PKaS5_PKS2_S7_S7_iiPKfS9_,"ax",@progbits
	.align	128
        .global         _ZN17fastertransformer44add_bias_input_layernorm_ROW_int8I_DataTypeOI6__halfEEvPT_PKaS5_PKS2_S7_S7_iiPKfS9_
        .type           _ZN17fastertransformer44add_bias_input_layernorm_ROW_int8I_DataTypeOI6__halfEEvPT_PKaS5_PKS2_S7_S7_iiPKfS9_,@function
        .size           _ZN17fastertransformer44add_bias_input_layernorm_ROW_int8I_DataTypeOI6__halfEEvPT_PKaS5_PKS2_S7_S7_iiPKfS9_,(.L_x_586 - _ZN17fastertransformer44add_bias_input_layernorm_ROW_int8I_DataTypeOI6__halfEEvPT_PKaS5_PKS2_S7_S7_iiPKfS9_)
        .other          _ZN17fastertransformer44add_bias_input_layernorm_ROW_int8I_DataTypeOI6__halfEEvPT_PKaS5_PKS2_S7_S7_iiPKfS9_,@"STO_CUDA_ENTRY STV_DEFAULT"
_ZN17fastertransformer44add_bias_input_layernorm_ROW_int8I_DataTypeOI6__halfEEvPT_PKaS5_PKS2_S7_S7_iiPKfS9_:
.text._ZN17fastertransformer44add_bias_input_layernorm_ROW_int8I_DataTypeOI6__halfEEvPT_PKaS5_PKS2_S7_S7_iiPKfS9_:
[----:B------:R-:W-:Y:S01]  /*0000*/  LDC R1, c[0x0][0x37c] ;  /* 0x0000df00ff017b82 */ /* 0x000fe20000000800 */
[----:B------:R-:W0:Y:S07]  /*0010*/  S2R R3, SR_TID.X ;  /* 0x0000000000037919 */ /* 0x000e2e0000002100 */
[----:B------:R-:W0:Y:S01]  /*0020*/  S2UR UR4, SR_CTAID.X ;  /* 0x00000000000479c3 */ /* 0x000e220000002500 */
[----:B------:R-:W1:Y:S01]  /*0030*/  LDCU.64 UR10, c[0x0][0x388] ;  /* 0x00007100ff0a77ac */ /* 0x000e620008000a00 */
[----:B------:R-:W2:Y:S06]  /*0040*/  LDCU.64 UR6, c[0x0][0x390] ;  /* 0x00007200ff0677ac */ /* 0x000eac0008000a00 */
[----:B------:R-:W0:Y:S01]  /*0050*/  LDC R2, c[0x0][0x3b4] ;  /* 0x0000ed00ff027b82 */ /* 0x000e220000000800 */
[----:B------:R-:W3:Y:S07]  /*0060*/  LDCU.64 UR8, c[0x0][0x358] ;  /* 0x00006b00ff0877ac */ /* 0x000eee0008000a00 */
[----:B------:R-:W4:Y:S08]  /*0070*/  LDC.64 R10, c[0x0][0x398] ;  /* 0x0000e600ff0a7b82 */ /* 0x000f300000000a00 */
[----:B------:R-:W5:Y:S01]  /*0080*/  LDC.64 R6, c[0x0][0x3b8] ;  /* 0x0000ee00ff067b82 */ /* 0x000f620000000a00 */
[----:B0-----:R-:W-:-:S07]  /*0090*/  IMAD R0, R2, UR4, R3 ;  /* 0x0000000402007c24 */ /* 0x001fce000f8e0203 */
[----:B------:R-:W0:Y:S01]  /*00a0*/  LDC.64 R8, c[0x0][0x3c0] ;  /* 0x0000f000ff087b82 */ /* 0x000e220000000a00 */
[----:B------:R-:W-:Y:S02]  /*00b0*/  SHF.R.S32.HI R13, RZ, 0x1f, R0 ;  /* 0x0000001fff0d7819 */ /* 0x000fe40000011400 */
[----:B-1----:R-:W-:-:S04]  /*00c0*/  IADD3 R4, P0, PT, R0, UR10, RZ ;  /* 0x0000000a00047c10 */ /* 0x002fc8000ff1e0ff */
[----:B------:R-:W-:Y:S02]  /*00d0*/  IADD3.X R5, PT, PT, R13, UR11, RZ, P0, !PT ;  /* 0x0000000b0d057c10 */ /* 0x000fe400087fe4ff */
[----:B--2---:R-:W-:-:S03]  /*00e0*/  IADD3 R12, P0, PT, R0, UR6, RZ ;  /* 0x00000006000c7c10 */ /* 0x004fc6000ff1e0ff */
[----:B---3--:R-:W2:Y:S01]  /*00f0*/  LDG.E.S8.CONSTANT R4, desc[UR8][R4.64] ;  /* 0x0000000804047981 */ /* 0x008ea2000c1e9300 */
[----:B------:R-:W-:Y:S01]  /*0100*/  IADD3.X R13, PT, PT, R13, UR7, RZ, P0, !PT ;  /* 0x000000070d0d7c10 */ /* 0x000fe200087fe4ff */
[----:B----4-:R-:W-:Y:S02]  /*0110*/  IMAD.WIDE.U32 R10, R3, 0x2, R10 ;  /* 0x00000002030a7825 */ /* 0x010fe400078e000a */
[----:B-----5:R-:W3:Y:S04]  /*0120*/  LDG.E.CONSTANT R6, desc[UR8][R6.64] ;  /* 0x0000000806067981 */ /* 0x020ee8000c1e9900 */
[----:B------:R-:W4:Y:S04]  /*0130*/  LDG.E.S8.CONSTANT R12, desc[UR8][R12.64] ;  /* 0x000000080c0c7981 */ /* 0x000f28000c1e9300 */
[----:B------:R-:W5:Y:S04]  /*0140*/  LDG.E.U16.CONSTANT R10, desc[UR8][R10.64] ;  /* 0x000000080a0a7981 */ /* 0x000f68000c1e9500 */
[----:B0-----:R-:W3:Y:S01]  /*0150*/  LDG.E.CONSTANT R8, desc[UR8][R8.64] ;  /* 0x0000000808087981 */ /* 0x001ee2000c1e9900 */
[----:B------:R-:W0:Y:S01]  /*0160*/  LDCU UR4, c[0x0][0x360] ;  /* 0x00006c00ff0477ac */ /* 0x000e220008000800 */
[----:B------:R-:W1:Y:S01]  /*0170*/  S2UR UR6, SR_CgaCtaId ;  /* 0x00000000000679c3 */ /* 0x000e620000008800 */
[----:B--2---:R-:W3:Y:S08]  /*0180*/  I2F.S16 R17, R4 ;  /* 0x0000000400117306 */ /* 0x004ef00000101400 */
[----:B----4-:R-:W2:Y:S01]  /*0190*/  I2F.S16 R15, R12 ;  /* 0x0000000c000f7306 */ /* 0x010ea20000101400 */
[----:B-----5:R-:W-:-:S02]  /*01a0*/  HADD2.F32 R14, -RZ, R10.H0_H0 ;  /* 0x2000000aff0e7230 */ /* 0x020fc40000004100 */
[----:B---3--:R-:W-:-:S04]  /*01b0*/  FMUL.FTZ R17, R6, R17 ;  /* 0x0000001106117220 */ /* 0x008fc80000410000 */
[----:B--2---:R-:W-:-:S04]  /*01c0*/  FFMA.FTZ R15, R8, R15, R17 ;  /* 0x0000000f080f7223 */ /* 0x004fc80000010011 */
[----:B------:R-:W-:-:S05]  /*01d0*/  FADD.FTZ R5, R15, R14 ;  /* 0x0000000e0f057221 */ /* 0x000fca0000010000 */
[----:B------:R-:W2:Y:S02]  /*01e0*/  SHFL.BFLY PT, R14, R5, 0x10, 0x1f ;  /* 0x0e001f00050e7f89 */ /* 0x000ea400000e0000 */
[----:B--2---:R-:W-:-:S05]  /*01f0*/  FADD.FTZ R14, R5, R14 ;  /* 0x0000000e050e7221 */ /* 0x004fca0000010000 */
[----:B------:R-:W2:Y:S02]  /*0200*/  SHFL.BFLY PT, R7, R14, 0x8, 0x1f ;  /* 0x0d001f000e077f89 */ /* 0x000ea400000e0000 */
[----:B--2---:R-:W-:-:S05]  /*0210*/  FADD.FTZ R7, R14, R7 ;  /* 0x000000070e077221 */ /* 0x004fca0000010000 */
[----:B------:R-:W2:Y:S02]  /*0220*/  SHFL.BFLY PT, R6, R7, 0x4, 0x1f ;  /* 0x0c801f0007067f89 */ /* 0x000ea400000e0000 */
[----:B--2---:R-:W-:-:S05]  /*0230*/  FADD.FTZ R6, R7, R6 ;  /* 0x0000000607067221 */ /* 0x004fca0000010000 */
[----:B------:R-:W2:Y:S01]  /*0240*/  SHFL.BFLY PT, R9, R6, 0x2, 0x1f ;  /* 0x0c401f0006097f89 */ /* 0x000ea200000e0000 */
[----:B0-----:R-:W-:Y:S01]  /*0250*/  I2FP.F32.U32 R4, UR4 ;  /* 0x0000000400047c45 */ /* 0x001fe20008201000 */
[----:B------:R-:W-:Y:S02]  /*0260*/  UMOV UR4, 0x400 ;  /* 0x0000040000047882 */ /* 0x000fe40000000000 */
[----:B------:R-:W-:Y:S01]  /*0270*/  UIADD3 UR5, UPT, UPT, UR4, 0x8, URZ ;  /* 0x0000000804057890 */ /* 0x000fe2000fffe0ff */
[----:B--2---:R-:W-:-:S05]  /*0280*/  FADD.FTZ R9, R6, R9 ;  /* 0x0000000906097221 */ /* 0x004fca0000010000 */
[----:B------:R-:W0:Y:S01]  /*0290*/  SHFL.BFLY PT, R8, R9, 0x1, 0x1f ;  /* 0x0c201f0009087f89 */ /* 0x000e2200000e0000 */
[----:B------:R-:W-:Y:S01]  /*02a0*/  FMUL.FTZ R11, R4, 0.03125 ;  /* 0x3d000000040b7820 */ /* 0x000fe20000410000 */
[----:B------:R-:W-:Y:S01]  /*02b0*/  LOP3.LUT P1, R4, R3, 0x1f, RZ, 0xc0, !PT ;  /* 0x0000001f03047812 */ /* 0x000fe2000782c0ff */
[----:B-1----:R-:W-:-:S06]  /*02c0*/  ULEA UR5, UR6, UR5, 0x18 ;  /* 0x0000000506057291 */ /* 0x002fcc000f8ec0ff */
[----:B------:R-:W-:Y:S02]  /*02d0*/  LEA.HI R7, R3, UR5, RZ, 0x1d ;  /* 0x0000000503077c11 */ /* 0x000fe4000f8fe8ff */
[----:B------:R-:W-:Y:S01]  /*02e0*/  I2FP.F32.U32 R10, R3 ;  /* 0x00000003000a7245 */ /* 0x000fe20000201000 */
[----:B0-----:R-:W-:-:S05]  /*02f0*/  FADD.FTZ R8, R9, R8 ;  /* 0x0000000809087221 */ /* 0x001fca0000010000 */
[----:B------:R-:W-:Y:S01]  /*0300*/  @!P1 STS [R7], R8 ;  /* 0x0000000807009388 */ /* 0x000fe20000000800 */
[----:B------:R-:W-:Y:S01]  /*0310*/  BAR.SYNC.DEFER_BLOCKING 0x0 ;  /* 0x0000000000007b1d */ /* 0x000fe20000010000 */
[----:B------:R-:W-:Y:S01]  /*0320*/  FSETP.GT.FTZ.AND P0, PT, R11, R10, PT ;  /* 0x0000000a0b00720b */ /* 0x000fe20003f14000 */
[----:B------:R-:W-:Y:S01]  /*0330*/  HFMA2 R9, -RZ, RZ, 0, 0 ;  /* 0x00000000ff097431 */ /* 0x000fe200000001ff */
[----:B------:R-:W-:-:S11]  /*0340*/  LEA R6, R4, UR5, 0x2 ;  /* 0x0000000504067c11 */ /* 0x000fd6000f8e10ff */
[----:B------:R-:W0:Y:S04]  /*0350*/  @P0 LDS R9, [R6] ;  /* 0x0000000006090984 */ /* 0x000e280000000800 */
[----:B0-----:R-:W0:Y:S02]  /*0360*/  SHFL.BFLY PT, R10, R9, 0x10, 0x1f ;  /* 0x0e001f00090a7f89 */ /* 0x001e2400000e0000 */
[----:B0-----:R-:W-:-:S05]  /*0370*/  FADD.FTZ R10, R10, R9 ;  /* 0x000000090a0a7221 */ /* 0x001fca0000010000 */
[----:B------:R-:W0:Y:S02]  /*0380*/  SHFL.BFLY PT, R11, R10, 0x8, 0x1f ;  /* 0x0d001f000a0b7f89 */ /* 0x000e2400000e0000 */
[----:B0-----:R-:W-:-:S05]  /*0390*/  FADD.FTZ R11, R10, R11 ;  /* 0x0000000b0a0b7221 */ /* 0x001fca0000010000 */
[----:B------:R-:W0:Y:S02]  /*03a0*/  SHFL.BFLY PT, R12, R11, 0x4, 0x1f ;  /* 0x0c801f000b0c7f89 */ /* 0x000e2400000e0000 */
[----:B0-----:R-:W-:-:S05]  /*03b0*/  FADD.FTZ R12, R11, R12 ;  /* 0x0000000c0b0c7221 */ /* 0x001fca0000010000 */
[----:B------:R-:W0:Y:S01]  /*03c0*/  SHFL.BFLY PT, R13, R12, 0x2, 0x1f ;  /* 0x0c401f000c0d7f89 */ /* 0x000e2200000e0000 */
[----:B------:R-:W-:-:S13]  /*03d0*/  ISETP.NE.AND P1, PT, R3, RZ, PT ;  /* 0x000000ff0300720c */ /* 0x000fda0003f25270 */
[----:B------:R-:W-:Y:S01]  /*03e0*/  @!P1 I2FP.F32.S32 R14, R2 ;  /* 0x00000002000e9245 */ /* 0x000fe20000201400 */
[----:B0-----:R-:W-:-:S05]  /*03f0*/  FADD.FTZ R13, R12, R13 ;  /* 0x0000000d0c0d7221 */ /* 0x001fca0000010000 */
[----:B------:R-:W0:Y:S01]  /*0400*/  SHFL.BFLY PT, R8, R13, 0x1, 0x1f ;  /* 0x0c201f000d087f89 */ /* 0x000e2200000e0000 */
[----:B------:R-:W1:Y:S01]  /*0410*/  @!P1 MUFU.RCP R14, R14 ;  /* 0x0000000e000e9308 */ /* 0x000e620000001000 */
[----:B------:R-:W-:Y:S01]  /*0420*/  ULEA UR4, UR6, UR4, 0x18 ;  /* 0x0000000406047291 */ /* 0x000fe2000f8ec0ff */
[----:B0-----:R-:W-:-:S04]  /*0430*/  FADD.FTZ R9, R13, R8 ;  /* 0x000000080d097221 */ /* 0x001fc80000010000 */
[----:B-1----:R-:W-:-:S05]  /*0440*/  @!P1 FMUL.FTZ R8, R9, R14 ;  /* 0x0000000e09089220 */ /* 0x002fca0000410000 */
[----:B------:R-:W-:Y:S01]  /*0450*/  @!P1 STS [UR4], R8 ;  /* 0x00000008ff009988 */ /* 0x000fe20008000804 */
[----:B------:R-:W-:Y:S06]  /*0460*/  BAR.SYNC.DEFER_BLOCKING 0x0 ;  /* 0x0000000000007b1d */ /* 0x000fec0000010000 */
[----:B------:R-:W0:Y:S02]  /*0470*/  LDS R10, [UR4] ;  /* 0x00000004ff0a7984 */ /* 0x000e240008000800 */
[----:B0-----:R-:W-:-:S04]  /*0480*/  FADD.FTZ R5, R5, -R10 ;  /* 0x8000000a05057221 */ /* 0x001fc80000010000 */
[----:B------:R-:W-:-:S05]  /*0490*/  FMUL.FTZ R12, R5, R5 ;  /* 0x00000005050c7220 */ /* 0x000fca0000410000 */
[----:B------:R-:W0:Y:S02]  /*04a0*/  SHFL.BFLY PT, R9, R12, 0x10, 0x1f ;  /* 0x0e001f000c097f89 */ /* 0x000e2400000e0000 */
[----:B0-----:R-:W-:Y:S02]  /*04b0*/  FADD.FTZ R13, R12, R9 ;  /* 0x000000090c0d7221 */ /* 0x001fe40000010000 */
[----:B------:R-:W0:Y:S03]  /*04c0*/  LDC.64 R8, c[0x0][0x3a8] ;  /* 0x0000ea00ff087b82 */ /* 0x000e260000000a00 */
[----:B------:R-:W1:Y:S02]  /*04d0*/  SHFL.BFLY PT, R10, R13, 0x8, 0x1f ;  /* 0x0d001f000d0a7f89 */ /* 0x000e6400000e0000 */
[----:B-1----:R-:W-:-:S03]  /*04e0*/  FADD.FTZ R14, R13, R10 ;  /* 0x0000000a0d0e7221 */ /* 0x002fc60000010000 */
[----:B------:R-:W1:Y:S02]  /*04f0*/  LDC.64 R10, c[0x0][0x3a0] ;  /* 0x0000e800ff0a7b82 */ /* 0x000e640000000a00 */
[----:B------:R-:W2:Y:S02]  /*0500*/  SHFL.BFLY PT, R15, R14, 0x4, 0x1f ;  /* 0x0c801f000e0f7f89 */ /* 0x000ea400000e0000 */
[----:B--2---:R-:W-:-:S05]  /*0510*/  FADD.FTZ R15, R14, R15 ;  /* 0x0000000f0e0f7221 */ /* 0x004fca0000010000 */
[----:B------:R-:W2:Y:S01]  /*0520*/  SHFL.BFLY PT, R16, R15, 0x2, 0x1f ;  /* 0x0c401f000f107f89 */ /* 0x000ea200000e0000 */
[----:B------:R-:W-:Y:S01]  /*0530*/  ISETP.NE.AND P2, PT, R4, RZ, PT ;  /* 0x000000ff0400720c */ /* 0x000fe20003f45270 */
[----:B--2---:R-:W-:-:S05]  /*0540*/  FADD.FTZ R16, R15, R16 ;  /* 0x000000100f107221 */ /* 0x004fca0000010000 */
[----:B------:R-:W2:Y:S01]  /*0550*/  SHFL.BFLY PT, R13, R16, 0x1, 0x1f ;  /* 0x0c201f00100d7f89 */ /* 0x000ea200000e0000 */
[----:B0-----:R-:W-:-:S04]  /*0560*/  IMAD.WIDE.U32 R8, R3, 0x2, R8 ;  /* 0x0000000203087825 */ /* 0x001fc800078e0008 */
[----:B-1----:R-:W-:Y:S02]  /*0570*/  IMAD.WIDE.U32 R10, R3, 0x2, R10 ;  /* 0x00000002030a7825 */ /* 0x002fe400078e000a */
[----:B------:R-:W3:Y:S04]  /*0580*/  LDG.E.U16.CONSTANT R8, desc[UR8][R8.64] ;  /* 0x0000000808087981 */ /* 0x000ee8000c1e9500 */
[----:B------:R0:W4:Y:S01]  /*0590*/  LDG.E.U16.CONSTANT R3, desc[UR8][R10.64] ;  /* 0x000000080a037981 */ /* 0x000122000c1e9500 */
[----:B--2---:R-:W-:-:S05]  /*05a0*/  FADD.FTZ R4, R16, R13 ;  /* 0x0000000d10047221 */ /* 0x004fca0000010000 */
[----:B------:R-:W-:Y:S01]  /*05b0*/  @!P2 STS [R7], R4 ;  /* 0x000000040700a388 */ /* 0x000fe20000000800 */
[----:B------:R-:W-:Y:S01]  /*05c0*/  MOV R12, RZ ;  /* 0x000000ff000c7202 */ /* 0x000fe20000000f00 */
[----:B------:R-:W-:Y:S06]  /*05d0*/  BAR.SYNC.DEFER_BLOCKING 0x0 ;  /* 0x0000000000007b1d */ /* 0x000fec0000010000 */
[----:B------:R-:W1:Y:S04]  /*05e0*/  @P0 LDS R12, [R6] ;  /* 0x00000000060c0984 */ /* 0x000e680000000800 */
[----:B-1----:R-:W1:Y:S02]  /*05f0*/  SHFL.BFLY PT, R13, R12, 0x10, 0x1f ;  /* 0x0e001f000c0d7f89 */ /* 0x002e6400000e0000 */
[----:B-1----:R-:W-:-:S05]  /*0600*/  FADD.FTZ R13, R13, R12 ;  /* 0x0000000c0d0d7221 */ /* 0x002fca0000010000 */
[----:B0-----:R-:W0:Y:S02]  /*0610*/  SHFL.BFLY PT, R10, R13, 0x8, 0x1f ;  /* 0x0d001f000d0a7f89 */ /* 0x001e2400000e0000 */
[----:B0-----:R-:W-:-:S05]  /*0620*/  FADD.FTZ R10, R13, R10 ;  /* 0x0000000a0d0a7221 */ /* 0x001fca0000010000 */
[----:B------:R-:W0:Y:S02]  /*0630*/  SHFL.BFLY PT, R9, R10, 0x4, 0x1f ;  /* 0x0c801f000a097f89 */ /* 0x000e2400000e0000 */
[----:B0-----:R-:W-:-:S05]  /*0640*/  FADD.FTZ R9, R10, R9 ;  /* 0x000000090a097221 */ /* 0x001fca0000010000 */
[----:B------:R-:W0:Y:S01]  /*0650*/  SHFL.BFLY PT, R14, R9, 0x2, 0x1f ;  /* 0x0c401f00090e7f89 */ /* 0x000e2200000e0000 */
[----:B------:R-:W-:-:S06]  /*0660*/  @!P1 I2FP.F32.S32 R11, R2 ;  /* 0x00000002000b9245 */ /* 0x000fcc0000201400 */
[----:B------:R-:W1:Y:S01]  /*0670*/  @!P1 MUFU.RCP R11, R11 ;  /* 0x0000000b000b9308 */ /* 0x000e620000001000 */
[----:B0-----:R-:W-:-:S05]  /*0680*/  FADD.FTZ R14, R9, R14 ;  /* 0x0000000e090e7221 */ /* 0x001fca0000010000 */
[----:B------:R-:W0:Y:S02]  /*0690*/  SHFL.BFLY PT, R7, R14, 0x1, 0x1f ;  /* 0x0c201f000e077f89 */ /* 0x000e2400000e0000 */
[----:B0-----:R-:W-:Y:S02]  /*06a0*/  FADD.FTZ R4, R14, R7 ;  /* 0x000000070e047221 */ /* 0x001fe40000010000 */
[----:B------:R-:W0:Y:S02]  /*06b0*/  LDC.64 R6, c[0x0][0x380] ;  /* 0x0000e000ff067b82 */ /* 0x000e240000000a00 */
[----:B-1----:R-:W-:-:S06]  /*06c0*/  @!P1 FFMA.FTZ R4, R4, R11, 9.9999999747524270788e-07 ;  /* 0x358637bd04049423 */ /* 0x002fcc000001000b */
[----:B------:R-:W1:Y:S02]  /*06d0*/  @!P1 MUFU.RSQ R4, R4 ;  /* 0x0000000400049308 */ /* 0x000e640000001400 */
[----:B-1----:R-:W-:Y:S01]  /*06e0*/  @!P1 STS [UR4+0x4], R4 ;  /* 0x00000404ff009988 */ /* 0x002fe20008000804 */
[----:B------:R-:W-:Y:S06]  /*06f0*/  BAR.SYNC.DEFER_BLOCKING 0x0 ;  /* 0x0000000000007b1d */ /* 0x000fec0000010000 */
[----:B------:R-:W1:Y:S01]  /*0700*/  LDS R2, [UR4+0x4] ;  /* 0x00000404ff027984 */ /* 0x000e620008000800 */
[----:B---3--:R-:W-:-:S02]  /*0710*/  HADD2.F32 R9, -RZ, R8.H0_H0 ;  /* 0x20000008ff097230 */ /* 0x008fc40000004100 */
[----:B----4-:R-:W-:Y:S02]  /*0720*/  HADD2.F32 R3, -RZ, R3.H0_H0 ;  /* 0x20000003ff037230 */ /* 0x010fe40000004100 */
[----:B-1----:R-:W-:-:S04]  /*0730*/  FMUL.FTZ R2, R5, R2 ;  /* 0x0000000205027220 */ /* 0x002fc80000410000 */
[----:B------:R-:W-:-:S05]  /*0740*/  FFMA.FTZ R2, R2, R3, R9 ;  /* 0x0000000302027223 */ /* 0x000fca0000010009 */
[----:B------:R-:W-:Y:S01]  /*0750*/  F2FP.F16.F32.PACK_AB R5, RZ, R2 ;  /* 0x00000002ff05723e */ /* 0x000fe200000000ff */
[----:B0-----:R-:W-:-:S05]  /*0760*/  IMAD.WIDE R2, R0, 0x2, R6 ;  /* 0x0000000200027825 */ /* 0x001fca00078e0206 */
[----:B------:R-:W-:Y:S01]  /*0770*/  STG.E.U16 desc[UR8][R2.64], R5 ;  /* 0x0000000502007986 */ /* 0x000fe2000c101508 */
[----:B------:R-:W-:Y:S05]  /*0780*/  EXIT ;  /* 0x000000000000794d */ /* 0x000fea0003800000 */
.L_x_0:
[----:B------:R-:W-:-:S00]  /*0790*/  BRA `(.L_x_0) ;  /* 0xfffffffc00fc7947 */ /* 0x000fc0000383ffff */
[----:B------:R-:W-:-:S00]  /*07a0*/  NOP ;  /* 0x0000000000007918 */ /* 0x000fc00000000000 */
        /* <DEDUP_REMOVED lines=13> */
.L_x_586:


//--------------------- .text._ZN17fastertransformer44add_bias_input_layernorm_ROW_int8I_DataTypeOIfEEvPT_PKaS4_PKS1_S6_S6_iiPKfS8_ --------------------------
	.section	.text._ZN17fastertransformer44add_bias_input_layernorm_ROW_int8I_DataTypeOIfEEvPT_PKaS4_PKS1_S6_S6_iiPKfS8_,"ax",@progbits
	.align	128
        .global         _ZN17fastertransformer44add_bias_input_layernorm_ROW_int8I_DataTypeOIfEEvPT_PKaS4_PKS1_S6_S6_iiPKfS8_
        .type           _ZN17fastertransformer44add_bias_input_layernorm_ROW_int8I_DataTypeOIfEEvPT_PKaS4_PKS1_S6_S6_iiPKfS8_,@function
        .size           _ZN17fastertransformer44add_bias_input_layernorm_ROW_int8I_DataTypeOIfEEvPT_PKaS4_PKS1_S6_S6_iiPKfS8_,(.L_x_587 - _ZN17fastertransformer44add_bias_input_layernorm_ROW_int8I_DataTypeOIfEEvPT_PKaS4_PKS1_S6_S6_iiPKfS8_)
        .other          _ZN17fastertransformer44add_bias_input_layernorm_ROW_int8I_DataTypeOIfEEvPT_PKaS4_PKS1_S6_S6_iiPKfS8_,@"STO_CUDA_ENTRY STV_DEFAULT"
_ZN17fastertransformer44add_bias_input_layernorm_ROW_int8I_DataTypeOIfEEvPT_PKaS4_PKS1_S6_S6_iiPKfS8_:
.text._ZN17fastertransformer44add_bias_input_layernorm_ROW_int8I_DataTypeOIfEEvPT_PKaS4_PKS1_S6_S6_iiPKfS8_:
[----:B------:R-:W-:Y:S01]  /*0000*/  LDC R1, c[0x0][0x37c] ;  /* 0x0000df00ff017b82 */ /* 0x000fe20000000800 */
[----:B------:R-:W0:Y:S07]  /*0010*/  S2R R3, SR_TID.X ;  /* 0x0000000000037919 */ /* 0x000e2e0000002100 */
[----:B------:R-:W0:Y:S01]  /*0020*/  S2UR UR4, SR_CTAID.X ;  /* 0x00000000000479c3 */ /* 0x000e220000002500 */
[----:B------:R-:W1:Y:S01]  /*0030*/  LDCU.64 UR10, c[0x0][0x388] ;  /* 0x00007100ff0a77ac */ /* 0x000e620008000a00 */
[----:B------:R-:W2:Y:S06]  /*0040*/  LDCU.64 UR6, c[0x0][0x390] ;  /* 0x00007200ff0677ac */ /* 0x000eac0008000a00 */
[----:B------:R-:W0:Y:S01]  /*0050*/  LDC R2, c[0x0][0x3b4] ;  /* 0x0000ed00ff027b82 */ /* 0x000e220000000800 */
[----:B------:R-:W3:Y:S07]  /*0060*/  LDCU.64 UR8, c[0x0][0x358] ;  /* 0x00006b00ff0877ac */ /* 0x000eee0008000a00 */
[----:B------:R-:W3:Y:S08]  /*0070*/  LDC.64 R6, c[0x0][0x3b8] ;  /* 0x0000ee00ff067b82 */ /* 0x000ef00000000a00 */
[----:B------:R-:W4:Y:S01]  /*0080*/  LDC.64 R10, c[0x0][0x398] ;  /* 0x0000e600ff0a7b82 */ /* 0x000f220000000a00 */
[----:B0-----:R-:W-:-:S07]  /*0090*/  IMAD R0, R2, UR4, R3 ;  /* 0x0000000402007c24 */ /* 0x001fce000f8e0203 */
[----:B------:R-:W0:Y:S01]  /*00a0*/  LDC.64 R8, c[0x0][0x3c0] ;  /* 0x0000f000ff087b82 */ /* 0x000e220000000a00 */
[----:B------:R-:W-:Y:S02]  /*00b0*/  SHF.R.S32.HI R4, RZ, 0x1f, R0 ;  /* 0x0000001fff047819 */ /* 0x000fe40000011400 */
[----:B-1----:R-:W-:Y:S01]  /*00c0*/  IADD3 R14, P0, PT, R0, UR10, RZ ;  /* 0x0000000a000e7c10 */ /* 0x002fe2000ff1e0ff */
[----:B---3--:R-:W3:Y:S03]  /*00d0*/  LDG.E.CONSTANT R6, desc[UR8][R6.64] ;  /* 0x0000000806067981 */ /* 0x008ee6000c1e9900 */
[----:B------:R-:W-:Y:S02]  /*00e0*/  IADD3.X R15, PT, PT, R4, UR11, RZ, P0, !PT ;  /* 0x0000000b040f7c10 */ /* 0x000fe400087fe4ff */
[----:B--2---:R-:W-:-:S03]  /*00f0*/  IADD3 R12, P0, PT, R0, UR6, RZ ;  /* 0x00000006000c7c10 */ /* 0x004fc6000ff1e0ff */
[----:B------:R-:W2:Y:S01]  /*0100*/  LDG.E.S8.CONSTANT R14, desc[UR8][R14.64] ;  /* 0x000000080e0e7981 */ /* 0x000ea2000c1e9300 */
[----:B------:R-:W-:-:S05]  /*0110*/  IADD3.X R13, PT, PT, R4, UR7, RZ, P0, !PT ;  /* 0x00000007040d7c10 */ /* 0x000fca00087fe4ff */
[----:B------:R-:W5:Y:S01]  /*0120*/  LDG.E.S8.CONSTANT R12, desc[UR8][R12.64] ;  /* 0x000000080c0c7981 */ /* 0x000f62000c1e9300 */
[----:B----4-:R-:W-:-:S03]  /*0130*/  IMAD.WIDE.U32 R10, R3, 0x4, R10 ;  /* 0x00000004030a7825 */ /* 0x010fc600078e000a */
[----:B0-----:R-:W4:Y:S04]  /*0140*/  LDG.E.CONSTANT R8, desc[UR8][R8.64] ;  /* 0x0000000808087981 */ /* 0x001f28000c1e9900 */
[----:B------:R-:W4:Y:S01]  /*0150*/  LDG.E.CONSTANT R10, desc[UR8][R10.64] ;  /* 0x000000080a0a7981 */ /* 0x000f22000c1e9900 */
[----:B------:R-:W0:Y:S01]  /*0160*/  LDCU UR4, c[0x0][0x360] ;  /* 0x00006c00ff0477ac */ /* 0x000e220008000800 */
[----:B------:R-:W1:Y:S01]  /*0170*/  S2UR UR6, SR_CgaCtaId ;  /* 0x00000000000679c3 */ /* 0x000e620000008800 */
[----:B--2---:R-:W3:Y:S08]  /*0180*/  I2F.S16 R17, R14 ;  /* 0x0000000e00117306 */ /* 0x004ef00000101400 */
[----:B-----5:R-:W4:Y:S01]  /*0190*/  I2F.S16 R5, R12 ;  /* 0x0000000c00057306 */ /* 0x020f220000101400 */
[----:B---3--:R-:W-:-:S04]  /*01a0*/  FMUL.FTZ R17, R6, R17 ;  /* 0x0000001106117220 */ /* 0x008fc80000410000 */
[----:B----4-:R-:W-:-:S04]  /*01b0*/  FFMA.FTZ R5, R8, R5, R17 ;  /* 0x0000000508057223 */ /* 0x010fc80000010011 */
        /* <DEDUP_REMOVED lines=13> */
[----:B------:R-:W-:Y:S01]  /*0290*/  LOP3.LUT P1, R4, R3, 0x1f, RZ, 0xc0, !PT ;  /* 0x0000001f03047812 */ /* 0x000fe2000782c0ff */
[----:B-1----:R-:W-:-:S06]  /*02a0*/  ULEA UR5, UR6, UR5, 0x18 ;  /* 0x0000000506057291 */ /* 0x002fcc000f8ec0ff */
[----:B------:R-:W-:Y:S01]  /*02b0*/  LEA.HI R7, R3, UR5, RZ, 0x1d ;  /* 0x0000000503077c11 */ /* 0x000fe2000f8fe8ff */
[----:B------:R-:W-:Y:S01]  /*02c0*/  FMUL.FTZ R11, R10, 0.03125 ;  /* 0x3d0000000a0b7820 */ /* 0x000fe20000410000 */
        /* <DEDUP_REMOVED lines=42> */
[----:B------:R-:W3:Y:S04]  /*0570*/  LDG.E.CONSTANT R8, desc[UR8][R8.64] ;  /* 0x0000000808087981 */ /* 0x000ee8000c1e9900 */
[----:B------:R0:W3:Y:S01]  /*0580*/  LDG.E.CONSTANT R3, desc[UR8][R10.64] ;  /* 0x000000080a037981 */ /* 0x0000e2000c1e9900 */
[----:B--2---:R-:W-:-:S05]  /*0590*/  FADD.FTZ R4, R16, R13 ;  /* 0x0000000d10047221 */ /* 0x004fca0000010000 */
[----:B------:R-:W-:Y:S01]  /*05a0*/  @!P2 STS [R7], R4 ;  /* 0x000000040700a388 */ /* 0x000fe20000000800 */
[----:B------:R-:W-:Y:S01]  /*05b0*/  BAR.SYNC.DEFER_BLOCKING 0x0 ;  /* 0x0000000000007b1d */ /* 0x000fe20000010000 */
[----:B------:R-:W-:-:S06]  /*05c0*/  MOV R12, RZ ;  /* 0x000000ff000c7202 */ /* 0x000fcc0000000f00 */
        /* <DEDUP_REMOVED lines=18> */
[----:B------:R-:W1:Y:S02]  /*06f0*/  LDS R4, [UR4+0x4] ;  /* 0x00000404ff047984 */ /* 0x000e640008000800 */
[----:B-1----:R-:W-:Y:S01]  /*0700*/  FMUL.FTZ R9, R5, R4 ;  /* 0x0000000405097220 */ /* 0x002fe20000410000 */
[----:B0-----:R-:W-:-:S04]  /*0710*/  IMAD.WIDE R4, R0, 0x4, R6 ;  /* 0x0000000400047825 */ /* 0x001fc800078e0206 */
[----:B---3--:R-:W-:-:S05]  /*0720*/  FFMA.FTZ R3, R9, R3, R8 ;  /* 0x0000000309037223 */ /* 0x008fca0000010008 */
[----:B------:R-:W-:Y:S01]  /*0730*/  STG.E desc[UR8][R4.64], R3 ;  /* 0x0000000304007986 */ /* 0x000fe2000c101908 */
[----:B------:R-:W-:Y:S05]  /*0740*/  EXIT ;  /* 0x000000000000794d */ /* 0x000fea0003800000 */
.L_x_1:
        /* <DEDUP_REMOVED lines=11> */
.L_x_587:


//--------------------- .text._ZN17fastertransformer35add_bias_input_layernorm_ROW_int8IOI6__halfEEvPaPKaS4_PKT_S7_S7_iiPKfS9_S9_ --------------------------
	.section	.text._ZN17fastertransformer35add_bias_input_layernorm_ROW_int8IOI6__halfEEvPaPKaS4_PKT_S7_S7_iiPKfS9_S9_,"ax",@progbits
	.align	128
        .global         _ZN17fastertransformer35add_bias_input_layernorm_ROW_int8IOI6__halfEEvPaPKaS4_PKT_S7_S7_iiPKfS9_S9_
        .type           _ZN17fastertransformer35add_bias_input_layernorm_ROW_int8IOI6__halfEEvPaPKaS4_PKT_S7_S7_iiPKfS9_S9_,@function
        .size           _ZN17fastertransformer35add_bias_input_layernorm_ROW_int8IOI6__halfEEvPaPKaS4_PKT_S7_S7_iiPKfS9_S9_,(.L_x_588 - _ZN17fastertransformer35add_bias_input_layernorm_ROW_int8IOI6__halfEEvPaPKaS4_PKT_S7_S7_iiPKfS9_S9_)
        .other          _ZN17fastertransformer35add_bias_input_layernorm_ROW_int8IOI6__halfEEvPaPKaS4_PKT_S7_S7_iiPKfS9_S9_,@"STO_CUDA_ENTRY STV_DEFAULT"
_ZN17fastertransformer35add_bias_input_layernorm_ROW_int8IOI6__halfEEvPaPKaS4_PKT_S7_S7_iiPKfS9_S9_:
.text._ZN17fastertransformer35add_bias_input_layernorm_ROW_int8IOI6__halfEEvPaPKaS4_PKT_S7_S7_iiPKfS9_S9_:
[----:B------:R-:W-:Y:S01]  /*0000*/  LDC R1, c[0x0][0x37c] ;  /* 0x0000df00ff017b82 */ /* 0x000fe20000000800 */
[----:B------:R-:W0:Y:S07]  /*0010*/  S2R R6, SR_TID.X ;  /* 0x0000000000067919 */ /* 0x000e2e0000002100 */
[----:B------:R-:W1:Y:S01]  /*0020*/  S2UR UR4, SR_CTAID.X ;  /* 0x00000000000479c3 */ /* 0x000e620000002500 */
[----:B------:R-:W2:Y:S01]  /*0030*/  LDCU.64 UR6, c[0x0][0x388] ;  /* 0x00007100ff0677ac */ /* 0x000ea20008000a00 */
[----:B------:R-:W3:Y:S06]  /*0040*/  LDCU.64 UR10, c[0x0][0x390] ;  /* 0x00007200ff0a77ac */ /* 0x000eec0008000a00 */
[----:B------:R-:W1:Y:S01]  /*0050*/  LDC R8, c[0x0][0x3b4] ;  /* 0x0000ed00ff087b82 */ /* 0x000e620000000800 */
[----:B------:R-:W4:Y:S07]  /*0060*/  LDCU.64 UR8, c[0x0][0x358] ;  /* 0x00006b00ff0877ac */ /* 0x000f2e0008000a00 */
[----:B------:R-:W5:Y:S08]  /*0070*/  LDC.64 R14, c[0x0][0x398] ;  /* 0x0000e600ff0e7b82 */ /* 0x000f700000000a00 */
[----:B------:R-:W4:Y:S01]  /*0080*/  LDC.64 R12, c[0x0][0x3c0] ;  /* 0x0000f000ff0c7b82 */ /* 0x000f220000000a00 */
[----:B0-----:R-:W-:-:S07]  /*0090*/  SHF.L.U32 R7, R6, 0x2, RZ ;  /* 0x0000000206077819 */ /* 0x001fce00000006ff */
[----:B------:R-:W0:Y:S01]  /*00a0*/  LDC.64 R10, c[0x0][0x3b8] ;  /* 0x0000ee00ff0a7b82 */ /* 0x000e220000000a00 */
[----:B-1----:R-:W-:-:S05]  /*00b0*/  IMAD R0, R8, UR4, R7 ;  /* 0x0000000408007c24 */ /* 0x002fca000f8e0207 */
[----:B------:R-:W-:-:S04]  /*00c0*/  LOP3.LUT R18, R0, 0xfffffffc, RZ, 0xc0, !PT ;  /* 0xfffffffc00127812 */ /* 0x000fc800078ec0ff */
[C---:B--2---:R-:W-:Y:S02]  /*00d0*/  IADD3 R16, P0, PT, R18.reuse, UR6, RZ ;  /* 0x0000000612107c10 */ /* 0x044fe4000ff1e0ff */
[----:B---3--:R-:W-:Y:S01]  /*00e0*/  IADD3 R18, P1, PT, R18, UR10, RZ ;  /* 0x0000000a12127c10 */ /* 0x008fe2000ff3e0ff */
[----:B----4-:R1:W2:Y:S01]  /*00f0*/  LDG.E.CONSTANT R12, desc[UR8][R12.64] ;  /* 0x000000080c0c7981 */ /* 0x0102a2000c1e9900 */
[----:B------:R-:W-:Y:S02]  /*0100*/  IADD3.X R17, PT, PT, RZ, UR7, RZ, P0, !PT ;  /* 0x00000007ff117c10 */ /* 0x000fe400087fe4ff */
[----:B------:R-:W-:-:S03]  /*0110*/  IADD3.X R19, PT, PT, RZ, UR11, RZ, P1, !PT ;  /* 0x0000000bff137c10 */ /* 0x000fc60008ffe4ff */
[----:B------:R-:W3:Y:S04]  /*0120*/  LDG.E.CONSTANT R24, desc[UR8][R16.64] ;  /* 0x0000000810187981 */ /* 0x000ee8000c1e9900 */
[----:B------:R-:W4:Y:S01]  /*0130*/  LDG.E.CONSTANT R18, desc[UR8][R18.64] ;  /* 0x0000000812127981 */ /* 0x000f22000c1e9900 */
[----:B-----5:R-:W-:-:S03]  /*0140*/  IMAD.WIDE.U32 R14, R7, 0x2, R14 ;  /* 0x00000002070e7825 */ /* 0x020fc600078e000e */
[----:B0-----:R0:W5:Y:S04]  /*0150*/  LDG.E.CONSTANT R2, desc[UR8][R10.64] ;  /* 0x000000080a027981 */ /* 0x001168000c1e9900 */
[----:B------:R-:W0:Y:S04]  /*0160*/  LDG.E.U16.CONSTANT R21, desc[UR8][R14.64] ;  /* 0x000000080e157981 */ /* 0x000e28000c1e9500 */
[----:B------:R-:W5:Y:S04]  /*0170*/  LDG.E.U16.CONSTANT R23, desc[UR8][R14.64+0x2] ;  /* 0x000002080e177981 */ /* 0x000f68000c1e9500 */
[----:B------:R-:W5:Y:S04]  /*0180*/  LDG.E.U16.CONSTANT R4, desc[UR8][R14.64+0x4] ;  /* 0x000004080e047981 */ /* 0x000f68000c1e9500 */
[----:B------:R5:W5:Y:S01]  /*0190*/  LDG.E.U16.CONSTANT R3, desc[UR8][R14.64+0x6] ;  /* 0x000006080e037981 */ /* 0x000b62000c1e9500 */
[----:B------:R-:W5:Y:S01]  /*01a0*/  LDCU UR4, c[0x0][0x360] ;  /* 0x00006c00ff0477ac */ /* 0x000f620008000800 */
[----:B------:R-:W5:Y:S01]  /*01b0*/  S2UR UR6, SR_CgaCtaId ;  /* 0x00000000000679c3 */ /* 0x000f620000008800 */
[----:B---3--:R-:W-:Y:S08]  /*01c0*/  I2F.S8 R20, R24 ;  /* 0x0000001800147306 */ /* 0x008ff00000001400 */
[----:B----4-:R-:W2:Y:S08]  /*01d0*/  I2F.S8 R9, R18 ;  /* 0x0000001200097306 */ /* 0x010eb00000001400 */
[----:B------:R-:W3:Y:S08]  /*01e0*/  I2F.S8 R17, R18.B1 ;  /* 0x1000001200117306 */ /* 0x000ef00000001400 */
[----:B-1----:R-:W1:Y:S08]  /*01f0*/  I2F.S8 R13, R18.B2 ;  /* 0x20000012000d7306 */ /* 0x002e700000001400 */
[----:B------:R-:W4:Y:S08]  /*0200*/  I2F.S8 R19, R18.B3 ;  /* 0x3000001200137306 */ /* 0x000f300000001400 */
[----:B------:R-:W5:Y:S08]  /*0210*/  I2F.S8 R22, R24.B1 ;  /* 0x1000001800167306 */ /* 0x000f700000001400 */
[----:B------:R-:W5:Y:S01]  /*0220*/  I2F.S8 R16, R24.B2 ;  /* 0x2000001800107306 */ /* 0x000f620000001400 */
[C---:B--2---:R-:W-:Y:S01]  /*0230*/  FMUL.FTZ R9, R12.reuse, R9 ;  /* 0x000000090c097220 */ /* 0x044fe20000410000 */
[----:B---3--:R-:W-:-:S06]  /*0240*/  FMUL.FTZ R17, R12, R17 ;  /* 0x000000110c117220 */ /* 0x008fcc0000410000 */
[----:B------:R-:W2:Y:S01]  /*0250*/  I2F.S8 R5, R24.B3 ;  /* 0x3000001800057306 */ /* 0x000ea20000001400 */
[C---:B-1----:R-:W-:Y:S01]  /*0260*/  FMUL.FTZ R13, R12.reuse, R13 ;  /* 0x0000000d0c0d7220 */ /* 0x042fe20000410000 */
[----:B----4-:R-:W-:Y:S01]  /*0270*/  FMUL.FTZ R19, R12, R19 ;  /* 0x000000130c137220 */ /* 0x010fe20000410000 */
[----:B0-----:R-:W-:Y:S02]  /*0280*/  HADD2.F32 R10, -RZ, R21.H0_H0 ;  /* 0x20000015ff0a7230 */ /* 0x001fe40000004100 */
[C---:B-----5:R-:W-:Y:S01]  /*0290*/  FFMA.FTZ R9, R2.reuse, R20, R9 ;  /* 0x0000001402097223 */ /* 0x060fe20000010009 */
[----:B------:R-:W-:Y:S02]  /*02a0*/  HADD2.F32 R23, -RZ, R23.H0_H0 ;  /* 0x20000017ff177230 */ /* 0x000fe40000004100 */
[C---:B------:R-:W-:Y:S01]  /*02b0*/  FFMA.FTZ R12, R2.reuse, R22, R17 ;  /* 0x00000016020c7223 */ /* 0x040fe20000010011 */
[----:B------:R-:W-:Y:S01]  /*02c0*/  FFMA.FTZ R14, R2, R16, R13 ;  /* 0x00000010020e7223 */ /* 0x000fe2000001000d */
[----:B------:R-:W-:-:S02]  /*02d0*/  HADD2.F32 R11, -RZ, R4.H0_H0 ;  /* 0x20000004ff0b7230 */ /* 0x000fc40000004100 */
[----:B------:R-:W-:Y:S01]  /*02e0*/  FADD.FTZ R13, R9, R10 ;  /* 0x0000000a090d7221 */ /* 0x000fe20000010000 */
[----:B------:R-:W-:Y:S01]  /*02f0*/  FADD.FTZ R12, R12, R23 ;  /* 0x000000170c0c7221 */ /* 0x000fe20000010000 */
[----:B--2---:R-:W-:Y:S01]  /*0300*/  FFMA.FTZ R5, R2, R5, R19 ;  /* 0x0000000502057223 */ /* 0x004fe20000010013 */
[----:B------:R-:W-:Y:S02]  /*0310*/  HADD2.F32 R2, -RZ, R3.H0_H0 ;  /* 0x20000003ff027230 */ /* 0x000fe40000004100 */
[----:B------:R-:W-:Y:S01]  /*0320*/  FADD.FTZ R14, R14, R11 ;  /* 0x0000000b0e0e7221 */ /* 0x000fe20000010000 */
[----:B------:R-:W-:Y:S02]  /*0330*/  FADD.FTZ R3, R13, R12 ;  /* 0x0000000c0d037221 */ /* 0x000fe40000010000 */
[----:B------:R-:W-:Y:S02]  /*0340*/  FADD.FTZ R15, R5, R2 ;  /* 0x00000002050f7221 */ /* 0x000fe40000010000 */
[----:B------:R-:W-:-:S04]  /*0350*/  FADD.FTZ R2, R14, R3 ;  /* 0x000000030e027221 */ /* 0x000fc80000010000 */
[----:B------:R-:W-:-:S05]  /*0360*/  FADD.FTZ R2, R15, R2 ;  /* 0x000000020f027221 */ /* 0x000fca0000010000 */
[----:B------:R-:W0:Y:S02]  /*0370*/  SHFL.BFLY PT, R3, R2, 0x10, 0x1f ;  /* 0x0e001f0002037f89 */ /* 0x000e2400000e0000 */
[----:B0-----:R-:W-:-:S05]  /*0380*/  FADD.FTZ R3, R2, R3 ;  /* 0x0000000302037221 */ /* 0x001fca0000010000 */
[----:B------:R-:W0:Y:S02]  /*0390*/  SHFL.BFLY PT, R4, R3, 0x8, 0x1f ;  /* 0x0d001f0003047f89 */ /* 0x000e2400000e0000 */
[----:B0-----:R-:W-:-:S05]  /*03a0*/  FADD.FTZ R4, R3, R4 ;  /* 0x0000000403047221 */ /* 0x001fca0000010000 */
[----:B------:R-:W0:Y:S02]  /*03b0*/  SHFL.BFLY PT, R5, R4, 0x4, 0x1f ;  /* 0x0c801f0004057f89 */ /* 0x000e2400000e0000 */
[----:B0-----:R-:W-:-:S05]  /*03c0*/  FADD.FTZ R5, R4, R5 ;  /* 0x0000000504057221 */ /* 0x001fca0000010000 */
[----:B------:R-:W0:Y:S01]  /*03d0*/  SHFL.BFLY PT, R10, R5, 0x2, 0x1f ;  /* 0x0c401f00050a7f89 */ /* 0x000e2200000e0000 */
[----:B------:R-:W-:Y:S01]  /*03e0*/  I2FP.F32.U32 R2, UR4 ;  /* 0x0000000400027c45 */ /* 0x000fe20008201000 */
[----:B------:R-:W-:Y:S02]  /*03f0*/  UMOV UR4, 0x400 ;  /* 0x0000040000047882 */ /* 0x000fe40000000000 */
[----:B------:R-:W-:Y:S01]  /*0400*/  UIADD3 UR5, UPT, UPT, UR4, 0x8, URZ ;  /* 0x0000000804057890 */ /* 0x000fe2000fffe0ff */
[----:B0-----:R-:W-:-:S05]  /*0410*/  FADD.FTZ R11, R5, R10 ;  /* 0x0000000a050b7221 */ /* 0x001fca0000010000 */
[----:B------:R-:W0:Y:S01]  /*0420*/  SHFL.BFLY PT, R10, R11, 0x1, 0x1f ;  /* 0x0c201f000b0a7f89 */ /* 0x000e2200000e0000 */
[----:B------:R-:W-:Y:S01]  /*0430*/  LOP3.LUT P1, R9, R6, 0x1f, RZ, 0xc0, !PT ;  /* 0x0000001f06097812 */ /* 0x000fe2000782c0ff */
[----:B------:R-:W-:Y:S01]  /*0440*/  FMUL.FTZ R3, R2, 0.03125 ;  /* 0x3d00000002037820 */ /* 0x000fe20000410000 */
[----:B------:R-:W-:Y:S01]  /*0450*/  I2FP.F32.U32 R2, R6 ;  /* 0x0000000600027245 */ /* 0x000fe20000201000 */
[----:B------:R-:W-:-:S03]  /*0460*/  ULEA UR5, UR6, UR5, 0x18 ;  /* 0x0000000506057291 */ /* 0x000fc6000f8ec0ff */
[----:B------:R-:W-:Y:S01]  /*0470*/  FSETP.GT.FTZ.AND P0, PT, R3, R2, PT ;  /* 0x000000020300720b */ /* 0x000fe20003f14000 */
[----:B0-----:R-:W-:Y:S02]  /*0480*/  FADD.FTZ R3, R11, R10 ;  /* 0x0000000a0b037221 */ /* 0x001fe40000010000 */
[----:B------:R-:W-:-:S05]  /*0490*/  LEA.HI R10, R6, UR5, RZ, 0x1d ;  /* 0x00000005060a7c11 */ /* 0x000fca000f8fe8ff */
[----:B------:R-:W-:Y:S01]  /*04a0*/  @!P1 STS [R10], R3 ;  /* 0x000000030a009388 */ /* 0x000fe20000000800 */
[----:B------:R-:W-:Y:S01]  /*04b0*/  HFMA2 R2, -RZ, RZ, 0, 0 ;  /* 0x00000000ff027431 */ /* 0x000fe200000001ff */
[----:B------:R-:W-:Y:S01]  /*04c0*/  LEA R11, R9, UR5, 0x2 ;  /* 0x00000005090b7c11 */ /* 0x000fe2000f8e10ff */
[----:B------:R-:W-:Y:S06]  /*04d0*/  BAR.SYNC.DEFER_BLOCKING 0x0 ;  /* 0x0000000000007b1d */ /* 0x000fec0000010000 */
        /* <DEDUP_REMOVED lines=8> */
[----:B------:R-:W-:Y:S01]  /*0560*/  ISETP.NE.AND P1, PT, R6, RZ, PT ;  /* 0x000000ff0600720c */ /* 0x000fe20003f25270 */
[----:B0-----:R-:W-:-:S05]  /*0570*/  FADD.FTZ R16, R17, R16 ;  /* 0x0000001011107221 */ /* 0x001fca0000010000 */
[----:B------:R-:W0:Y:S07]  /*0580*/  SHFL.BFLY PT, R3, R16, 0x1, 0x1f ;  /* 0x0c201f0010037f89 */ /* 0x000e2e00000e0000 */
[----:B------:R-:W-:-:S04]  /*0590*/  @!P1 I2FP.F32.S32 R6, R8 ;  /* 0x0000000800069245 */ /* 0x000fc80000201400 */
[----:B------:R-:W1:Y:S01]  /*05a0*/  @!P1 MUFU.RCP R2, R6 ;  /* 0x0000000600029308 */ /* 0x000e620000001000 */
[----:B------:R-:W-:Y:S01]  /*05b0*/  ULEA UR4, UR6, UR4, 0x18 ;  /* 0x0000000406047291 */ /* 0x000fe2000f8ec0ff */
[----:B0-----:R-:W-:Y:S02]  /*05c0*/  FADD.FTZ R3, R16, R3 ;  /* 0x0000000310037221 */ /* 0x001fe40000010000 */
[----:B------:R-:W0:Y:S02]  /*05d0*/  LDC.64 R16, c[0x0][0x3a8] ;  /* 0x0000ea00ff107b82 */ /* 0x000e240000000a00 */
[----:B-1----:R-:W-:-:S05]  /*05e0*/  @!P1 FMUL.FTZ R2, R3, R2 ;  /* 0x0000000203029220 */ /* 0x002fca0000410000 */
[----:B------:R-:W-:Y:S01]  /*05f0*/  @!P1 STS [UR4], R2 ;  /* 0x00000002ff009988 */ /* 0x000fe20008000804 */
[----:B------:R-:W-:Y:S06]  /*0600*/  BAR.SYNC.DEFER_BLOCKING 0x0 ;  /* 0x0000000000007b1d */ /* 0x000fec0000010000 */
[----:B------:R-:W1:Y:S02]  /*0610*/  LDS R3, [UR4] ;  /* 0x00000004ff037984 */ /* 0x000e640008000800 */
[--C-:B-1----:R-:W-:Y:S01]  /*0620*/  FADD.FTZ R12, R12, -R3.reuse ;  /* 0x800000030c0c7221 */ /* 0x102fe20000010000 */
[----:B------:R-:W-:-:S03]  /*0630*/  FADD.FTZ R13, R13, -R3 ;  /* 0x800000030d0d7221 */ /* 0x000fc60000010000 */
[----:B------:R-:W-:Y:S01]  /*0640*/  FMUL.FTZ R4, R12, R12 ;  /* 0x0000000c0c047220 */ /* 0x000fe20000410000 */
[----:B------:R-:W-:-:S03]  /*0650*/  FADD.FTZ R14, R14, -R3 ;  /* 0x800000030e0e7221 */ /* 0x000fc60000010000 */
[----:B------:R-:W-:Y:S01]  /*0660*/  FFMA.FTZ R5, R13, R13, R4 ;  /* 0x0000000d0d057223 */ /* 0x000fe20000010004 */
[----:B------:R-:W-:-:S03]  /*0670*/  FADD.FTZ R15, R15, -R3 ;  /* 0x800000030f0f7221 */ /* 0x000fc60000010000 */
[----:B------:R-:W-:-:S04]  /*0680*/  FFMA.FTZ R4, R14, R14, R5 ;  /* 0x0000000e0e047223 */ /* 0x000fc80000010005 */
[----:B------:R-:W-:Y:S02]  /*0690*/  FFMA.FTZ R6, R15, R15, R4 ;  /* 0x0000000f0f067223 */ /* 0x000fe40000010004 */
[----:B------:R-:W1:Y:S03]  /*06a0*/  LDC.64 R4, c[0x0][0x3a0] ;  /* 0x0000e800ff047b82 */ /* 0x000e660000000a00 */
[----:B------:R-:W2:Y:S02]  /*06b0*/  SHFL.BFLY PT, R3, R6, 0x10, 0x1f ;  /* 0x0e001f0006037f89 */ /* 0x000ea400000e0000 */
[----:B--2---:R-:W-:-:S05]  /*06c0*/  FADD.FTZ R18, R6, R3 ;  /* 0x0000000306127221 */ /* 0x004fca0000010000 */
[----:B------:R-:W2:Y:S02]  /*06d0*/  SHFL.BFLY PT, R3, R18, 0x8, 0x1f ;  /* 0x0d001f0012037f89 */ /* 0x000ea400000e0000 */
[----:B--2---:R-:W-:-:S05]  /*06e0*/  FADD.FTZ R20, R18, R3 ;  /* 0x0000000312147221 */ /* 0x004fca0000010000 */
[----:B------:R-:W2:Y:S02]  /*06f0*/  SHFL.BFLY PT, R19, R20, 0x4, 0x1f ;  /* 0x0c801f0014137f89 */ /* 0x000ea400000e0000 */
[----:B--2---:R-:W-:-:S05]  /*0700*/  FADD.FTZ R22, R20, R19 ;  /* 0x0000001314167221 */ /* 0x004fca0000010000 */
[----:B------:R-:W2:Y:S01]  /*0710*/  SHFL.BFLY PT, R23, R22, 0x2, 0x1f ;  /* 0x0c401f0016177f89 */ /* 0x000ea200000e0000 */
[----:B------:R-:W-:Y:S01]  /*0720*/  ISETP.NE.AND P2, PT, R9, RZ, PT ;  /* 0x000000ff0900720c */ /* 0x000fe20003f45270 */
[----:B------:R-:W3:Y:S01]  /*0730*/  LDC.64 R2, c[0x0][0x3c8] ;  /* 0x0000f200ff027b82 */ /* 0x000ee20000000a00 */
[----:B--2---:R-:W-:Y:S01]  /*0740*/  FADD.FTZ R24, R22, R23 ;  /* 0x0000001716187221 */ /* 0x004fe20000010000 */
[C---:B-1----:R-:W-:Y:S01]  /*0750*/  IMAD.WIDE.U32 R4, R7.reuse, 0x2, R4 ;  /* 0x0000000207047825 */ /* 0x042fe200078e0004 */
[----:B---3--:R1:W2:Y:S04]  /*0760*/  LDG.E.CONSTANT R2, desc[UR8][R2.64] ;  /* 0x0000000802027981 */ /* 0x0082a8000c1e9900 */
[----:B------:R-:W3:Y:S01]  /*0770*/  SHFL.BFLY PT, R25, R24, 0x1, 0x1f ;  /* 0x0c201f0018197f89 */ /* 0x000ee200000e0000 */
[----:B0-----:R-:W-:-:S03]  /*0780*/  IMAD.WIDE.U32 R6, R7, 0x2, R16 ;  /* 0x0000000207067825 */ /* 0x001fc600078e0010 */
[----:B------:R-:W4:Y:S04]  /*0790*/  LDG.E.U16.CONSTANT R16, desc[UR8][R4.64] ;  /* 0x0000000804107981 */ /* 0x000f28000c1e9500 */
[----:B------:R-:W5:Y:S04]  /*07a0*/  LDG.E.U16.CONSTANT R19, desc[UR8][R6.64] ;  /* 0x0000000806137981 */ /* 0x000f68000c1e9500 */
[----:B------:R-:W2:Y:S04]  /*07b0*/  LDG.E.U16.CONSTANT R17, desc[UR8][R4.64+0x2] ;  /* 0x0000020804117981 */ /* 0x000ea8000c1e9500 */
[----:B------:R-:W2:Y:S04]  /*07c0*/  LDG.E.U16.CONSTANT R18, desc[UR8][R6.64+0x2] ;  /* 0x0000020806127981 */ /* 0x000ea8000c1e9500 */
[----:B------:R-:W2:Y:S01]  /*07d0*/  LDG.E.U16.CONSTANT R20, desc[UR8][R4.64+0x4] ;  /* 0x0000040804147981 */ /* 0x000ea2000c1e9500 */
[----:B---3--:R-:W-:-:S03]  /*07e0*/  FADD.FTZ R25, R24, R25 ;  /* 0x0000001918197221 */ /* 0x008fc60000010000 */
[----:B------:R-:W3:Y:S04]  /*07f0*/  LDG.E.U16.CONSTANT R21, desc[UR8][R6.64+0x4] ;  /* 0x0000040806157981 */ /* 0x000ee8000c1e9500 */
[----:B------:R-:W-:Y:S04]  /*0800*/  @!P2 STS [R10], R25 ;  /* 0x000000190a00a388 */ /* 0x000fe80000000800 */
[----:B------:R0:W3:Y:S04]  /*0810*/  LDG.E.U16.CONSTANT R22, desc[UR8][R4.64+0x6] ;  /* 0x0000060804167981 */ /* 0x0000e8000c1e9500 */
[----:B------:R0:W3:Y:S01]  /*0820*/  LDG.E.U16.CONSTANT R23, desc[UR8][R6.64+0x6] ;  /* 0x0000060806177981 */ /* 0x0000e2000c1e9500 */
[----:B------:R-:W-:Y:S01]  /*0830*/  HFMA2 R9, -RZ, RZ, 0, 0 ;  /* 0x00000000ff097431 */ /* 0x000fe200000001ff */
[----:B------:R-:W-:Y:S06]  /*0840*/  BAR.SYNC.DEFER_BLOCKING 0x0 ;  /* 0x0000000000007b1d */ /* 0x000fec0000010000 */
[----:B------:R-:W1:Y:S04]  /*0850*/  @P0 LDS R9, [R11] ;  /* 0x000000000b090984 */ /* 0x000e680000000800 */
[----:B-1----:R-:W1:Y:S02]  /*0860*/  SHFL.BFLY PT, R26, R9, 0x10, 0x1f ;  /* 0x0e001f00091a7f89 */ /* 0x002e6400000e0000 */
[----:B-1----:R-:W-:-:S05]  /*0870*/  FADD.FTZ R26, R26, R9 ;  /* 0x000000091a1a7221 */ /* 0x002fca0000010000 */
[----:B------:R-:W1:Y:S02]  /*0880*/  SHFL.BFLY PT, R3, R26, 0x8, 0x1f ;  /* 0x0d001f001a037f89 */ /* 0x000e6400000e0000 */
[----:B-1----:R-:W-:-:S05]  /*0890*/  FADD.FTZ R3, R26, R3 ;  /* 0x000000031a037221 */ /* 0x002fca0000010000 */
[----:B0-----:R-:W0:Y:S02]  /*08a0*/  SHFL.BFLY PT, R4, R3, 0x4, 0x1f ;  /* 0x0c801f0003047f89 */ /* 0x001e2400000e0000 */
[----:B0-----:R-:W-:-:S05]  /*08b0*/  FADD.FTZ R4, R3, R4 ;  /* 0x0000000403047221 */ /* 0x001fca0000010000 */
[----:B------:R-:W0:Y:S01]  /*08c0*/  SHFL.BFLY PT, R5, R4, 0x2, 0x1f ;  /* 0x0c401f0004057f89 */ /* 0x000e2200000e0000 */
[----:B------:R-:W-:-:S04]  /*08d0*/  @!P1 I2FP.F32.S32 R8, R8 ;  /* 0x0000000800089245 */ /* 0x000fc80000201400 */
[----:B------:R-:W1:Y:S01]  /*08e0*/  @!P1 MUFU.RCP R7, R8 ;  /* 0x0000000800079308 */ /* 0x000e620000001000 */
[----:B0-----:R-:W-:-:S05]  /*08f0*/  FADD.FTZ R5, R4, R5 ;  /* 0x0000000504057221 */ /* 0x001fca0000010000 */
[----:B------:R-:W0:Y:S02]  /*0900*/  SHFL.BFLY PT, R6, R5, 0x1, 0x1f ;  /* 0x0c201f0005067f89 */ /* 0x000e2400000e0000 */
[----:B0-----:R-:W-:-:S04]  /*0910*/  FADD.FTZ R6, R5, R6 ;  /* 0x0000000605067221 */ /* 0x001fc80000010000 */
[----:B-1----:R-:W-:-:S06]  /*0920*/  @!P1 FFMA.FTZ R6, R6, R7, 9.9999999747524270788e-07 ;  /* 0x358637bd06069423 */ /* 0x002fcc0000010007 */
[----:B------:R-:W0:Y:S02]  /*0930*/  @!P1 MUFU.RSQ R6, R6 ;  /* 0x0000000600069308 */ /* 0x000e240000001400 */
[----:B0-----:R-:W-:Y:S01]  /*0940*/  @!P1 STS [UR4+0x4], R6 ;  /* 0x00000406ff009988 */ /* 0x001fe20008000804 */
[----:B------:R-:W-:Y:S06]  /*0950*/  BAR.SYNC.DEFER_BLOCKING 0x0 ;  /* 0x0000000000007b1d */ /* 0x000fec0000010000 */
[----:B------:R-:W0:Y:S01]  /*0960*/  LDS R3, [UR4+0x4] ;  /* 0x00000404ff037984 */ /* 0x000e220008000800 */
[----:B----4-:R-:W-:-:S02]  /*0970*/  HADD2.F32 R16, -RZ, R16.H0_H0 ;  /* 0x20000010ff107230 */ /* 0x010fc40000004100 */
[----:B-----5:R-:W-:Y:S02]  /*0980*/  HADD2.F32 R4, -RZ, R19.H0_H0 ;  /* 0x20000013ff047230 */ /* 0x020fe40000004100 */
[----:B--2---:R-:W-:Y:S02]  /*0990*/  HADD2.F32 R17, -RZ, R17.H0_H0 ;  /* 0x20000011ff117230 */ /* 0x004fe40000004100 */
[----:B------:R-:W-:Y:S02]  /*09a0*/  HADD2.F32 R5, -RZ, R18.H0_H0 ;  /* 0x20000012ff057230 */ /* 0x000fe40000004100 */
[----:B------:R-:W-:Y:S02]  /*09b0*/  HADD2.F32 R7, -RZ, R20.H0_H0 ;  /* 0x20000014ff077230 */ /* 0x000fe40000004100 */
[----:B---3--:R-:W-:Y:S02]  /*09c0*/  HADD2.F32 R21, -RZ, R21.H0_H0 ;  /* 0x20000015ff157230 */ /* 0x008fe40000004100 */
[----:B------:R-:W-:-:S02]  /*09d0*/  HADD2.F32 R22, -RZ, R22.H0_H0 ;  /* 0x20000016ff167230 */ /* 0x000fc40000004100 */
[-C--:B0-----:R-:W-:Y:S01]  /*09e0*/  FMUL.FTZ R13, R13, R3.reuse ;  /* 0x000000030d0d7220 */ /* 0x081fe20000410000 */
[-C--:B------:R-:W-:Y:S01]  /*09f0*/  FMUL.FTZ R12, R12, R3.reuse ;  /* 0x000000030c0c7220 */ /* 0x080fe20000410000 */
[-C--:B------:R-:W-:Y:S02]  /*0a00*/  FMUL.FTZ R14, R14, R3.reuse ;  /* 0x000000030e0e7220 */ /* 0x080fe40000410000 */
[----:B------:R-:W-:Y:S01]  /*0a10*/  FFMA.FTZ R13, R13, R16, R4 ;  /* 0x000000100d0d7223 */ /* 0x000fe20000010004 */
[----:B------:R-:W-:Y:S02]  /*0a20*/  HADD2.F32 R4, -RZ, R23.H0_H0 ;  /* 0x20000017ff047230 */ /* 0x000fe40000004100 */
[----:B------:R-:W-:Y:S01]  /*0a30*/  FMUL.FTZ R3, R15, R3 ;  /* 0x000000030f037220 */ /* 0x000fe20000410000 */
[----:B------:R-:W-:Y:S01]  /*0a40*/  FFMA.FTZ R5, R12, R17, R5 ;  /* 0x000000110c057223 */ /* 0x000fe20000010005 */
[----:B------:R-:W-:Y:S02]  /*0a50*/  FFMA.FTZ R7, R14, R7, R21 ;  /* 0x000000070e077223 */ /* 0x000fe40000010015 */
[----:B------:R-:W-:Y:S01]  /*0a60*/  FFMA.FTZ R3, R3, R22, R4 ;  /* 0x0000001603037223 */ /* 0x000fe20000010004 */
[C---:B------:R-:W-:Y:S01]  /*0a70*/  FMUL.FTZ R13, R2.reuse, R13 ;  /* 0x0000000d020d7220 */ /* 0x040fe20000410000 */
[C---:B------:R-:W-:Y:S01]  /*0a80*/  FMUL.FTZ R6, R2.reuse, R5 ;  /* 0x0000000502067220 */ /* 0x040fe20000410000 */
[C---:B------:R-:W-:Y:S01]  /*0a90*/  FMUL.FTZ R7, R2.reuse, R7 ;  /* 0x0000000702077220 */ /* 0x040fe20000410000 */
[----:B------:R-:W-:Y:S01]  /*0aa0*/  FMUL.FTZ R8, R2, R3 ;  /* 0x0000000302087220 */ /* 0x000fe20000410000 */
[----:B------:R-:W0:Y:S02]  /*0ab0*/  LDC.64 R4, c[0x0][0x380] ;  /* 0x0000e000ff047b82 */ /* 0x000e240000000a00 */
[----:B------:R-:W-:Y:S08]  /*0ac0*/  F2I.S8.NTZ R13, R13 ;  /* 0x0000000d000d7305 */ /* 0x000ff00000202100 */
[----:B------:R-:W1:Y:S08]  /*0ad0*/  F2I.S8.NTZ R6, R6 ;  /* 0x0000000600067305 */ /* 0x000e700000202100 */
[----:B------:R-:W-:Y:S08]  /*0ae0*/  F2I.S8.NTZ R7, R7 ;  /* 0x0000000700077305 */ /* 0x000ff00000202100 */
[----:B------:R-:W2:Y:S01]  /*0af0*/  F2I.S8.NTZ R8, R8 ;  /* 0x0000000800087305 */ /* 0x000ea20000202100 */
[----:B------:R-:W-:-:S02]  /*0b00*/  SHF.R.U32.HI R3, RZ, 0x2, R0 ;  /* 0x00000002ff037819 */ /* 0x000fc40000011600 */
[----:B-1----:R-:W-:-:S03]  /*0b10*/  PRMT R6, R13, 0x3340, R6 ;  /* 0x000033400d067816 */ /* 0x002fc60000000006 */
[----:B0-----:R-:W-:Y:S01]  /*0b20*/  IMAD.WIDE.U32 R2, R3, 0x4, R4 ;  /* 0x0000000403027825 */ /* 0x001fe200078e0004 */
[----:B--2---:R-:W-:-:S04]  /*0b30*/  PRMT R9, R7, 0x3340, R8 ;  /* 0x0000334007097816 */ /* 0x004fc80000000008 */
[----:B------:R-:W-:-:S05]  /*0b40*/  PRMT R9, R6, 0x5410, R9 ;  /* 0x0000541006097816 */ /* 0x000fca0000000009 */
[----:B------:R-:W-:Y:S01]  /*0b50*/  STG.E desc[UR8][R2.64], R9 ;  /* 0x0000000902007986 */ /* 0x000fe2000c101908 */
[----:B------:R-:W-:Y:S05]  /*0b60*/  EXIT ;  /* 0x000000000000794d */ /* 0x000fea0003800000 */
.L_x_2:
        /* <DEDUP_REMOVED lines=9> */
.L_x_588:


//--------------------- .text._ZN17fastertransformer35add_bias_input_layernorm_ROW_int8IOIfEEvPaPKaS3_PKT_S6_S6_iiPKfS8_S8_ --------------------------
	.section	.text._ZN17fastertransformer35add_bias_input_layernorm_ROW_int8IOIfEEvPaPKaS3_PKT_S6_S6_iiPKfS8_S8_,"ax",@progbits
	.align	128
        .global         _ZN17fastertransformer35add_bias_input_layernorm_ROW_int8IOIfEEvPaPKaS3_PKT_S6_S6_iiPKfS8_S8_
        .type           _ZN17fastertransformer35add_bias_input_layernorm_ROW_int8IOIfEEvPaPKaS3_PKT_S6_S6_iiPKfS8_S8_,@function
        .size           _ZN17fastertransformer35add_bias_input_layernorm_ROW_int8IOIfEEvPaPKaS3_PKT_S6_S6_iiPKfS8_S8_,(.L_x_589 - _ZN17fastertransformer35add_bias_input_layernorm_ROW_int8IOIfEEvPaPKaS3_PKT_S6_S6_iiPKfS8_S8_)
        .other          _ZN17fastertransformer35add_bias_input_layernorm_ROW_int8IOIfEEvPaPKaS3_PKT_S6_S6_iiPKfS8_S8_,@"STO_CUDA_ENTRY STV_DEFAULT"
_ZN17fastertransformer35add_bias_input_layernorm_ROW_int8IOIfEEvPaPKaS3_PKT_S6_S6_iiPKfS8_S8_:
.text._ZN17fastertransformer35add_bias_input_layernorm_ROW_int8IOIfEEvPaPKaS3_PKT_S6_S6_iiPKfS8_S8_:
[----:B------:R-:W-:Y:S01]  /*0000*/  LDC R1, c[0x0][0x37c] ;  /* 0x0000df00ff017b82 */ /* 0x000fe20000000800 */
[----:B------:R-:W0:Y:S07]  /*0010*/  S2R R6, SR_TID.X ;  /* 0x0000000000067919 */ /* 0x000e2e0000002100 */
[----:B------:R-:W1:Y:S01]  /*0020*/  S2UR UR4, SR_CTAID.X ;  /* 0x00000000000479c3 */ /* 0x000e620000002500 */
[----:B------:R-:W2:Y:S01]  /*0030*/  LDCU.64 UR6, c[0x0][0x388] ;  /* 0x00007100ff0677ac */ /* 0x000ea20008000a00 */
[----:B------:R-:W3:Y:S06]  /*0040*/  LDCU.64 UR10, c[0x0][0x390] ;  /* 0x00007200ff0a77ac */ /* 0x000eec0008000a00 */
[----:B------:R-:W1:Y:S01]  /*0050*/  LDC R8, c[0x0][0x3b4] ;  /* 0x0000ed00ff087b82 */ /* 0x000e620000000800 */
[----:B------:R-:W4:Y:S07]  /*0060*/  LDCU.64 UR8, c[0x0][0x358] ;  /* 0x00006b00ff0877ac */ /* 0x000f2e0008000a00 */
[----:B------:R-:W4:Y:S08]  /*0070*/  LDC.64 R14, c[0x0][0x3c0] ;  /* 0x0000f000ff0e7b82 */ /* 0x000f300000000a00 */
[----:B------:R-:W5:Y:S01]  /*0080*/  LDC.64 R16, c[0x0][0x398] ;  /* 0x0000e600ff107b82 */ /* 0x000f620000000a00 */
[----:B0-----:R-:W-:-:S07]  /*0090*/  SHF.L.U32 R7, R6, 0x2, RZ ;  /* 0x0000000206077819 */ /* 0x001fce00000006ff */
[----:B------:R-:W0:Y:S01]  /*00a0*/  LDC.64 R10, c[0x0][0x3b8] ;  /* 0x0000ee00ff0a7b82 */ /* 0x000e220000000a00 */
[----:B-1----:R-:W-:Y:S01]  /*00b0*/  IMAD R0, R8, UR4, R7 ;  /* 0x0000000408007c24 */ /* 0x002fe2000f8e0207 */
[----:B----4-:R1:W4:Y:S04]  /*00c0*/  LDG.E.CONSTANT R4, desc[UR8][R14.64] ;  /* 0x000000080e047981 */ /* 0x010328000c1e9900 */
[----:B------:R-:W-:-:S04]  /*00d0*/  LOP3.LUT R20, R0, 0xfffffffc, RZ, 0xc0, !PT ;  /* 0xfffffffc00147812 */ /* 0x000fc800078ec0ff */
[C---:B--2---:R-:W-:Y:S02]  /*00e0*/  IADD3 R18, P0, PT, R20.reuse, UR6, RZ ;  /* 0x0000000614127c10 */ /* 0x044fe4000ff1e0ff */
[----:B---3--:R-:W-:Y:S02]  /*00f0*/  IADD3 R20, P1, PT, R20, UR10, RZ ;  /* 0x0000000a14147c10 */ /* 0x008fe4000ff3e0ff */
[----:B------:R-:W-:Y:S02]  /*0100*/  IADD3.X R19, PT, PT, RZ, UR7, RZ, P0, !PT ;  /* 0x00000007ff137c10 */ /* 0x000fe400087fe4ff */
[----:B------:R-:W-:-:S03]  /*0110*/  IADD3.X R21, PT, PT, RZ, UR11, RZ, P1, !PT ;  /* 0x0000000bff157c10 */ /* 0x000fc60008ffe4ff */
[----:B------:R-:W2:Y:S04]  /*0120*/  LDG.E.CONSTANT R18, desc[UR8][R18.64] ;  /* 0x0000000812127981 */ /* 0x000ea8000c1e9900 */
[----:B------:R-:W3:Y:S01]  /*0130*/  LDG.E.CONSTANT R20, desc[UR8][R20.64] ;  /* 0x0000000814147981 */ /* 0x000ee2000c1e9900 */
[----:B-----5:R-:W-:-:S03]  /*0140*/  IMAD.WIDE.U32 R16, R7, 0x4, R16 ;  /* 0x0000000407107825 */ /* 0x020fc600078e0010 */
[----:B0-----:R0:W5:Y:S04]  /*0150*/  LDG.E.CONSTANT R5, desc[UR8][R10.64] ;  /* 0x000000080a057981 */ /* 0x001168000c1e9900 */
[----:B------:R-:W5:Y:S04]  /*0160*/  LDG.E.CONSTANT R22, desc[UR8][R16.64] ;  /* 0x0000000810167981 */ /* 0x000f68000c1e9900 */
[----:B------:R-:W5:Y:S04]  /*0170*/  LDG.E.CONSTANT R12, desc[UR8][R16.64+0x4] ;  /* 0x00000408100c7981 */ /* 0x000f68000c1e9900 */
[----:B------:R-:W5:Y:S04]  /*0180*/  LDG.E.CONSTANT R2, desc[UR8][R16.64+0x8] ;  /* 0x0000080810027981 */ /* 0x000f68000c1e9900 */
[----:B------:R4:W5:Y:S01]  /*0190*/  LDG.E.CONSTANT R3, desc[UR8][R16.64+0xc] ;  /* 0x00000c0810037981 */ /* 0x000962000c1e9900 */
[----:B------:R-:W5:Y:S01]  /*01a0*/  LDCU UR4, c[0x0][0x360] ;  /* 0x00006c00ff0477ac */ /* 0x000f620008000800 */
[----:B------:R-:W5:Y:S01]  /*01b0*/  S2UR UR6, SR_CgaCtaId ;  /* 0x00000000000679c3 */ /* 0x000f620000008800 */
[----:B--2---:R-:W-:Y:S08]  /*01c0*/  I2F.S8 R13, R18 ;  /* 0x00000012000d7306 */ /* 0x004ff00000001400 */
[----:B---3--:R-:W4:Y:S08]  /*01d0*/  I2F.S8 R9, R20 ;  /* 0x0000001400097306 */ /* 0x008f300000001400 */
[----:B-1----:R-:W1:Y:S08]  /*01e0*/  I2F.S8 R15, R20.B1 ;  /* 0x10000014000f7306 */ /* 0x002e700000001400 */
[----:B------:R-:W-:Y:S08]  /*01f0*/  I2F.S8 R23, R18.B1 ;  /* 0x1000001200177306 */ /* 0x000ff00000001400 */
[----:B------:R-:W2:Y:S08]  /*0200*/  I2F.S8 R19, R20.B2 ;  /* 0x2000001400137306 */ /* 0x000eb00000001400 */
[----:B0-----:R-:W0:Y:S01]  /*0210*/  I2F.S8 R11, R20.B3 ;  /* 0x30000014000b7306 */ /* 0x001e220000001400 */
[----:B----4-:R-:W-:-:S07]  /*0220*/  FMUL.FTZ R10, R4, R9 ;  /* 0x00000009040a7220 */ /* 0x010fce0000410000 */
[----:B------:R-:W3:Y:S01]  /*0230*/  I2F.S8 R25, R18.B2 ;  /* 0x2000001200197306 */ /* 0x000ee20000001400 */
[----:B-1----:R-:W-:-:S07]  /*0240*/  FMUL.FTZ R14, R4, R15 ;  /* 0x0000000f040e7220 */ /* 0x002fce0000410000 */
[----:B------:R-:W1:Y:S01]  /*0250*/  I2F.S8 R21, R18.B3 ;  /* 0x3000001200157306 */ /* 0x000e620000001400 */
[C---:B--2---:R-:W-:Y:S01]  /*0260*/  FMUL.FTZ R16, R4.reuse, R19 ;  /* 0x0000001304107220 */ /* 0x044fe20000410000 */
[C---:B-----5:R-:W-:Y:S01]  /*0270*/  FFMA.FTZ R13, R5.reuse, R13, R10 ;  /* 0x0000000d050d7223 */ /* 0x060fe2000001000a */
[----:B------:R-:W-:Y:S01]  /*0280*/  FFMA.FTZ R23, R5, R23, R14 ;  /* 0x0000001705177223 */ /* 0x000fe2000001000e */
[----:B0-----:R-:W-:Y:S02]  /*0290*/  FMUL.FTZ R4, R4, R11 ;  /* 0x0000000b04047220 */ /* 0x001fe40000410000 */
[----:B------:R-:W-:Y:S01]  /*02a0*/  FADD.FTZ R13, R13, R22 ;  /* 0x000000160d0d7221 */ /* 0x000fe20000010000 */
[----:B---3--:R-:W-:Y:S01]  /*02b0*/  FFMA.FTZ R25, R5, R25, R16 ;  /* 0x0000001905197223 */ /* 0x008fe20000010010 */
[----:B------:R-:W-:-:S03]  /*02c0*/  FADD.FTZ R12, R23, R12 ;  /* 0x0000000c170c7221 */ /* 0x000fc60000010000 */
[----:B------:R-:W-:Y:S01]  /*02d0*/  FADD.FTZ R2, R25, R2 ;  /* 0x0000000219027221 */ /* 0x000fe20000010000 */
[----:B-1----:R-:W-:Y:S01]  /*02e0*/  FFMA.FTZ R4, R5, R21, R4 ;  /* 0x0000001505047223 */ /* 0x002fe20000010004 */
[----:B------:R-:W-:-:S03]  /*02f0*/  FADD.FTZ R5, R13, R12 ;  /* 0x0000000c0d057221 */ /* 0x000fc60000010000 */
[----:B------:R-:W-:Y:S01]  /*0300*/  FADD.FTZ R3, R4, R3 ;  /* 0x0000000304037221 */ /* 0x000fe20000010000 */
        /* <DEDUP_REMOVED lines=15> */
[----:B------:R-:W-:-:S06]  /*0400*/  ULEA UR5, UR6, UR5, 0x18 ;  /* 0x0000000506057291 */ /* 0x000fcc000f8ec0ff */
        /* <DEDUP_REMOVED lines=23> */
[----:B0-----:R-:W-:-:S04]  /*0580*/  FADD.FTZ R15, R16, R15 ;  /* 0x0000000f100f7221 */ /* 0x001fc80000010000 */
[----:B-1----:R-:W-:-:S05]  /*0590*/  @!P1 FMUL.FTZ R4, R15, R4 ;  /* 0x000000040f049220 */ /* 0x002fca0000410000 */
[----:B------:R-:W-:Y:S01]  /*05a0*/  @!P1 STS [UR4], R4 ;  /* 0x00000004ff009988 */ /* 0x000fe20008000804 */
[----:B------:R-:W-:Y:S06]  /*05b0*/  BAR.SYNC.DEFER_BLOCKING 0x0 ;  /* 0x0000000000007b1d */ /* 0x000fec0000010000 */
[----:B------:R-:W0:Y:S02]  /*05c0*/  LDS R15, [UR4] ;  /* 0x00000004ff0f7984 */ /* 0x000e240008000800 */
[--C-:B0-----:R-:W-:Y:S01]  /*05d0*/  FADD.FTZ R12, R12, -R15.reuse ;  /* 0x8000000f0c0c7221 */ /* 0x101fe20000010000 */
[----:B------:R-:W-:-:S03]  /*05e0*/  FADD.FTZ R13, R13, -R15 ;  /* 0x8000000f0d0d7221 */ /* 0x000fc60000010000 */
[----:B------:R-:W-:Y:S01]  /*05f0*/  FMUL.FTZ R16, R12, R12 ;  /* 0x0000000c0c107220 */ /* 0x000fe20000410000 */
[----:B------:R-:W-:-:S03]  /*0600*/  FADD.FTZ R14, R2, -R15 ;  /* 0x8000000f020e7221 */ /* 0x000fc60000010000 */
[----:B------:R-:W-:Y:S01]  /*0610*/  FFMA.FTZ R5, R13, R13, R16 ;  /* 0x0000000d0d057223 */ /* 0x000fe20000010010 */
[----:B------:R-:W-:Y:S01]  /*0620*/  FADD.FTZ R15, R3, -R15 ;  /* 0x8000000f030f7221 */ /* 0x000fe20000010000 */
[----:B------:R-:W0:Y:S02]  /*0630*/  LDC.64 R16, c[0x0][0x3a8] ;  /* 0x0000ea00ff107b82 */ /* 0x000e240000000a00 */
        /* <DEDUP_REMOVED lines=10> */
[----:B------:R-:W3:Y:S01]  /*06e0*/  LDC.64 R2, c[0x0][0x3c8] ;  /* 0x0000f200ff027b82 */ /* 0x000ee20000000a00 */
[----:B------:R-:W-:Y:S01]  /*06f0*/  ISETP.NE.AND P2, PT, R9, RZ, PT ;  /* 0x000000ff0900720c */ /* 0x000fe20003f45270 */
[----:B--2---:R-:W-:Y:S01]  /*0700*/  FADD.FTZ R24, R22, R21 ;  /* 0x0000001516187221 */ /* 0x004fe20000010000 */
[C---:B-1----:R-:W-:Y:S01]  /*0710*/  IMAD.WIDE.U32 R4, R7.reuse, 0x4, R4 ;  /* 0x0000000407047825 */ /* 0x042fe200078e0004 */
[----:B---3--:R1:W2:Y:S04]  /*0720*/  LDG.E.CONSTANT R2, desc[UR8][R2.64] ;  /* 0x0000000802027981 */ /* 0x0082a8000c1e9900 */
[----:B------:R-:W3:Y:S01]  /*0730*/  SHFL.BFLY PT, R25, R24, 0x1, 0x1f ;  /* 0x0c201f0018197f89 */ /* 0x000ee200000e0000 */
[----:B0-----:R-:W-:-:S03]  /*0740*/  IMAD.WIDE.U32 R6, R7, 0x4, R16 ;  /* 0x0000000407067825 */ /* 0x001fc600078e0010 */
[----:B------:R-:W4:Y:S04]  /*0750*/  LDG.E.CONSTANT R19, desc[UR8][R4.64+0x4] ;  /* 0x0000040804137981 */ /* 0x000f28000c1e9900 */
[----:B------:R-:W4:Y:S04]  /*0760*/  LDG.E.CONSTANT R18, desc[UR8][R6.64+0x4] ;  /* 0x0000040806127981 */ /* 0x000f28000c1e9900 */
[----:B------:R-:W5:Y:S04]  /*0770*/  LDG.E.CONSTANT R17, desc[UR8][R4.64] ;  /* 0x0000000804117981 */ /* 0x000f68000c1e9900 */
[----:B------:R-:W5:Y:S04]  /*0780*/  LDG.E.CONSTANT R16, desc[UR8][R6.64] ;  /* 0x0000000806107981 */ /* 0x000f68000c1e9900 */
[----:B------:R-:W2:Y:S01]  /*0790*/  LDG.E.CONSTANT R21, desc[UR8][R4.64+0x8] ;  /* 0x0000080804157981 */ /* 0x000ea2000c1e9900 */
[----:B---3--:R-:W-:-:S03]  /*07a0*/  FADD.FTZ R25, R24, R25 ;  /* 0x0000001918197221 */ /* 0x008fc60000010000 */
[----:B------:R-:W2:Y:S04]  /*07b0*/  LDG.E.CONSTANT R20, desc[UR8][R6.64+0x8] ;  /* 0x0000080806147981 */ /* 0x000ea8000c1e9900 */
[----:B------:R-:W-:Y:S04]  /*07c0*/  @!P2 STS [R10], R25 ;  /* 0x000000190a00a388 */ /* 0x000fe80000000800 */
[----:B------:R0:W3:Y:S04]  /*07d0*/  LDG.E.CONSTANT R22, desc[UR8][R4.64+0xc] ;  /* 0x00000c0804167981 */ /* 0x0000e8000c1e9900 */
[----:B------:R0:W3:Y:S01]  /*07e0*/  LDG.E.CONSTANT R23, desc[UR8][R6.64+0xc] ;  /* 0x00000c0806177981 */ /* 0x0000e2000c1e9900 */
[----:B-1----:R-:W-:Y:S01]  /*07f0*/  HFMA2 R3, -RZ, RZ, 0, 0 ;  /* 0x00000000ff037431 */ /* 0x002fe200000001ff */
        /* <DEDUP_REMOVED lines=9> */
[----:B------:R-:W-:-:S06]  /*0890*/  @!P1 I2FP.F32.S32 R8, R8 ;  /* 0x0000000800089245 */ /* 0x000fcc0000201400 */
[----:B------:R-:W1:Y:S01]  /*08a0*/  @!P1 MUFU.RCP R8, R8 ;  /* 0x0000000800089308 */ /* 0x000e620000001000 */
[----:B0-----:R-:W-:-:S05]  /*08b0*/  FADD.FTZ R5, R4, R5 ;  /* 0x0000000504057221 */ /* 0x001fca0000010000 */
[----:B------:R-:W0:Y:S02]  /*08c0*/  SHFL.BFLY PT, R6, R5, 0x1, 0x1f ;  /* 0x0c201f0005067f89 */ /* 0x000e2400000e0000 */
[----:B0-----:R-:W-:-:S04]  /*08d0*/  FADD.FTZ R3, R5, R6 ;  /* 0x0000000605037221 */ /* 0x001fc80000010000 */
[----:B-1----:R-:W-:-:S06]  /*08e0*/  @!P1 FFMA.FTZ R3, R3, R8, 9.9999999747524270788e-07 ;  /* 0x358637bd03039423 */ /* 0x002fcc0000010008 */
[----:B------:R-:W0:Y:S02]  /*08f0*/  @!P1 MUFU.RSQ R3, R3 ;  /* 0x0000000300039308 */ /* 0x000e240000001400 */
[----:B0-----:R0:W-:Y:S01]  /*0900*/  @!P1 STS [UR4+0x4], R3 ;  /* 0x00000403ff009988 */ /* 0x0011e20008000804 */
[----:B------:R-:W-:Y:S06]  /*0910*/  BAR.SYNC.DEFER_BLOCKING 0x0 ;  /* 0x0000000000007b1d */ /* 0x000fec0000010000 */
[----:B------:R-:W1:Y:S01]  /*0920*/  LDS R6, [UR4+0x4] ;  /* 0x00000404ff067984 */ /* 0x000e620008000800 */
[----:B0-----:R-:W-:Y:S01]  /*0930*/  SHF.R.U32.HI R3, RZ, 0x2, R0 ;  /* 0x00000002ff037819 */ /* 0x001fe20000011600 */
[-C--:B-1----:R-:W-:Y:S01]  /*0940*/  FMUL.FTZ R5, R12, R6.reuse ;  /* 0x000000060c057220 */ /* 0x082fe20000410000 */
[-C--:B------:R-:W-:Y:S01]  /*0950*/  FMUL.FTZ R13, R13, R6.reuse ;  /* 0x000000060d0d7220 */ /* 0x080fe20000410000 */
[-C--:B------:R-:W-:Y:S01]  /*0960*/  FMUL.FTZ R9, R14, R6.reuse ;  /* 0x000000060e097220 */ /* 0x080fe20000410000 */
[----:B------:R-:W-:Y:S01]  /*0970*/  FMUL.FTZ R6, R15, R6 ;  /* 0x000000060f067220 */ /* 0x000fe20000410000 */
[----:B----4-:R-:W-:Y:S01]  /*0980*/  FFMA.FTZ R5, R5, R19, R18 ;  /* 0x0000001305057223 */ /* 0x010fe20000010012 */
[----:B-----5:R-:W-:Y:S01]  /*0990*/  FFMA.FTZ R13, R13, R17, R16 ;  /* 0x000000110d0d7223 */ /* 0x020fe20000010010 */
[----:B--2---:R-:W-:Y:S01]  /*09a0*/  FFMA.FTZ R9, R9, R21, R20 ;  /* 0x0000001509097223 */ /* 0x004fe20000010014 */
[----:B---3--:R-:W-:Y:S01]  /*09b0*/  FFMA.FTZ R23, R6, R22, R23 ;  /* 0x0000001606177223 */ /* 0x008fe20000010017 */
[C---:B------:R-:W-:Y:S01]  /*09c0*/  FMUL.FTZ R7, R2.reuse, R5 ;  /* 0x0000000502077220 */ /* 0x040fe20000410000 */
[C---:B------:R-:W-:Y:S01]  /*09d0*/  FMUL.FTZ R13, R2.reuse, R13 ;  /* 0x0000000d020d7220 */ /* 0x040fe20000410000 */
[C---:B------:R-:W-:Y:S01]  /*09e0*/  FMUL.FTZ R9, R2.reuse, R9 ;  /* 0x0000000902097220 */ /* 0x040fe20000410000 */
[----:B------:R-:W0:Y:S01]  /*09f0*/  LDC.64 R4, c[0x0][0x380] ;  /* 0x0000e000ff047b82 */ /* 0x000e220000000a00 */
[----:B------:R-:W-:Y:S01]  /*0a00*/  FMUL.FTZ R23, R2, R23 ;  /* 0x0000001702177220 */ /* 0x000fe20000410000 */
[----:B------:R-:W-:Y:S08]  /*0a10*/  F2I.S8.NTZ R8, R7 ;  /* 0x0000000700087305 */ /* 0x000ff00000202100 */
[----:B------:R-:W1:Y:S08]  /*0a20*/  F2I.S8.NTZ R13, R13 ;  /* 0x0000000d000d7305 */ /* 0x000e700000202100 */
[----:B------:R-:W-:Y:S08]  /*0a30*/  F2I.S8.NTZ R9, R9 ;  /* 0x0000000900097305 */ /* 0x000ff00000202100 */
[----:B------:R-:W2:Y:S01]  /*0a40*/  F2I.S8.NTZ R2, R23 ;  /* 0x0000001700027305 */ /* 0x000ea20000202100 */
[----:B-1----:R-:W-:-:S02]  /*0a50*/  PRMT R8, R13, 0x3340, R8 ;  /* 0x000033400d087816 */ /* 0x002fc40000000008 */
[----:B--2---:R-:W-:Y:S01]  /*0a60*/  PRMT R11, R9, 0x3340, R2 ;  /* 0x00003340090b7816 */ /* 0x004fe20000000002 */
[----:B0-----:R-:W-:-:S03]  /*0a70*/  IMAD.WIDE.U32 R2, R3, 0x4, R4 ;  /* 0x0000000403027825 */ /* 0x001fc600078e0004 */
[----:B------:R-:W-:-:S05]  /*0a80*/  PRMT R11, R8, 0x5410, R11 ;  /* 0x00005410080b7816 */ /* 0x000fca000000000b */
[----:B------:R-:W-:Y:S01]  /*0a90*/  STG.E desc[UR8][R2.64], R11 ;  /* 0x0000000b02007986 */ /* 0x000fe2000c101908 */
[----:B------:R-:W-:Y:S05]  /*0aa0*/  EXIT ;  /* 0x000000000000794d */ /* 0x000fea0003800000 */
.L_x_3:
        /* <DEDUP_REMOVED lines=13> */
.L_x_589:


//--------------------- .text._ZN17fastertransformer18merge_layernorm_v2I6__halfEEvPaPKT_S5_S5_iPKfiii --------------------------
	.section	.text._ZN17fastertransformer18merge_layernorm_v2I6__halfEEvPaPKT_S5_S5_iPKfiii,"ax",@progbits
	.align	128
        .global         _ZN17fastertransformer18merge_layernorm_v2I6__halfEEvPaPKT_S5_S5_iPKfiii
        .type           _ZN17fastertransformer18merge_layernorm_v2I6__halfEEvPaPKT_S5_S5_iPKfiii,@function
        .size           _ZN17fastertransformer18merge_layernorm_v2I6__halfEEvPaPKT_S5_S5_iPKfiii,(.L_x_590 - _ZN17fastertransformer18merge_layernorm_v2I6__halfEEvPaPKT_S5_S5_iPKfiii)
        .other          _ZN17fastertransformer18merge_layernorm_v2I6__halfEEvPaPKT_S5_S5_iPKfiii,@"STO_CUDA_ENTRY STV_DEFAULT"
_ZN17fastertransformer18merge_layernorm_v2I6__halfEEvPaPKT_S5_S5_iPKfiii:
.text._ZN17fastertransformer18merge_layernorm_v2I6__halfEEvPaPKT_S5_S5_iPKfiii:
[----:B------:R-:W-:Y:S01]  /*0000*/  LDC R1, c[0x0][0x37c] ;  /* 0x0000df00ff017b82 */ /* 0x000fe20000000800 */
[----:B------:R-:W0:Y:S07]  /*0010*/  S2R R11, SR_TID.X ;  /* 0x00000000000b7919 */ /* 0x000e2e0000002100 */
[----:B------:R-:W0:Y:S01]  /*0020*/  LDC R0, c[0x0][0x3b8] ;  /* 0x0000ee00ff007b82 */ /* 0x000e220000000800 */
[----:B------:R-:W1:Y:S01]  /*0030*/  LDCU UR4, c[0x0][0x360] ;  /* 0x00006c00ff0477ac */ /* 0x000e620008000800 */
[----:B------:R-:W-:Y:S01]  /*0040*/  BSSY.RECONVERGENT B0, `(.L_x_4) ;  /* 0x0000049000007945 */ /* 0x000fe20003800200 */
[----:B------:R-:W2:Y:S01]  /*0050*/  S2R R13, SR_CTAID.Z ;  /* 0x00000000000d7919 */ /* 0x000ea20000002700 */
[----:B------:R-:W-:Y:S01]  /*0060*/  IMAD.MOV.U32 R19, RZ, RZ, RZ ;  /* 0x000000ffff137224 */ /* 0x000fe200078e00ff */
[----:B------:R-:W3:Y:S01]  /*0070*/  LDCU UR5, c[0x0][0x3a0] ;  /* 0x00007400ff0577ac */ /* 0x000ee20008000800 */
[----:B------:R-:W4:Y:S02]  /*0080*/  S2R R22, SR_CTAID.X ;  /* 0x0000000000167919 */ /* 0x000f240000002500 */
[----:B------:R-:W3:Y:S01]  /*0090*/  LDC.64 R14, c[0x0][0x3b0] ;  /* 0x0000ec00ff0e7b82 */ /* 0x000ee20000000a00 */
[----:B------:R-:W0:Y:S07]  /*00a0*/  LDCU.64 UR8, c[0x0][0x358] ;  /* 0x00006b00ff0877ac */ /* 0x000e2e0008000a00 */
[----:B------:R-:W2:Y:S01]  /*00b0*/  S2UR UR7, SR_CTAID.Y ;  /* 0x00000000000779c3 */ /* 0x000ea20000002600 */
[C---:B0-----:R-:W-:Y:S01]  /*00c0*/  ISETP.GE.AND P0, PT, R11.reuse, R0, PT ;  /* 0x000000000b00720c */ /* 0x041fe20003f06270 */
[----:B-1----:R-:W-:-:S02]  /*00d0*/  VIADD R3, R11, UR4 ;  /* 0x000000040b037c36 */ /* 0x002fc40008000000 */
[----:B---3--:R-:W-:Y:S02]  /*00e0*/  IMAD R2, R14, UR5, RZ ;  /* 0x000000050e027c24 */ /* 0x008fe4000f8e02ff */
[C---:B------:R-:W-:Y:S01]  /*00f0*/  VIADD R5, R3.reuse, UR4 ;  /* 0x0000000403057c36 */ /* 0x040fe20008000000 */
[----:B------:R-:W-:Y:S01]  /*0100*/  ISETP.GE.AND P6, PT, R3, R0, PT ;  /* 0x000000000300720c */ /* 0x000fe20003fc6270 */
[----:B------:R-:W-:Y:S02]  /*0110*/  IMAD R10, R2, R15, RZ ;  /* 0x0000000f020a7224 */ /* 0x000fe400078e02ff */
[----:B--2---:R-:W-:Y:S01]  /*0120*/  IMAD R6, R13, R14, UR7 ;  /* 0x000000070d067e24 */ /* 0x004fe2000f8e020e */
[C---:B------:R-:W-:Y:S02]  /*0130*/  ISETP.GE.AND P5, PT, R5.reuse, R0, PT ;  /* 0x000000000500720c */ /* 0x040fe40003fa6270 */
[----:B------:R-:W-:Y:S02]  /*0140*/  IADD3 R7, PT, PT, R5, UR4, RZ ;  /* 0x0000000405077c10 */ /* 0x000fe4000fffe0ff */
[----:B------:R-:W-:-:S02]  /*0150*/  P2R R4, PR, RZ, 0x40 ;  /* 0x00000040ff047803 */ /* 0x000fc40000000000 */
[----:B------:R-:W-:Y:S01]  /*0160*/  P2R R2, PR, RZ, 0x20 ;  /* 0x00000020ff027803 */ /* 0x000fe20000000000 */
[----:B------:R-:W-:Y:S01]  /*0170*/  IMAD.SHL.U32 R2, R6, 0x4, RZ ;  /* 0x0000000406027824 */ /* 0x000fe200078e00ff */
[----:B------:R-:W-:Y:S02]  /*0180*/  ISETP.GE.AND P1, PT, R7, R0, PT ;  /* 0x000000000700720c */ /* 0x000fe40003f26270 */
[----:B------:R-:W-:Y:S02]  /*0190*/  SHF.R.S32.HI R4, RZ, 0x2, R0 ;  /* 0x00000002ff047819 */ /* 0x000fe40000011400 */
[----:B------:R-:W-:Y:S01]  /*01a0*/  SHF.L.U32 R10, R10, 0x2, RZ ;  /* 0x000000020a0a7819 */ /* 0x000fe200000006ff */
[----:B----4-:R-:W-:Y:S08]  /*01b0*/  @P0 BRA `(.L_x_5) ;  /* 0x0000000000c40947 */ /* 0x010ff00003800000 */
[-C--:B------:R-:W-:Y:S02]  /*01c0*/  IABS R17, R4.reuse ;  /* 0x0000000400117213 */ /* 0x080fe40000000000 */
[----:B------:R-:W-:Y:S02]  /*01d0*/  IABS R16, R11 ;  /* 0x0000000b00107213 */ /* 0x000fe40000000000 */
[----:B------:R-:W0:Y:S01]  /*01e0*/  I2F.RP R6, R17 ;  /* 0x0000001100067306 */ /* 0x000e220000209400 */
[----:B------:R-:W-:-:S07]  /*01f0*/  IABS R18, R4 ;  /* 0x0000000400127213 */ /* 0x000fce0000000000 */
[----:B0-----:R-:W0:Y:S02]  /*0200*/  MUFU.RCP R6, R6 ;  /* 0x0000000600067308 */ /* 0x001e240000001000 */
[----:B0-----:R-:W-:Y:S02]  /*0210*/  VIADD R8, R6, 0xffffffe ;  /* 0x0ffffffe06087836 */ /* 0x001fe40000000000 */
[----:B------:R-:W-:-:S04]  /*0220*/  IMAD.MOV R6, RZ, RZ, -R18 ;  /* 0x000000ffff067224 */ /* 0x000fc800078e0a12 */
[----:B------:R0:W1:Y:S02]  /*0230*/  F2I.FTZ.U32.TRUNC.NTZ R9, R8 ;  /* 0x0000000800097305 */ /* 0x000064000021f000 */
[----:B0-----:R-:W-:Y:S02]  /*0240*/  IMAD.MOV.U32 R8, RZ, RZ, RZ ;  /* 0x000000ffff087224 */ /* 0x001fe400078e00ff */
[----:B-1----:R-:W-:-:S04]  /*0250*/  IMAD.MOV R12, RZ, RZ, -R9 ;  /* 0x000000ffff0c7224 */ /* 0x002fc800078e0a09 */
[----:B------:R-:W-:Y:S01]  /*0260*/  IMAD R19, R12, R17, RZ ;  /* 0x000000110c137224 */ /* 0x000fe200078e02ff */
[----:B------:R-:W-:-:S03]  /*0270*/  MOV R12, R16 ;  /* 0x00000010000c7202 */ /* 0x000fc60000000f00 */
[----:B------:R-:W-:-:S06]  /*0280*/  IMAD.HI.U32 R9, R9, R19, R8 ;  /* 0x0000001309097227 */ /* 0x000fcc00078e0008 */
[----:B------:R-:W-:-:S04]  /*0290*/  IMAD.HI.U32 R9, R9, R12, RZ ;  /* 0x0000000c09097227 */ /* 0x000fc800078e00ff */
[----:B------:R-:W-:-:S05]  /*02a0*/  IMAD R6, R9, R6, R12 ;  /* 0x0000000609067224 */ /* 0x000fca00078e020c */
[----:B------:R-:W-:-:S13]  /*02b0*/  ISETP.GT.U32.AND P4, PT, R17, R6, PT ;  /* 0x000000061100720c */ /* 0x000fda0003f84070 */
[-C--:B------:R-:W-:Y:S01]  /*02c0*/  @!P4 IADD3 R6, PT, PT, R6, -R17.reuse, RZ ;  /* 0x800000110606c210 */ /* 0x080fe20007ffe0ff */
[----:B------:R-:W-:Y:S01]  /*02d0*/  @!P4 VIADD R9, R9, 0x1 ;  /* 0x000000010909c836 */ /* 0x000fe20000000000 */
[----:B------:R-:W-:Y:S02]  /*02e0*/  ISETP.NE.AND P4, PT, R4, RZ, PT ;  /* 0x000000ff0400720c */ /* 0x000fe40003f85270 */
[----:B------:R-:W-:Y:S02]  /*02f0*/  ISETP.GE.U32.AND P2, PT, R6, R17, PT ;  /* 0x000000110600720c */ /* 0x000fe40003f46070 */
[----:B------:R-:W-:-:S04]  /*0300*/  LOP3.LUT R6, R11, R4, RZ, 0x3c, !PT ;  /* 0x000000040b067212 */ /* 0x000fc800078e3cff */
[----:B------:R-:W-:-:S07]  /*0310*/  ISETP.GE.AND P3, PT, R6, RZ, PT ;  /* 0x000000ff0600720c */ /* 0x000fce0003f66270 */
[----:B------:R-:W-:-:S06]  /*0320*/  @P2 VIADD R9, R9, 0x1 ;  /* 0x0000000109092836 */ /* 0x000fcc0000000000 */
[----:B------:R-:W-:Y:S02]  /*0330*/  @!P3 IADD3 R9, PT, PT, -R9, RZ, RZ ;  /* 0x000000ff0909b210 */ /* 0x000fe40007ffe1ff */
[----:B------:R-:W-:-:S04]  /*0340*/  @!P4 LOP3.LUT R9, RZ, R4, RZ, 0x33, !PT ;  /* 0x00000004ff09c212 */ /* 0x000fc800078e33ff */
[----:B------:R-:W-:Y:S01]  /*0350*/  LOP3.LUT R6, R9, 0xffff, RZ, 0xc0, !PT ;  /* 0x0000ffff09067812 */ /* 0x000fe200078ec0ff */
[----:B------:R-:W-:-:S03]  /*0360*/  IMAD.MOV R16, RZ, RZ, -R9 ;  /* 0x000000ffff107224 */ /* 0x000fc600078e0a09 */
[----:B------:R-:W-:Y:S01]  /*0370*/  LEA.HI R6, R6, R9, RZ, 0x11 ;  /* 0x0000000906067211 */ /* 0x000fe200078f88ff */
[----:B------:R-:W-:-:S03]  /*0380*/  IMAD R16, R4, R16, R11 ;  /* 0x0000001004107224 */ /* 0x000fc600078e020b */
[C---:B------:R-:W-:Y:S02]  /*0390*/  LOP3.LUT R8, R6.reuse, 0xfffe, RZ, 0xc0, !PT ;  /* 0x0000fffe06087812 */ /* 0x040fe400078ec0ff */
[----:B------:R-:W-:Y:S02]  /*03a0*/  PRMT R6, R6, 0x9910, RZ ;  /* 0x0000991006067816 */ /* 0x000fe400000000ff */
[C---:B------:R-:W-:Y:S01]  /*03b0*/  LOP3.LUT R19, R16.reuse, 0x3e0, RZ, 0xc0, !PT ;  /* 0x000003e010137812 */ /* 0x040fe200078ec0ff */
[----:B------:R-:W-:Y:S01]  /*03c0*/  IMAD.MOV R8, RZ, RZ, -R8 ;  /* 0x000000ffff087224 */ /* 0x000fe200078e0a08 */
[----:B------:R-:W-:Y:S02]  /*03d0*/  SHF.R.S32.HI R6, RZ, 0x1, R6 ;  /* 0x00000001ff067819 */ /* 0x000fe40000011406 */
[----:B------:R-:W-:Y:S02]  /*03e0*/  LOP3.LUT R16, R16, 0x1f, RZ, 0xc0, !PT ;  /* 0x0000001f10107812 */ /* 0x000fe400078ec0ff */
[----:B------:R-:W-:-:S02]  /*03f0*/  PRMT R12, R8, 0x7710, RZ ;  /* 0x00007710080c7816 */ /* 0x000fc400000000ff */
[----:B------:R-:W-:Y:S01]  /*0400*/  PRMT R17, R6, 0x9910, RZ ;  /* 0x0000991006117816 */ /* 0x000fe200000000ff */
[----:B------:R-:W-:Y:S01]  /*0410*/  IMAD R19, R10, R19, R16 ;  /* 0x000000130a137224 */ /* 0x000fe200078e0210 */
[----:B------:R-:W-:Y:S02]  /*0420*/  IADD3 R12, PT, PT, R9, R12, RZ ;  /* 0x0000000c090c7210 */ /* 0x000fe40007ffe0ff */
[----:B------:R-:W0:Y:S01]  /*0430*/  LDC.64 R8, c[0x0][0x388] ;  /* 0x0000e200ff087b82 */ /* 0x000e220000000a00 */
[----:B------:R-:W-:Y:S01]  /*0440*/  IMAD R6, R22, 0x2, R17 ;  /* 0x0000000216067824 */ /* 0x000fe200078e0211 */
[----:B------:R-:W-:-:S05]  /*0450*/  PRMT R21, R12, 0x9910, RZ ;  /* 0x000099100c157816 */ /* 0x000fca00000000ff */
[----:B------:R-:W-:-:S04]  /*0460*/  IMAD R12, R21, 0x2, R2 ;  /* 0x00000002150c7824 */ /* 0x000fc800078e0202 */
[----:B------:R-:W-:-:S05]  /*0470*/  IMAD R6, R12, R15, R6 ;  /* 0x0000000f0c067224 */ /* 0x000fca00078e0206 */
[----:B------:R-:W-:-:S05]  /*0480*/  LEA R19, R6, R19, 0x5 ;  /* 0x0000001306137211 */ /* 0x000fca00078e28ff */
[----:B0-----:R-:W-:-:S06]  /*0490*/  IMAD.WIDE R8, R19, 0x2, R8 ;  /* 0x0000000213087825 */ /* 0x001fcc00078e0208 */
[----:B------:R-:W2:Y:S02]  /*04a0*/  LDG.E.U16.CONSTANT R8, desc[UR8][R8.64] ;  /* 0x0000000808087981 */ /* 0x000ea4000c1e9500 */
[----:B--2---:R-:W-:-:S05]  /*04b0*/  HADD2.F32 R17, -RZ, R8.H0_H0 ;  /* 0x20000008ff117230 */ /* 0x004fca0000004100 */
[----:B------:R-:W-:-:S07]  /*04c0*/  FADD.FTZ R19, RZ, R17 ;  /* 0x00000011ff137221 */ /* 0x000fce0000010000 */
.L_x_5:
[----:B------:R-:W-:Y:S05]  /*04d0*/  BSYNC.RECONVERGENT B0 ;  /* 0x0000000000007941 */ /* 0x000fea0003800200 */
.L_x_4:
[----:B------:R-:W-:Y:S04]  /*04e0*/  BSSY.RECONVERGENT B0, `(.L_x_6) ;  /* 0x0000032000007945 */ /* 0x000fe80003800200 */
[----:B------:R-:W-:Y:S05]  /*04f0*/  @P6 BRA `(.L_x_7) ;  /* 0x0000000000c06947 */ /* 0x000fea0003800000 */
[-C--:B------:R-:W-:Y:S02]  /*0500*/  IABS R6, R4.reuse ;  /* 0x0000000400067213 */ /* 0x080fe40000000000 */
[----:B------:R-:W-:Y:S02]  /*0510*/  IABS R21, R3 ;  /* 0x0000000300157213 */ /* 0x000fe40000000000 */
[----:B------:R-:W0:Y:S01]  /*0520*/  I2F.RP R12, R6 ;  /* 0x00000006000c7306 */ /* 0x000e220000209400 */
[----:B------:R-:W-:-:S07]  /*0530*/  IABS R18, R4 ;  /* 0x0000000400127213 */ /* 0x000fce0000000000 */
[----:B0-----:R-:W0:Y:S02]  /*0540*/  MUFU.RCP R12, R12 ;  /* 0x0000000c000c7308 */ /* 0x001e240000001000 */
[----:B0-----:R-:W-:-:S06]  /*0550*/  VIADD R8, R12, 0xffffffe ;  /* 0x0ffffffe0c087836 */ /* 0x001fcc0000000000 */
[----:B------:R0:W1:Y:S02]  /*0560*/  F2I.FTZ.U32.TRUNC.NTZ R9, R8 ;  /* 0x0000000800097305 */ /* 0x000064000021f000 */
[----:B0-----:R-:W-:Y:S02]  /*0570*/  HFMA2 R8, -RZ, RZ, 0, 0 ;  /* 0x00000000ff087431 */ /* 0x001fe400000001ff */
[----:B-1----:R-:W-:-:S04]  /*0580*/  IMAD.MOV R23, RZ, RZ, -R9 ;  /* 0x000000ffff177224 */ /* 0x002fc800078e0a09 */
[----:B------:R-:W-:-:S04]  /*0590*/  IMAD R23, R23, R6, RZ ;  /* 0x0000000617177224 */ /* 0x000fc800078e02ff */
[----:B------:R-:W-:-:S04]  /*05a0*/  IMAD.HI.U32 R16, R9, R23, R8 ;  /* 0x0000001709107227 */ /* 0x000fc800078e0008 */
[----:B------:R-:W-:Y:S02]  /*05b0*/  IMAD.MOV R9, RZ, RZ, -R18 ;  /* 0x000000ffff097224 */ /* 0x000fe400078e0a12 */
[----:B------:R-:W-:-:S04]  /*05c0*/  IMAD.HI.U32 R8, R16, R21, RZ ;  /* 0x0000001510087227 */ /* 0x000fc800078e00ff */
[----:B------:R-:W-:-:S05]  /*05d0*/  IMAD R9, R8, R9, R21 ;  /* 0x0000000908097224 */ /* 0x000fca00078e0215 */
[----:B------:R-:W-:-:S13]  /*05e0*/  ISETP.GT.U32.AND P4, PT, R6, R9, PT ;  /* 0x000000090600720c */ /* 0x000fda0003f84070 */
[----:B------:R-:W-:Y:S01]  /*05f0*/  @!P4 IMAD.IADD R9, R9, 0x1, -R6 ;  /* 0x000000010909c824 */ /* 0x000fe200078e0a06 */
[----:B------:R-:W-:Y:S02]  /*0600*/  @!P4 IADD3 R8, PT, PT, R8, 0x1, RZ ;  /* 0x000000010808c810 */ /* 0x000fe40007ffe0ff */
[----:B------:R-:W-:Y:S02]  /*0610*/  ISETP.NE.AND P4, PT, R4, RZ, PT ;  /* 0x000000ff0400720c */ /* 0x000fe40003f85270 */
[----:B------:R-:W-:Y:S02]  /*0620*/  ISETP.GE.U32.AND P3, PT, R9, R6, PT ;  /* 0x000000060900720c */ /* 0x000fe40003f66070 */
[----:B------:R-:W-:-:S04]  /*0630*/  LOP3.LUT R6, R3, R4, RZ, 0x3c, !PT ;  /* 0x0000000403067212 */ /* 0x000fc800078e3cff */
[----:B------:R-:W-:-:S07]  /*0640*/  ISETP.GE.AND P2, PT, R6, RZ, PT ;  /* 0x000000ff0600720c */ /* 0x000fce0003f46270 */
[----:B------:R-:W-:-:S06]  /*0650*/  @P3 VIADD R8, R8, 0x1 ;  /* 0x0000000108083836 */ /* 0x000fcc0000000000 */
[----:B------:R-:W-:Y:S01]  /*0660*/  @!P2 IMAD.MOV R8, RZ, RZ, -R8 ;  /* 0x000000ffff08a224 */ /* 0x000fe200078e0a08 */
[----:B------:R-:W-:-:S04]  /*0670*/  @!P4 LOP3.LUT R8, RZ, R4, RZ, 0x33, !PT ;  /* 0x00000004ff08c212 */ /* 0x000fc800078e33ff */
[----:B------:R-:W-:Y:S01]  /*0680*/  LOP3.LUT R9, R8, 0xffff, RZ, 0xc0, !PT ;  /* 0x0000ffff08097812 */ /* 0x000fe200078ec0ff */
[----:B------:R-:W-:-:S03]  /*0690*/  IMAD.MOV R16, RZ, RZ, -R8 ;  /* 0x000000ffff107224 */ /* 0x000fc600078e0a08 */
[----:B------:R-:W-:Y:S01]  /*06a0*/  LEA.HI R6, R9, R8, RZ, 0x11 ;  /* 0x0000000809067211 */ /* 0x000fe200078f88ff */
[----:B------:R-:W-:-:S03]  /*06b0*/  IMAD R16, R4, R16, R3 ;  /* 0x0000001004107224 */ /* 0x000fc600078e0203 */
[C---:B------:R-:W-:Y:S02]  /*06c0*/  LOP3.LUT R9, R6.reuse, 0xfffe, RZ, 0xc0, !PT ;  /* 0x0000fffe06097812 */ /* 0x040fe400078ec0ff */
[----:B------:R-:W-:Y:S02]  /*06d0*/  PRMT R6, R6, 0x9910, RZ ;  /* 0x0000991006067816 */ /* 0x000fe400000000ff */
[----:B------:R-:W-:Y:S02]  /*06e0*/  IADD3 R9, PT, PT, RZ, -R9, RZ ;  /* 0x80000009ff097210 */ /* 0x000fe40007ffe0ff */
[----:B------:R-:W-:Y:S02]  /*06f0*/  SHF.R.S32.HI R6, RZ, 0x1, R6 ;  /* 0x00000001ff067819 */ /* 0x000fe40000011406 */
[----:B------:R-:W-:Y:S02]  /*0700*/  PRMT R9, R9, 0x7710, RZ ;  /* 0x0000771009097816 */ /* 0x000fe400000000ff */
[----:B------:R-:W-:-:S02]  /*0710*/  PRMT R21, R6, 0x9910, RZ ;  /* 0x0000991006157816 */ /* 0x000fc400000000ff */
[----:B------:R-:W-:Y:S01]  /*0720*/  LOP3.LUT R23, R16, 0xfe0, RZ, 0xc0, !PT ;  /* 0x00000fe010177812 */ /* 0x000fe200078ec0ff */
[----:B------:R-:W-:Y:S01]  /*0730*/  IMAD.IADD R12, R8, 0x1, R9 ;  /* 0x00000001080c7824 */ /* 0x000fe200078e0209 */
[----:B------:R-:W-:Y:S01]  /*0740*/  LOP3.LUT R16, R16, 0x1f, RZ, 0xc0, !PT ;  /* 0x0000001f10107812 */ /* 0x000fe200078ec0ff */
[----:B------:R-:W0:Y:S01]  /*0750*/  LDC.64 R8, c[0x0][0x388] ;  /* 0x0000e200ff087b82 */ /* 0x000e220000000a00 */
[----:B------:R-:W-:Y:S02]  /*0760*/  LEA R6, R22, R21, 0x1 ;  /* 0x0000001516067211 */ /* 0x000fe400078e08ff */
[----:B------:R-:W-:Y:S01]  /*0770*/  PRMT R25, R12, 0x9910, RZ ;  /* 0x000099100c197816 */ /* 0x000fe200000000ff */
[----:B------:R-:W-:-:S04]  /*0780*/  IMAD R23, R10, R23, R16 ;  /* 0x000000170a177224 */ /* 0x000fc800078e0210 */
[----:B------:R-:W-:-:S04]  /*0790*/  IMAD R12, R25, 0x2, R2 ;  /* 0x00000002190c7824 */ /* 0x000fc800078e0202 */
[----:B------:R-:W-:-:S04]  /*07a0*/  IMAD R6, R12, R15, R6 ;  /* 0x0000000f0c067224 */ /* 0x000fc800078e0206 */
[----:B------:R-:W-:-:S04]  /*07b0*/  IMAD R23, R6, 0x20, R23 ;  /* 0x0000002006177824 */ /* 0x000fc800078e0217 */
[----:B0-----:R-:W-:-:S05]  /*07c0*/  IMAD.WIDE R8, R23, 0x2, R8 ;  /* 0x0000000217087825 */ /* 0x001fca00078e0208 */
[----:B------:R-:W2:Y:S02]  /*07d0*/  LDG.E.U16.CONSTANT R6, desc[UR8][R8.64] ;  /* 0x0000000808067981 */ /* 0x000ea4000c1e9500 */
[----:B--2---:R-:W-:-:S05]  /*07e0*/  HADD2.F32 R6, -RZ, R6.H0_H0 ;  /* 0x20000006ff067230 */ /* 0x004fca0000004100 */
[----:B------:R-:W-:-:S07]  /*07f0*/  FADD.FTZ R19, R19, R6 ;  /* 0x0000000613137221 */ /* 0x000fce0000010000 */
.L_x_7:
[----:B------:R-:W-:Y:S05]  /*0800*/  BSYNC.RECONVERGENT B0 ;  /* 0x0000000000007941 */ /* 0x000fea0003800200 */
.L_x_6:
[----:B------:R-:W-:Y:S04]  /*0810*/  BSSY.RECONVERGENT B0, `(.L_x_8) ;  /* 0x0000033000007945 */ /* 0x000fe80003800200 */
[----:B------:R-:W-:Y:S05]  /*0820*/  @P5 BRA `(.L_x_9) ;  /* 0x0000000000c45947 */ /* 0x000fea0003800000 */
[-C--:B------:R-:W-:Y:S02]  /*0830*/  IABS R12, R4.reuse ;  /* 0x00000004000c7213 */ /* 0x080fe40000000000 */
[----:B------:R-:W-:Y:S02]  /*0840*/  IABS R21, R5 ;  /* 0x0000000500157213 */ /* 0x000fe40000000000 */
[----:B------:R-:W0:Y:S01]  /*0850*/  I2F.RP R16, R12 ;  /* 0x0000000c00107306 */ /* 0x000e220000209400 */
[----:B------:R-:W-:-:S07]  /*0860*/  IABS R20, R4 ;  /* 0x0000000400147213 */ /* 0x000fce0000000000 */
[----:B0-----:R-:W0:Y:S02]  /*0870*/  MUFU.RCP R16, R16 ;  /* 0x0000001000107308 */ /* 0x001e240000001000 */
[----:B0-----:R-:W-:-:S06]  /*0880*/  IADD3 R8, PT, PT, R16, 0xffffffe, RZ ;  /* 0x0ffffffe10087810 */ /* 0x001fcc0007ffe0ff */
[----:B------:R0:W1:Y:S02]  /*0890*/  F2I.FTZ.U32.TRUNC.NTZ R9, R8 ;  /* 0x0000000800097305 */ /* 0x000064000021f000 */
[----:B0-----:R-:W-:Y:S02]  /*08a0*/  IMAD.MOV.U32 R8, RZ, RZ, RZ ;  /* 0x000000ffff087224 */ /* 0x001fe400078e00ff */
[----:B-1----:R-:W-:-:S04]  /*08b0*/  IMAD.MOV R23, RZ, RZ, -R9 ;  /* 0x000000ffff177224 */ /* 0x002fc800078e0a09 */
[----:B------:R-:W-:-:S04]  /*08c0*/  IMAD R23, R23, R12, RZ ;  /* 0x0000000c17177224 */ /* 0x000fc800078e02ff */
[----:B------:R-:W-:Y:S01]  /*08d0*/  IMAD.HI.U32 R18, R9, R23, R8 ;  /* 0x0000001709127227 */ /* 0x000fe200078e0008 */
[----:B------:R-:W-:-:S05]  /*08e0*/  IADD3 R9, PT, PT, RZ, -R20, RZ ;  /* 0x80000014ff097210 */ /* 0x000fca0007ffe0ff */
[----:B------:R-:W-:-:S04]  /*08f0*/  IMAD.HI.U32 R8, R18, R21, RZ ;  /* 0x0000001512087227 */ /* 0x000fc800078e00ff */
[----:B------:R-:W-:-:S05]  /*0900*/  IMAD R9, R8, R9, R21 ;  /* 0x0000000908097224 */ /* 0x000fca00078e0215 */
[----:B------:R-:W-:-:S13]  /*0910*/  ISETP.GT.U32.AND P4, PT, R12, R9, PT ;  /* 0x000000090c00720c */ /* 0x000fda0003f84070 */
[----:B------:R-:W-:Y:S02]  /*0920*/  @!P4 IMAD.IADD R9, R9, 0x1, -R12 ;  /* 0x000000010909c824 */ /* 0x000fe400078e0a0c */
[----:B------:R-:W-:Y:S01]  /*0930*/  @!P4 VIADD R8, R8, 0x1 ;  /* 0x000000010808c836 */ /* 0x000fe20000000000 */
[----:B------:R-:W-:Y:S02]  /*0940*/  ISETP.NE.AND P4, PT, R4, RZ, PT ;  /* 0x000000ff0400720c */ /* 0x000fe40003f85270 */
[----:B------:R-:W-:Y:S02]  /*0950*/  ISETP.GE.U32.AND P3, PT, R9, R12, PT ;  /* 0x0000000c0900720c */ /* 0x000fe40003f66070 */
[----:B------:R-:W-:-:S04]  /*0960*/  LOP3.LUT R9, R5, R4, RZ, 0x3c, !PT ;  /* 0x0000000405097212 */ /* 0x000fc800078e3cff */
[----:B------:R-:W-:-:S07]  /*0970*/  ISETP.GE.AND P2, PT, R9, RZ, PT ;  /* 0x000000ff0900720c */ /* 0x000fce0003f46270 */
[----:B------:R-:W-:-:S06]  /*0980*/  @P3 IADD3 R8, PT, PT, R8, 0x1, RZ ;  /* 0x0000000108083810 */ /* 0x000fcc0007ffe0ff */
[----:B------:R-:W-:Y:S01]  /*0990*/  @!P2 IMAD.MOV R8, RZ, RZ, -R8 ;  /* 0x000000ffff08a224 */ /* 0x000fe200078e0a08 */
[----:B------:R-:W-:-:S04]  /*09a0*/  @!P4 LOP3.LUT R8, RZ, R4, RZ, 0x33, !PT ;  /* 0x00000004ff08c212 */ /* 0x000fc800078e33ff */
[C---:B------:R-:W-:Y:S02]  /*09b0*/  LOP3.LUT R9, R8.reuse, 0xffff, RZ, 0xc0, !PT ;  /* 0x0000ffff08097812 */ /* 0x040fe400078ec0ff */
[----:B------:R-:W-:Y:S02]  /*09c0*/  IADD3 R18, PT, PT, -R8, RZ, RZ ;  /* 0x000000ff08127210 */ /* 0x000fe40007ffe1ff */
[----:B------:R-:W-:-:S03]  /*09d0*/  LEA.HI R9, R9, R8, RZ, 0x11 ;  /* 0x0000000809097211 */ /* 0x000fc600078f88ff */
[----:B------:R-:W-:Y:S01]  /*09e0*/  IMAD R18, R4, R18, R5 ;  /* 0x0000001204127224 */ /* 0x000fe200078e0205 */
[C---:B------:R-:W-:Y:S02]  /*09f0*/  LOP3.LUT R12, R9.reuse, 0xfffe, RZ, 0xc0, !PT ;  /* 0x0000fffe090c7812 */ /* 0x040fe400078ec0ff */
[----:B------:R-:W-:Y:S02]  /*0a00*/  PRMT R9, R9, 0x9910, RZ ;  /* 0x0000991009097816 */ /* 0x000fe400000000ff */
[----:B------:R-:W-:Y:S02]  /*0a10*/  IADD3 R16, PT, PT, RZ, -R12, RZ ;  /* 0x8000000cff107210 */ /* 0x000fe40007ffe0ff */
[----:B------:R-:W-:Y:S01]  /*0a20*/  LOP3.LUT R23, R18, 0x1fe0, RZ, 0xc0, !PT ;  /* 0x00001fe012177812 */ /* 0x000fe200078ec0ff */
[----:B------:R-:W-:Y:S01]  /*0a30*/  IMAD.MOV.U32 R12, RZ, RZ, R9 ;  /* 0x000000ffff0c7224 */ /* 0x000fe200078e0009 */
[----:B------:R-:W-:Y:S02]  /*0a40*/  PRMT R9, R16, 0x7710, RZ ;  /* 0x0000771010097816 */ /* 0x000fe400000000ff */
[----:B------:R-:W-:-:S02]  /*0a50*/  LOP3.LUT R18, R18, 0x1f, RZ, 0xc0, !PT ;  /* 0x0000001f12127812 */ /* 0x000fc400078ec0ff */
[----:B------:R-:W-:Y:S01]  /*0a60*/  SHF.R.S32.HI R12, RZ, 0x1, R12 ;  /* 0x00000001ff0c7819 */ /* 0x000fe2000001140c */
[----:B------:R-:W-:Y:S02]  /*0a70*/  IMAD.IADD R16, R8, 0x1, R9 ;  /* 0x0000000108107824 */ /* 0x000fe400078e0209 */
[----:B------:R-:W0:Y:S01]  /*0a80*/  LDC.64 R8, c[0x0][0x388] ;  /* 0x0000e200ff087b82 */ /* 0x000e220000000a00 */
[----:B------:R-:W-:Y:S01]  /*0a90*/  PRMT R21, R12, 0x9910, RZ ;  /* 0x000099100c157816 */ /* 0x000fe200000000ff */
[----:B------:R-:W-:Y:S01]  /*0aa0*/  IMAD R23, R10, R23, R18 ;  /* 0x000000170a177224 */ /* 0x000fe200078e0212 */
[----:B------:R-:W-:Y:S02]  /*0ab0*/  PRMT R25, R16, 0x9910, RZ ;  /* 0x0000991010197816 */ /* 0x000fe400000000ff */
[----:B------:R-:W-:-:S03]  /*0ac0*/  LEA R12, R22, R21, 0x1 ;  /* 0x00000015160c7211 */ /* 0x000fc600078e08ff */
[----:B------:R-:W-:-:S04]  /*0ad0*/  IMAD R16, R25, 0x2, R2 ;  /* 0x0000000219107824 */ /* 0x000fc800078e0202 */
[----:B------:R-:W-:-:S05]  /*0ae0*/  IMAD R12, R16, R15, R12 ;  /* 0x0000000f100c7224 */ /* 0x000fca00078e020c */
[----:B------:R-:W-:-:S05]  /*0af0*/  LEA R23, R12, R23, 0x5 ;  /* 0x000000170c177211 */ /* 0x000fca00078e28ff */
[----:B0-----:R-:W-:-:S06]  /*0b00*/  IMAD.WIDE R8, R23, 0x2, R8 ;  /* 0x0000000217087825 */ /* 0x001fcc00078e0208 */
[----:B------:R-:W2:Y:S02]  /*0b10*/  LDG.E.U16.CONSTANT R8, desc[UR8][R8.64] ;  /* 0x0000000808087981 */ /* 0x000ea4000c1e9500 */
[----:B--2---:R-:W-:-:S05]  /*0b20*/  HADD2.F32 R23, -RZ, R8.H0_H0 ;  /* 0x20000008ff177230 */ /* 0x004fca0000004100 */
[----:B------:R-:W-:-:S07]  /*0b30*/  FADD.FTZ R19, R19, R23 ;  /* 0x0000001713137221 */ /* 0x000fce0000010000 */
.L_x_9:
[----:B------:R-:W-:Y:S05]  /*0b40*/  BSYNC.RECONVERGENT B0 ;  /* 0x0000000000007941 */ /* 0x000fea0003800200 */
.L_x_8:
        /* <DEDUP_REMOVED lines=9> */
[----:B0-----:R-:W-:Y:S01]  /*0be0*/  IMAD.MOV.U32 R8, RZ, RZ, RZ ;  /* 0x000000ffff087224 */ /* 0x001fe200078e00ff */
[----:B-1----:R-:W-:-:S05]  /*0bf0*/  IADD3 R25, PT, PT, RZ, -R9, RZ ;  /* 0x80000009ff197210 */ /* 0x002fca0007ffe0ff */
[----:B------:R-:W-:-:S04]  /*0c00*/  IMAD R25, R25, R12, RZ ;  /* 0x0000000c19197224 */ /* 0x000fc800078e02ff */
[----:B------:R-:W-:Y:S01]  /*0c10*/  IMAD.HI.U32 R18, R9, R25, R8 ;  /* 0x0000001909127227 */ /* 0x000fe200078e0008 */
[----:B------:R-:W-:-:S05]  /*0c20*/  IADD3 R9, PT, PT, RZ, -R20, RZ ;  /* 0x80000014ff097210 */ /* 0x000fca0007ffe0ff */
        /* <DEDUP_REMOVED lines=10> */
[----:B------:R-:W-:Y:S02]  /*0cd0*/  @!P2 IADD3 R8, PT, PT, -R8, RZ, RZ ;  /* 0x000000ff0808a210 */ /* 0x000fe40007ffe1ff */
[----:B------:R-:W-:-:S04]  /*0ce0*/  @!P4 LOP3.LUT R8, RZ, R4, RZ, 0x33, !PT ;  /* 0x00000004ff08c212 */ /* 0x000fc800078e33ff */
[----:B------:R-:W-:-:S04]  /*0cf0*/  LOP3.LUT R9, R8, 0xffff, RZ, 0xc0, !PT ;  /* 0x0000ffff08097812 */ /* 0x000fc800078ec0ff */
[----:B------:R-:W-:-:S04]  /*0d00*/  LEA.HI R9, R9, R8, RZ, 0x11 ;  /* 0x0000000809097211 */ /* 0x000fc800078f88ff */
[----:B------:R-:W-:-:S05]  /*0d10*/  LOP3.LUT R12, R9, 0xfffe, RZ, 0xc0, !PT ;  /* 0x0000fffe090c7812 */ /* 0x000fca00078ec0ff */
[----:B------:R-:W-:Y:S01]  /*0d20*/  IMAD.MOV R16, RZ, RZ, -R12 ;  /* 0x000000ffff107224 */ /* 0x000fe200078e0a0c */
[----:B------:R-:W-:-:S04]  /*0d30*/  PRMT R12, R9, 0x9910, RZ ;  /* 0x00009910090c7816 */ /* 0x000fc800000000ff */
[----:B------:R-:W-:Y:S02]  /*0d40*/  PRMT R9, R16, 0x7710, RZ ;  /* 0x0000771010097816 */ /* 0x000fe400000000ff */
[C---:B------:R-:W-:Y:S02]  /*0d50*/  IADD3 R16, PT, PT, -R8.reuse, RZ, RZ ;  /* 0x000000ff08107210 */ /* 0x040fe40007ffe1ff */
[----:B------:R-:W-:Y:S01]  /*0d60*/  SHF.R.S32.HI R12, RZ, 0x1, R12 ;  /* 0x00000001ff0c7819 */ /* 0x000fe2000001140c */
[----:B------:R-:W-:Y:S02]  /*0d70*/  IMAD.IADD R8, R8, 0x1, R9 ;  /* 0x0000000108087824 */ /* 0x000fe400078e0209 */
[----:B------:R-:W-:Y:S01]  /*0d80*/  IMAD R4, R4, R16, R7 ;  /* 0x0000001004047224 */ /* 0x000fe200078e0207 */
[----:B------:R-:W-:Y:S02]  /*0d90*/  PRMT R21, R12, 0x9910, RZ ;  /* 0x000099100c157816 */ /* 0x000fe400000000ff */
[----:B------:R-:W-:-:S02]  /*0da0*/  PRMT R25, R8, 0x9910, RZ ;  /* 0x0000991008197816 */ /* 0x000fc400000000ff */
[----:B------:R-:W0:Y:S02]  /*0db0*/  LDC.64 R8, c[0x0][0x388] ;  /* 0x0000e200ff087b82 */ /* 0x000e240000000a00 */
[----:B------:R-:W-:Y:S01]  /*0dc0*/  LEA R12, R25, R2, 0x1 ;  /* 0x00000002190c7211 */ /* 0x000fe200078e08ff */
[----:B------:R-:W-:Y:S01]  /*0dd0*/  IMAD R2, R22, 0x2, R21 ;  /* 0x0000000216027824 */ /* 0x000fe200078e0215 */
[C---:B------:R-:W-:Y:S02]  /*0de0*/  LOP3.LUT R25, R4.reuse, 0x3fe0, RZ, 0xc0, !PT ;  /* 0x00003fe004197812 */ /* 0x040fe400078ec0ff */
[----:B------:R-:W-:Y:S01]  /*0df0*/  LOP3.LUT R4, R4, 0x1f, RZ, 0xc0, !PT ;  /* 0x0000001f04047812 */ /* 0x000fe200078ec0ff */
[----:B------:R-:W-:-:S04]  /*0e00*/  IMAD R2, R12, R15, R2 ;  /* 0x0000000f0c027224 */ /* 0x000fc800078e0202 */
[----:B------:R-:W-:-:S05]  /*0e10*/  IMAD R25, R10, R25, R4 ;  /* 0x000000190a197224 */ /* 0x000fca00078e0204 */
[----:B------:R-:W-:-:S05]  /*0e20*/  LEA R25, R2, R25, 0x5 ;  /* 0x0000001902197211 */ /* 0x000fca00078e28ff */
[----:B0-----:R-:W-:-:S05]  /*0e30*/  IMAD.WIDE R8, R25, 0x2, R8 ;  /* 0x0000000219087825 */ /* 0x001fca00078e0208 */
[----:B------:R-:W2:Y:S02]  /*0e40*/  LDG.E.U16.CONSTANT R2, desc[UR8][R8.64] ;  /* 0x0000000808027981 */ /* 0x000ea4000c1e9500 */
[----:B--2---:R-:W-:-:S05]  /*0e50*/  HADD2.F32 R2, -RZ, R2.H0_H0 ;  /* 0x20000002ff027230 */ /* 0x004fca0000004100 */
[----:B------:R-:W-:-:S07]  /*0e60*/  FADD.FTZ R19, R19, R2 ;  /* 0x0000000213137221 */ /* 0x000fce0000010000 */
.L_x_11:
[----:B------:R-:W-:Y:S05]  /*0e70*/  BSYNC.RECONVERGENT B0 ;  /* 0x0000000000007941 */ /* 0x000fea0003800200 */
.L_x_10:
[----:B------:R-:W0:Y:S01]  /*0e80*/  SHFL.BFLY PT, R4, R19, 0x10, 0x1f ;  /* 0x0e001f0013047f89 */ /* 0x000e2200000e0000 */
[----:B------:R-:W1:Y:S01]  /*0e90*/  S2UR UR6, SR_CgaCtaId ;  /* 0x00000000000679c3 */ /* 0x000e620000008800 */
[----:B------:R-:W-:Y:S01]  /*0ea0*/  I2FP.F32.U32 R12, UR4 ;  /* 0x00000004000c7c45 */ /* 0x000fe20008201000 */
[----:B------:R-:W-:Y:S01]  /*0eb0*/  UMOV UR4, 0x400 ;  /* 0x0000040000047882 */ /* 0x000fe20000000000 */
[----:B------:R-:W-:Y:S01]  /*0ec0*/  ISETP.NE.AND P4, PT, R11, RZ, PT ;  /* 0x000000ff0b00720c */ /* 0x000fe20003f85270 */
[----:B------:R-:W-:Y:S01]  /*0ed0*/  UIADD3 UR5, UPT, UPT, UR4, 0x8, URZ ;  /* 0x0000000804057890 */ /* 0x000fe2000fffe0ff */
[-C--:B------:R-:W-:Y:S02]  /*0ee0*/  ISETP.GE.AND P5, PT, R3, R0.reuse, PT ;  /* 0x000000000300720c */ /* 0x080fe40003fa6270 */
[----:B------:R-:W-:Y:S02]  /*0ef0*/  ISETP.GE.AND P6, PT, R5, R0, PT ;  /* 0x000000000500720c */ /* 0x000fe40003fc6270 */
[----:B------:R-:W-:-:S07]  /*0f00*/  P2R R18, PR, RZ, 0x2 ;  /* 0x00000002ff127803 */ /* 0x000fce0000000000 */
[----:B------:R-:W-:-:S06]  /*0f10*/  @!P4 I2FP.F32.S32 R26, R0 ;  /* 0x00000000001ac245 */ /* 0x000fcc0000201400 */
[----:B------:R-:W2:Y:S01]  /*0f20*/  @!P4 MUFU.RCP R26, R26 ;  /* 0x0000001a001ac308 */ /* 0x000ea20000001000 */
[----:B0-----:R-:W-:Y:S01]  /*0f30*/  FADD.FTZ R4, R4, R19 ;  /* 0x0000001304047221 */ /* 0x001fe20000010000 */
[----:B------:R-:W-:Y:S01]  /*0f40*/  FMUL.FTZ R19, R12, 0.03125 ;  /* 0x3d0000000c137820 */ /* 0x000fe20000410000 */
[----:B------:R-:W-:Y:S01]  /*0f50*/  LOP3.LUT P2, R12, R11, 0x1f, RZ, 0xc0, !PT ;  /* 0x0000001f0b0c7812 */ /* 0x000fe2000784c0ff */
[----:B-1----:R-:W-:Y:S02]  /*0f60*/  ULEA UR5, UR6, UR5, 0x18 ;  /* 0x0000000506057291 */ /* 0x002fe4000f8ec0ff */
[----:B------:R-:W0:Y:S01]  /*0f70*/  SHFL.BFLY PT, R9, R4, 0x8, 0x1f ;  /* 0x0d001f0004097f89 */ /* 0x000e2200000e0000 */
[----:B------:R-:W-:Y:S01]  /*0f80*/  ULEA UR4, UR6, UR4, 0x18 ;  /* 0x0000000406047291 */ /* 0x000fe2000f8ec0ff */
[----:B------:R-:W-:Y:S01]  /*0f90*/  ISETP.NE.AND P1, PT, R12, RZ, PT ;  /* 0x000000ff0c00720c */ /* 0x000fe20003f25270 */
[----:B0-----:R-:W-:Y:S01]  /*0fa0*/  FADD.FTZ R9, R4, R9 ;  /* 0x0000000904097221 */ /* 0x001fe20000010000 */
[----:B------:R-:W-:-:S04]  /*0fb0*/  I2FP.F32.U32 R4, R11 ;  /* 0x0000000b00047245 */ /* 0x000fc80000201000 */
[----:B------:R-:W0:Y:S01]  /*0fc0*/  SHFL.BFLY PT, R8, R9, 0x4, 0x1f ;  /* 0x0c801f0009087f89 */ /* 0x000e2200000e0000 */
[----:B------:R-:W-:Y:S02]  /*0fd0*/  FSETP.GT.FTZ.AND P3, PT, R19, R4, PT ;  /* 0x000000041300720b */ /* 0x000fe40003f74000 */
[----:B------:R-:W-:Y:S02]  /*0fe0*/  LEA R4, R12, UR5, 0x2 ;  /* 0x000000050c047c11 */ /* 0x000fe4000f8e10ff */
[----:B------:R-:W-:Y:S01]  /*0ff0*/  LOP3.LUT R12, R11, 0x1f, RZ, 0xc0, !PT ;  /* 0x0000001f0b0c7812 */ /* 0x000fe200078ec0ff */
[----:B0-----:R-:W-:-:S05]  /*1000*/  FADD.FTZ R8, R9, R8 ;  /* 0x0000000809087221 */ /* 0x001fca0000010000 */
[----:B------:R-:W0:Y:S02]  /*1010*/  SHFL.BFLY PT, R21, R8, 0x2, 0x1f ;  /* 0x0c401f0008157f89 */ /* 0x000e2400000e0000 */
[----:B0-----:R-:W-:Y:S01]  /*1020*/  FADD.FTZ R21, R8, R21 ;  /* 0x0000001508157221 */ /* 0x001fe20000010000 */
[----:B------:R-:W-:-:S04]  /*1030*/  IMAD.MOV.U32 R8, RZ, RZ, RZ ;  /* 0x000000ffff087224 */ /* 0x000fc800078e00ff */
[----:B------:R-:W0:Y:S02]  /*1040*/  SHFL.BFLY PT, R16, R21, 0x1, 0x1f ;  /* 0x0c201f0015107f89 */ /* 0x000e2400000e0000 */
[----:B0-----:R-:W-:Y:S01]  /*1050*/  FADD.FTZ R25, R21, R16 ;  /* 0x0000001015197221 */ /* 0x001fe20000010000 */
[----:B------:R-:W-:Y:S01]  /*1060*/  LEA.HI R16, R11, UR5, RZ, 0x1d ;  /* 0x000000050b107c11 */ /* 0x000fe2000f8fe8ff */
[----:B------:R-:W-:Y:S02]  /*1070*/  UMOV UR5, 0x400 ;  /* 0x0000040000057882 */ /* 0x000fe40000000000 */
[----:B------:R-:W-:Y:S02]  /*1080*/  UIADD3 UR5, UPT, UPT, UR5, 0x8, URZ ;  /* 0x0000000805057890 */ /* 0x000fe4000fffe0ff */
[----:B------:R-:W-:Y:S01]  /*1090*/  @!P2 STS [R16], R25 ;  /* 0x000000191000a388 */ /* 0x000fe20000000800 */
[----:B------:R-:W-:Y:S01]  /*10a0*/  BAR.SYNC.DEFER_BLOCKING 0x0 ;  /* 0x0000000000007b1d */ /* 0x000fe20000010000 */
[----:B------:R-:W-:Y:S01]  /*10b0*/  ISETP.GE.AND P2, PT, R7, R0, PT ;  /* 0x000000000700720c */ /* 0x000fe20003f46270 */
[----:B------:R-:W-:-:S04]  /*10c0*/  ULEA UR5, UR6, UR5, 0x18 ;  /* 0x0000000506057291 */ /* 0x000fc8000f8ec0ff */
[----:B------:R-:W0:Y:S04]  /*10d0*/  @P3 LDS R8, [R4] ;  /* 0x0000000004083984 */ /* 0x000e280000000800 */
[----:B0-----:R-:W0:Y:S02]  /*10e0*/  SHFL.BFLY PT, R9, R8, 0x10, 0x1f ;  /* 0x0e001f0008097f89 */ /* 0x001e2400000e0000 */
[----:B0-----:R-:W-:-:S05]  /*10f0*/  FADD.FTZ R9, R9, R8 ;  /* 0x0000000809097221 */ /* 0x001fca0000010000 */
[----:B------:R-:W0:Y:S02]  /*1100*/  SHFL.BFLY PT, R20, R9, 0x8, 0x1f ;  /* 0x0d001f0009147f89 */ /* 0x000e2400000e0000 */
[----:B0-----:R-:W-:-:S05]  /*1110*/  FADD.FTZ R20, R9, R20 ;  /* 0x0000001409147221 */ /* 0x001fca0000010000 */
[----:B------:R-:W0:Y:S02]  /*1120*/  SHFL.BFLY PT, R19, R20, 0x4, 0x1f ;  /* 0x0c801f0014137f89 */ /* 0x000e2400000e0000 */
[----:B0-----:R-:W-:-:S05]  /*1130*/  FADD.FTZ R19, R20, R19 ;  /* 0x0000001314137221 */ /* 0x001fca0000010000 */
[----:B------:R-:W0:Y:S02]  /*1140*/  SHFL.BFLY PT, R24, R19, 0x2, 0x1f ;  /* 0x0c401f0013187f89 */ /* 0x000e2400000e0000 */
[----:B0-----:R-:W-:-:S05]  /*1150*/  FADD.FTZ R24, R19, R24 ;  /* 0x0000001813187221 */ /* 0x001fca0000010000 */
[----:B------:R-:W0:Y:S02]  /*1160*/  SHFL.BFLY PT, R21, R24, 0x1, 0x1f ;  /* 0x0c201f0018157f89 */ /* 0x000e2400000e0000 */
[----:B0-----:R-:W-:-:S04]  /*1170*/  FADD.FTZ R21, R24, R21 ;  /* 0x0000001518157221 */ /* 0x001fc80000010000 */
[----:B--2---:R-:W-:-:S05]  /*1180*/  @!P4 FMUL.FTZ R21, R21, R26 ;  /* 0x0000001a1515c220 */ /* 0x004fca0000410000 */
[----:B------:R-:W-:Y:S01]  /*1190*/  @!P4 STS [UR4], R21 ;  /* 0x00000015ff00c988 */ /* 0x000fe20008000804 */
[----:B------:R-:W-:Y:S01]  /*11a0*/  BAR.SYNC.DEFER_BLOCKING 0x0 ;  /* 0x0000000000007b1d */ /* 0x000fe20000010000 */
[----:B------:R-:W-:-:S05]  /*11b0*/  ISETP.GE.AND P4, PT, R11, R0, PT ;  /* 0x000000000b00720c */ /* 0x000fca0003f86270 */
[----:B------:R-:W0:Y:S02]  /*11c0*/  LDS R9, [UR4] ;  /* 0x00000004ff097984 */ /* 0x000e240008000800 */
[--C-:B0-----:R-:W-:Y:S01]  /*11d0*/  FADD.FTZ R4, R17, -R9.reuse ;  /* 0x8000000911047221 */ /* 0x101fe20000010000 */
[--C-:B------:R-:W-:Y:S01]  /*11e0*/  FADD.FTZ R25, R6, -R9.reuse ;  /* 0x8000000906197221 */ /* 0x100fe20000010000 */
[--C-:B------:R-:W-:Y:S01]  /*11f0*/  FADD.FTZ R8, R23, -R9.reuse ;  /* 0x8000000917087221 */ /* 0x100fe20000010000 */
[----:B------:R-:W-:Y:S01]  /*1200*/  FADD.FTZ R9, R2, -R9 ;  /* 0x8000000902097221 */ /* 0x000fe20000010000 */
[C---:B------:R-:W-:Y:S01]  /*1210*/  FFMA.FTZ R19, R4.reuse, R4, RZ ;  /* 0x0000000404137223 */ /* 0x040fe200000100ff */
[----:B------:R-:W-:-:S04]  /*1220*/  FSEL R4, R4, R17, !P4 ;  /* 0x0000001104047208 */ /* 0x000fc80006000000 */
[----:B------:R-:W-:-:S05]  /*1230*/  FSEL R20, R19, RZ, !P4 ;  /* 0x000000ff13147208 */ /* 0x000fca0006000000 */
[----:B------:R-:W-:-:S04]  /*1240*/  @!P5 FFMA.FTZ R20, R25, R25, R20 ;  /* 0x000000191914d223 */ /* 0x000fc80000010014 */
[----:B------:R-:W-:-:S04]  /*1250*/  @!P6 FFMA.FTZ R20, R8, R8, R20 ;  /* 0x000000080814e223 */ /* 0x000fc80000010014 */
[----:B------:R-:W-:-:S05]  /*1260*/  @!P2 FFMA.FTZ R20, R9, R9, R20 ;  /* 0x000000090914a223 */ /* 0x000fca0000010014 */
[----:B------:R-:W0:Y:S02]  /*1270*/  SHFL.BFLY PT, R19, R20, 0x10, 0x1f ;  /* 0x0e001f0014137f89 */ /* 0x000e2400000e0000 */
[----:B0-----:R-:W-:Y:S01]  /*1280*/  FADD.FTZ R19, R20, R19 ;  /* 0x0000001314137221 */ /* 0x001fe20000010000 */
[----:B------:R-:W-:-:S04]  /*1290*/  LEA R20, R12, UR5, 0x2 ;  /* 0x000000050c147c11 */ /* 0x000fc8000f8e10ff */
[----:B------:R-:W0:Y:S02]  /*12a0*/  SHFL.BFLY PT, R24, R19, 0x8, 0x1f ;  /* 0x0d001f0013187f89 */ /* 0x000e2400000e0000 */
[----:B0-----:R-:W-:-:S05]  /*12b0*/  FADD.FTZ R24, R19, R24 ;  /* 0x0000001813187221 */ /* 0x001fca0000010000 */
[----:B------:R-:W0:Y:S02]  /*12c0*/  SHFL.BFLY PT, R21, R24, 0x4, 0x1f ;  /* 0x0c801f0018157f89 */ /* 0x000e2400000e0000 */
[----:B0-----:R-:W-:-:S05]  /*12d0*/  FADD.FTZ R21, R24, R21 ;  /* 0x0000001518157221 */ /* 0x001fca0000010000 */
[----:B------:R-:W0:Y:S02]  /*12e0*/  SHFL.BFLY PT, R26, R21, 0x2, 0x1f ;  /* 0x0c401f00151a7f89 */ /* 0x000e2400000e0000 */
[----:B0-----:R-:W-:-:S05]  /*12f0*/  FADD.FTZ R26, R21, R26 ;  /* 0x0000001a151a7221 */ /* 0x001fca0000010000 */
[----:B------:R-:W0:Y:S02]  /*1300*/  SHFL.BFLY PT, R27, R26, 0x1, 0x1f ;  /* 0x0c201f001a1b7f89 */ /* 0x000e2400000e0000 */
[----:B0-----:R-:W-:-:S05]  /*1310*/  FADD.FTZ R27, R26, R27 ;  /* 0x0000001b1a1b7221 */ /* 0x001fca0000010000 */
[----:B------:R-:W-:Y:S01]  /*1320*/  @!P1 STS [R16], R27 ;  /* 0x0000001b10009388 */ /* 0x000fe20000000800 */
[----:B------:R-:W-:Y:S01]  /*1330*/  BAR.SYNC.DEFER_BLOCKING 0x0 ;  /* 0x0000000000007b1d */ /* 0x000fe20000010000 */
[----:B------:R-:W-:Y:S02]  /*1340*/  ISETP.NE.AND P1, PT, R18, RZ, PT ;  /* 0x000000ff1200720c */ /* 0x000fe40003f25270 */
[----:B------:R-:W-:-:S06]  /*1350*/  MOV R18, RZ ;  /* 0x000000ff00127202 */ /* 0x000fcc0000000f00 */
[----:B------:R0:W1:Y:S01]  /*1360*/  @P3 LDS R18, [R20] ;  /* 0x0000000014123984 */ /* 0x0000620000000800 */
[----:B------:R-:W-:Y:S01]  /*1370*/  ISETP.NE.AND P3, PT, R11, RZ, PT ;  /* 0x000000ff0b00720c */ /* 0x000fe20003f65270 */
[----:B0-----:R-:W0:-:S12]  /*1380*/  LDC.64 R20, c[0x0][0x390] ;  /* 0x0000e400ff147b82 */ /* 0x001e180000000a00 */
[----:B------:R-:W-:-:S04]  /*1390*/  @!P3 I2FP.F32.S32 R29, R0 ;  /* 0x00000000001db245 */ /* 0x000fc80000201400 */
[----:B------:R-:W2:Y:S01]  /*13a0*/  @!P3 MUFU.RCP R28, R29 ;  /* 0x0000001d001cb308 */ /* 0x000ea20000001000 */
[----:B0-----:R-:W-:-:S06]  /*13b0*/  @!P0 IMAD.WIDE.U32 R20, R11, 0x2, R20 ;  /* 0x000000020b148825 */ /* 0x001fcc00078e0014 */
[----:B------:R-:W3:Y:S04]  /*13c0*/  @!P0 LDG.E.U16.CONSTANT R20, desc[UR8][R20.64] ;  /* 0x0000000814148981 */ /* 0x000ee8000c1e9500 */
[----:B-1----:R-:W0:Y:S02]  /*13d0*/  SHFL.BFLY PT, R17, R18, 0x10, 0x1f ;  /* 0x0e001f0012117f89 */ /* 0x002e2400000e0000 */
[----:B0-----:R-:W-:-:S05]  /*13e0*/  FADD.FTZ R17, R17, R18 ;  /* 0x0000001211117221 */ /* 0x001fca0000010000 */
[----:B------:R-:W0:Y:S02]  /*13f0*/  SHFL.BFLY PT, R16, R17, 0x8, 0x1f ;  /* 0x0d001f0011107f89 */ /* 0x000e2400000e0000 */
[----:B0-----:R-:W-:-:S05]  /*1400*/  FADD.FTZ R16, R17, R16 ;  /* 0x0000001011107221 */ /* 0x001fca0000010000 */
[----:B------:R-:W0:Y:S02]  /*1410*/  SHFL.BFLY PT, R19, R16, 0x4, 0x1f ;  /* 0x0c801f0010137f89 */ /* 0x000e2400000e0000 */
[----:B0-----:R-:W-:Y:S02]  /*1420*/  FADD.FTZ R24, R16, R19 ;  /* 0x0000001310187221 */ /* 0x001fe40000010000 */
[----:B------:R-:W0:Y:S03]  /*1430*/  LDC.64 R16, c[0x0][0x3a8] ;  /* 0x0000ea00ff107b82 */ /* 0x000e260000000a00 */
[----:B------:R-:W1:Y:S04]  /*1440*/  SHFL.BFLY PT, R19, R24, 0x2, 0x1f ;  /* 0x0c401f0018137f89 */ /* 0x000e6800000e0000 */
[----:B0-----:R-:W4:Y:S01]  /*1450*/  LDG.E.CONSTANT R16, desc[UR8][R16.64] ;  /* 0x0000000810107981 */ /* 0x001f22000c1e9900 */
[----:B-1----:R-:W-:-:S05]  /*1460*/  FADD.FTZ R26, R24, R19 ;  /* 0x00000013181a7221 */ /* 0x002fca0000010000 */
[----:B------:R-:W0:Y:S02]  /*1470*/  SHFL.BFLY PT, R19, R26, 0x1, 0x1f ;  /* 0x0c201f001a137f89 */ /* 0x000e2400000e0000 */
[----:B0-----:R-:W-:-:S04]  /*1480*/  FADD.FTZ R19, R26, R19 ;  /* 0x000000131a137221 */ /* 0x001fc80000010000 */
[----:B--2---:R-:W-:Y:S02]  /*1490*/  @!P3 FFMA.FTZ R28, R19, R28, 9.9999999747524270788e-07 ;  /* 0x358637bd131cb423 */ /* 0x004fe4000001001c */
[----:B------:R-:W0:Y:S04]  /*14a0*/  LDC.64 R18, c[0x0][0x398] ;  /* 0x0000e600ff127b82 */ /* 0x000e280000000a00 */
[----:B------:R-:W1:Y:S02]  /*14b0*/  @!P3 MUFU.RSQ R28, R28 ;  /* 0x0000001c001cb308 */ /* 0x000e640000001400 */
[----:B-1----:R-:W-:Y:S01]  /*14c0*/  @!P3 STS [UR4+0x4], R28 ;  /* 0x0000041cff00b988 */ /* 0x002fe20008000804 */
[----:B0-----:R-:W-:Y:S01]  /*14d0*/  @!P0 IMAD.WIDE.U32 R26, R11, 0x2, R18 ;  /* 0x000000020b1a8825 */ /* 0x001fe200078e0012 */
[----:B------:R-:W-:Y:S03]  /*14e0*/  BAR.SYNC.DEFER_BLOCKING 0x0 ;  /* 0x0000000000007b1d */ /* 0x000fe60000010000 */
[----:B------:R-:W-:-:S05]  /*14f0*/  IMAD R13, R13, R14, UR7 ;  /* 0x000000070d0d7e24 */ /* 0x000fca000f8e020e */
[----:B------:R-:W0:Y:S01]  /*1500*/  @!P0 LDC.64 R18, c[0x0][0x380] ;  /* 0x0000e000ff128b82 */ /* 0x000e220000000a00 */
[----:B------:R-:W2:Y:S04]  /*1510*/  @!P0 LDG.E.U16.CONSTANT R26, desc[UR8][R26.64] ;  /* 0x000000081a1a8981 */ /* 0x000ea8000c1e9500 */
[----:B------:R-:W1:Y:S01]  /*1520*/  @!P0 LDS R29, [UR4+0x4] ;  /* 0x00000404ff1d8984 */ /* 0x000e620008000800 */
[----:B------:R-:W-:Y:S01]  /*1530*/  IMAD R15, R13, R15, R22 ;  /* 0x0000000f0d0f7224 */ /* 0x000fe200078e0216 */
[----:B------:R-:W-:Y:S02]  /*1540*/  @!P0 LOP3.LUT R11, R11, 0x3e0, RZ, 0xc0, !PT ;  /* 0x000003e00b0b8812 */ /* 0x000fe400078ec0ff */
[----:B------:R-:W-:Y:S01]  /*1550*/  SHF.R.S32.HI R10, RZ, 0x2, R10 ;  /* 0x00000002ff0a7819 */ /* 0x000fe2000001140a */
[----:B------:R-:W-:-:S04]  /*1560*/  @!P0 IMAD R12, R15, 0x20, R12 ;  /* 0x000000200f0c8824 */ /* 0x000fc800078e020c */
[----:B------:R-:W-:-:S05]  /*1570*/  @!P0 IMAD R11, R10, R11, R12 ;  /* 0x0000000b0a0b8224 */ /* 0x000fca00078e020c */
[----:B0-----:R-:W-:Y:S01]  /*1580*/  @!P0 IADD3 R18, P3, PT, R11, R18, RZ ;  /* 0x000000120b128210 */ /* 0x001fe20007f7e0ff */
[----:B-1----:R-:W-:-:S03]  /*1590*/  @!P0 FMUL.FTZ R4, R4, R29 ;  /* 0x0000001d04048220 */ /* 0x002fc60000410000 */
[----:B------:R-:W-:Y:S02]  /*15a0*/  @!P0 LEA.HI.X.SX32 R19, R11, R19, 0x1, P3 ;  /* 0x000000130b138211 */ /* 0x000fe400018f0eff */
[----:B------:R-:W-:Y:S01]  /*15b0*/  ISETP.GE.AND P4, PT, R3, R0, PT ;  /* 0x000000000300720c */ /* 0x000fe20003f86270 */
[----:B------:R-:W-:Y:S01]  /*15c0*/  BSSY.RECONVERGENT B0, `(.L_x_12) ;  /* 0x000001f000007945 */ /* 0x000fe20003800200 */
[----:B------:R-:W-:Y:S02]  /*15d0*/  FSEL R6, R25, R6, !P5 ;  /* 0x0000000619067208 */ /* 0x000fe40006800000 */
[----:B------:R-:W-:Y:S01]  /*15e0*/  FSEL R8, R8, R23, !P6 ;  /* 0x0000001708087208 */ /* 0x000fe20007000000 */
[----:B---3--:R-:W-:Y:S02]  /*15f0*/  @!P0 HADD2.F32 R14, -RZ, R20.H0_H0 ;  /* 0x20000014ff0e8230 */ /* 0x008fe40000004100 */
[----:B--2---:R-:W-:-:S05]  /*1600*/  @!P0 HADD2.F32 R24, -RZ, R26.H0_H0 ;  /* 0x2000001aff188230 */ /* 0x004fca0000004100 */
[----:B------:R-:W-:-:S04]  /*1610*/  @!P0 FFMA.FTZ R13, R4, R14, R24 ;  /* 0x0000000e040d8223 */ /* 0x000fc80000010018 */
[----:B----4-:R-:W-:-:S06]  /*1620*/  @!P0 FMUL.FTZ R13, R16, R13 ;  /* 0x0000000d100d8220 */ /* 0x010fcc0000410000 */
[----:B------:R-:W0:Y:S02]  /*1630*/  @!P0 F2I.S8.NTZ R13, R13 ;  /* 0x0000000d000d8305 */ /* 0x000e240000202100 */
[----:B0-----:R0:W-:Y:S01]  /*1640*/  @!P0 STG.E.U8 desc[UR8][R18.64], R13 ;  /* 0x0000000d12008986 */ /* 0x0011e2000c101108 */
[----:B------:R-:W-:Y:S05]  /*1650*/  @P4 BRA `(.L_x_13) ;  /* 0x0000000000544947 */ /* 0x000fea0003800000 */
[----:B0-----:R-:W0:Y:S01]  /*1660*/  LDC.64 R12, c[0x0][0x390] ;  /* 0x0000e400ff0c7b82 */ /* 0x001e220000000a00 */
[----:B------:R-:W1:Y:S01]  /*1670*/  LDS R21, [UR4+0x4] ;  /* 0x00000404ff157984 */ /* 0x000e620008000800 */
[----:B------:R-:W2:Y:S06]  /*1680*/  LDCU.64 UR6, c[0x0][0x380] ;  /* 0x00007000ff0677ac */ /* 0x000eac0008000a00 */
[----:B------:R-:W3:Y:S01]  /*1690*/  LDC.64 R18, c[0x0][0x398] ;  /* 0x0000e600ff127b82 */ /* 0x000ee20000000a00 */
[----:B0-----:R-:W-:-:S06]  /*16a0*/  IMAD.WIDE.U32 R12, R3, 0x2, R12 ;  /* 0x00000002030c7825 */ /* 0x001fcc00078e000c */
[----:B------:R-:W4:Y:S01]  /*16b0*/  LDG.E.U16.CONSTANT R12, desc[UR8][R12.64] ;  /* 0x000000080c0c7981 */ /* 0x000f22000c1e9500 */
[----:B---3--:R-:W-:-:S06]  /*16c0*/  IMAD.WIDE.U32 R18, R3, 0x2, R18 ;  /* 0x0000000203127825 */ /* 0x008fcc00078e0012 */
[----:B------:R-:W3:Y:S01]  /*16d0*/  LDG.E.U16.CONSTANT R18, desc[UR8][R18.64] ;  /* 0x0000000812127981 */ /* 0x000ee2000c1e9500 */
[----:B-1----:R-:W-:Y:S01]  /*16e0*/  FMUL.FTZ R6, R6, R21 ;  /* 0x0000001506067220 */ /* 0x002fe20000410000 */
[C---:B------:R-:W-:Y:S02]  /*16f0*/  LOP3.LUT R4, R3.reuse, 0x1f, RZ, 0xc0, !PT ;  /* 0x0000001f03047812 */ /* 0x040fe400078ec0ff */
[----:B------:R-:W-:Y:S02]  /*1700*/  LOP3.LUT R3, R3, 0xfe0, RZ, 0xc0, !PT ;  /* 0x00000fe003037812 */ /* 0x000fe400078ec0ff */
[----:B------:R-:W-:-:S05]  /*1710*/  LEA R4, R15, R4, 0x5 ;  /* 0x000000040f047211 */ /* 0x000fca00078e28ff */
[----:B------:R-:W-:Y:S02]  /*1720*/  IMAD R3, R10, R3, R4 ;  /* 0x000000030a037224 */ /* 0x000fe400078e0204 */
[----:B----4-:R-:W-:Y:S02]  /*1730*/  HADD2.F32 R11, -RZ, R12.H0_H0 ;  /* 0x2000000cff0b7230 */ /* 0x010fe40000004100 */
[----:B---3--:R-:W-:-:S05]  /*1740*/  HADD2.F32 R17, -RZ, R18.H0_H0 ;  /* 0x20000012ff117230 */ /* 0x008fca0000004100 */
[----:B------:R-:W-:-:S04]  /*1750*/  FFMA.FTZ R11, R6, R11, R17 ;  /* 0x0000000b060b7223 */ /* 0x000fc80000010011 */
[----:B------:R-:W-:-:S06]  /*1760*/  FMUL.FTZ R11, R16, R11 ;  /* 0x0000000b100b7220 */ /* 0x000fcc0000410000 */
[----:B------:R-:W0:Y:S01]  /*1770*/  F2I.S8.NTZ R11, R11 ;  /* 0x0000000b000b7305 */ /* 0x000e220000202100 */
[----:B--2---:R-:W-:-:S04]  /*1780*/  IADD3 R12, P0, PT, R3, UR6, RZ ;  /* 0x00000006030c7c10 */ /* 0x004fc8000ff1e0ff */
[----:B------:R-:W-:-:S05]  /*1790*/  LEA.HI.X.SX32 R13, R3, UR7, 0x1, P0 ;  /* 0x00000007030d7c11 */ /* 0x000fca00080f0eff */
[----:B0-----:R1:W-:Y:S04]  /*17a0*/  STG.E.U8 desc[UR8][R12.64], R11 ;  /* 0x0000000b0c007986 */ /* 0x0013e8000c101108 */
.L_x_13:
[----:B------:R-:W-:Y:S05]  /*17b0*/  BSYNC.RECONVERGENT B0 ;  /* 0x0000000000007941 */ /* 0x000fea0003800200 */
.L_x_12:
[----:B------:R-:W-:Y:S01]  /*17c0*/  ISETP.GE.AND P0, PT, R5, R0, PT ;  /* 0x000000000500720c */ /* 0x000fe20003f06270 */
[----:B------:R-:W-:-:S12]  /*17d0*/  BSSY.RECONVERGENT B0, `(.L_x_14) ;  /* 0x0000017000007945 */ /* 0x000fd80003800200 */
[----:B------:R-:W-:Y:S05]  /*17e0*/  @P0 BRA `(.L_x_15) ;  /* 0x0000000000540947 */ /* 0x000fea0003800000 */
[----:B01----:R-:W0:Y:S01]  /*17f0*/  LDC.64 R12, c[0x0][0x390] ;  /* 0x0000e400ff0c7b82 */ /* 0x003e220000000a00 */
        /* <DEDUP_REMOVED lines=9> */
[----:B------:R-:W-:-:S03]  /*1890*/  LOP3.LUT R5, R5, 0x1fe0, RZ, 0xc0, !PT ;  /* 0x00001fe005057812 */ /* 0x000fc600078ec0ff */
[----:B------:R-:W-:-:S04]  /*18a0*/  IMAD R0, R15, 0x20, R0 ;  /* 0x000000200f007824 */ /* 0x000fc800078e0200 */
[----:B------:R-:W-:-:S05]  /*18b0*/  IMAD R0, R10, R5, R0 ;  /* 0x000000050a007224 */ /* 0x000fca00078e0200 */
[----:B--2---:R-:W-:-:S04]  /*18c0*/  IADD3 R4, P0, PT, R0, UR6, RZ ;  /* 0x0000000600047c10 */ /* 0x004fc8000ff1e0ff */
[----:B------:R-:W-:Y:S01]  /*18d0*/  LEA.HI.X.SX32 R5, R0, UR7, 0x1, P0 ;  /* 0x0000000700057c11 */ /* 0x000fe200080f0eff */
[----:B----4-:R-:W-:Y:S02]  /*18e0*/  HADD2.F32 R3, -RZ, R12.H0_H0 ;  /* 0x2000000cff037230 */ /* 0x010fe40000004100 */
[----:B---3--:R-:W-:-:S05]  /*18f0*/  HADD2.F32 R11, -RZ, R18.H0_H0 ;  /* 0x20000012ff0b7230 */ /* 0x008fca0000004100 */
[----:B------:R-:W-:-:S04]  /*1900*/  FFMA.FTZ R3, R8, R3, R11 ;  /* 0x0000000308037223 */ /* 0x000fc8000001000b */
[----:B------:R-:W-:-:S06]  /*1910*/  FMUL.FTZ R3, R16, R3 ;  /* 0x0000000310037220 */ /* 0x000fcc0000410000 */
[----:B------:R-:W0:Y:S02]  /*1920*/  F2I.S8.NTZ R3, R3 ;  /* 0x0000000300037305 */ /* 0x000e240000202100 */
[----:B0-----:R2:W-:Y:S02]  /*1930*/  STG.E.U8 desc[UR8][R4.64], R3 ;  /* 0x0000000304007986 */ /* 0x0015e4000c101108 */
.L_x_15:
[----:B------:R-:W-:Y:S05]  /*1940*/  BSYNC.RECONVERGENT B0 ;  /* 0x0000000000007941 */ /* 0x000fea0003800200 */
.L_x_14:
[----:B------:R-:W-:Y:S05]  /*1950*/  @P1 EXIT ;  /* 0x000000000000194d */ /* 0x000fea0003800000 */
[----:B--2---:R-:W2:Y:S01]  /*1960*/  LDC.64 R4, c[0x0][0x390] ;  /* 0x0000e400ff047b82 */ /* 0x004ea20000000a00 */
[----:B-1----:R-:W1:Y:S07]  /*1970*/  LDS R11, [UR4+0x4] ;  /* 0x00000404ff0b7984 */ /* 0x002e6e0008000800 */
[----:B0-----:R-:W0:Y:S01]  /*1980*/  LDC.64 R12, c[0x0][0x398] ;  /* 0x0000e600ff0c7b82 */ /* 0x001e220000000a00 */
[----:B------:R-:W-:Y:S01]  /*1990*/  FSEL R2, R9, R2, !P2 ;  /* 0x0000000209027208 */ /* 0x000fe20005000000 */
[----:B------:R-:W3:Y:S01]  /*19a0*/  LDCU.64 UR6, c[0x0][0x380] ;  /* 0x00007000ff0677ac */ /* 0x000ee20008000a00 */
[----:B--2---:R-:W-:-:S06]  /*19b0*/  IMAD.WIDE.U32 R4, R7, 0x2, R4 ;  /* 0x0000000207047825 */ /* 0x004fcc00078e0004 */
[----:B------:R-:W2:Y:S01]  /*19c0*/  LDG.E.U16.CONSTANT R4, desc[UR8][R4.64] ;  /* 0x0000000804047981 */ /* 0x000ea2000c1e9500 */
[----:B0-----:R-:W-:-:S06]  /*19d0*/  IMAD.WIDE.U32 R12, R7, 0x2, R12 ;  /* 0x00000002070c7825 */ /* 0x001fcc00078e000c */
[----:B------:R-:W4:Y:S01]  /*19e0*/  LDG.E.U16.CONSTANT R12, desc[UR8][R12.64] ;  /* 0x000000080c0c7981 */ /* 0x000f22000c1e9500 */
[----:B-1----:R-:W-:Y:S01]  /*19f0*/  FMUL.FTZ R2, R2, R11 ;  /* 0x0000000b02027220 */ /* 0x002fe20000410000 */
[C---:B------:R-:W-:Y:S02]  /*1a00*/  LOP3.LUT R0, R7.reuse, 0x1f, RZ, 0xc0, !PT ;  /* 0x0000001f07007812 */ /* 0x040fe400078ec0ff */
[----:B------:R-:W-:Y:S02]  /*1a10*/  LOP3.LUT R7, R7, 0x3fe0, RZ, 0xc0, !PT ;  /* 0x00003fe007077812 */ /* 0x000fe400078ec0ff */
[----:B------:R-:W-:-:S05]  /*1a20*/  LEA R0, R15, R0, 0x5 ;  /* 0x000000000f007211 */ /* 0x000fca00078e28ff */
[----:B------:R-:W-:Y:S02]  /*1a30*/  IMAD R0, R10, R7, R0 ;  /* 0x000000070a007224 */ /* 0x000fe400078e0200 */
[----:B--2---:R-:W-:Y:S02]  /*1a40*/  HADD2.F32 R3, -RZ, R4.H0_H0 ;  /* 0x20000004ff037230 */ /* 0x004fe40000004100 */
[----:B----4-:R-:W-:-:S05]  /*1a50*/  HADD2.F32 R9, -RZ, R12.H0_H0 ;  /* 0x2000000cff097230 */ /* 0x010fca0000004100 */
[----:B------:R-:W-:-:S04]  /*1a60*/  FFMA.FTZ R3, R2, R3, R9 ;  /* 0x0000000302037223 */ /* 0x000fc80000010009 */
[----:B------:R-:W-:-:S04]  /*1a70*/  FMUL.FTZ R16, R16, R3 ;  /* 0x0000000310107220 */ /* 0x000fc80000410000 */
[----:B------:R-:W0:Y:S01]  /*1a80*/  F2I.S8.NTZ R5, R16 ;  /* 0x0000001000057305 */ /* 0x000e220000202100 */
[----:B---3--:R-:W-:-:S04]  /*1a90*/  IADD3 R2, P0, PT, R0, UR6, RZ ;  /* 0x0000000600027c10 */ /* 0x008fc8000ff1e0ff */
[----:B------:R-:W-:-:S05]  /*1aa0*/  LEA.HI.X.SX32 R3, R0, UR7, 0x1, P0 ;  /* 0x0000000700037c11 */ /* 0x000fca00080f0eff */
[----:B0-----:R-:W-:Y:S01]  /*1ab0*/  STG.E.U8 desc[UR8][R2.64], R5 ;  /* 0x0000000502007986 */ /* 0x001fe2000c101108 */
[----:B------:R-:W-:Y:S05]  /*1ac0*/  EXIT ;  /* 0x000000000000794d */ /* 0x000fea0003800000 */
.L_x_16:
        /* <DEDUP_REMOVED lines=11> */
.L_x_590:


//--------------------- .text._ZN17fastertransformer18merge_layernorm_v2IfEEvPaPKT_S4_S4_iPKfiii --------------------------
	.section	.text._ZN17fastertransformer18merge_layernorm_v2IfEEvPaPKT_S4_S4_iPKfiii,"ax",@progbits
	.align	128
        .global         _ZN17fastertransformer18merge_layernorm_v2IfEEvPaPKT_S4_S4_iPKfiii
        .type           _ZN17fastertransformer18merge_layernorm_v2IfEEvPaPKT_S4_S4_iPKfiii,@function
        .size           _ZN17fastertransformer18merge_layernorm_v2IfEEvPaPKT_S4_S4_iPKfiii,(.L_x_591 - _ZN17fastertransformer18merge_layernorm_v2IfEEvPaPKT_S4_S4_iPKfiii)
        .other          _ZN17fastertransformer18merge_layernorm_v2IfEEvPaPKT_S4_S4_iPKfiii,@"STO_CUDA_ENTRY STV_DEFAULT"
_ZN17fastertransformer18merge_layernorm_v2IfEEvPaPKT_S4_S4_iPKfiii:
.text._ZN17fastertransformer18merge_layernorm_v2IfEEvPaPKT_S4_S4_iPKfiii:
[----:B------:R-:W-:Y:S01]  /*0000*/  LDC R1, c[0x0][0x37c] ;  /* 0x0000df00ff017b82 */ /* 0x000fe20000000800 */
[----:B------:R-:W0:Y:S07]  /*0010*/  S2R R18, SR_TID.X ;  /* 0x0000000000127919 */ /* 0x000e2e0000002100 */
[----:B------:R-:W1:Y:S01]  /*0020*/  LDC R5, c[0x0][0x3b8] ;  /* 0x0000ee00ff057b82 */ /* 0x000e620000000800 */
[----:B------:R-:W0:Y:S01]  /*0030*/  LDCU UR10, c[0x0][0x360] ;  /* 0x00006c00ff0a77ac */ /* 0x000e220008000800 */
[----:B------:R-:W-:Y:S01]  /*0040*/  BSSY.RECONVERGENT B0, `(.L_x_17) ;  /* 0x0000048000007945 */ /* 0x000fe20003800200 */
[----:B------:R-:W2:Y:S01]  /*0050*/  S2R R27, SR_CTAID.Z ;  /* 0x00000000001b7919 */ /* 0x000ea20000002700 */
[----:B------:R-:W-:Y:S01]  /*0060*/  HFMA2 R14, -RZ, RZ, 0, 0 ;  /* 0x00000000ff0e7431 */ /* 0x000fe200000001ff */
[----:B------:R-:W3:Y:S01]  /*0070*/  LDCU UR4, c[0x0][0x3a0] ;  /* 0x00007400ff0477ac */ /* 0x000ee20008000800 */
[----:B------:R-:W4:Y:S02]  /*0080*/  S2R R22, SR_CTAID.X ;  /* 0x0000000000167919 */ /* 0x000f240000002500 */
[----:B------:R-:W3:Y:S01]  /*0090*/  LDC.64 R12, c[0x0][0x3b0] ;  /* 0x0000ec00ff0c7b82 */ /* 0x000ee20000000a00 */
[----:B------:R-:W0:Y:S07]  /*00a0*/  LDCU.64 UR8, c[0x0][0x358] ;  /* 0x00006b00ff0877ac */ /* 0x000e2e0008000a00 */
[----:B------:R-:W2:Y:S01]  /*00b0*/  S2UR UR7, SR_CTAID.Y ;  /* 0x00000000000779c3 */ /* 0x000ea20000002600 */
[----:B-1----:R-:W-:Y:S01]  /*00c0*/  SHF.R.S32.HI R7, RZ, 0x2, R5 ;  /* 0x00000002ff077819 */ /* 0x002fe20000011405 */
[C---:B0-----:R-:W-:Y:S01]  /*00d0*/  VIADD R3, R18.reuse, UR10 ;  /* 0x0000000a12037c36 */ /* 0x041fe20008000000 */
[----:B------:R-:W-:Y:S01]  /*00e0*/  ISETP.GE.AND P3, PT, R18, R5, PT ;  /* 0x000000051200720c */ /* 0x000fe20003f66270 */
[----:B---3--:R-:W-:-:S02]  /*00f0*/  IMAD R4, R12, UR4, RZ ;  /* 0x000000040c047c24 */ /* 0x008fc4000f8e02ff */
[C---:B------:R-:W-:Y:S01]  /*0100*/  VIADD R2, R3.reuse, UR10 ;  /* 0x0000000a03027c36 */ /* 0x040fe20008000000 */
[----:B------:R-:W-:Y:S01]  /*0110*/  ISETP.GE.AND P2, PT, R3, R5, PT ;  /* 0x000000050300720c */ /* 0x000fe20003f46270 */
[----:B------:R-:W-:Y:S02]  /*0120*/  IMAD R10, R4, R13, RZ ;  /* 0x0000000d040a7224 */ /* 0x000fe400078e02ff */
[C---:B------:R-:W-:Y:S01]  /*0130*/  VIADD R0, R2.reuse, UR10 ;  /* 0x0000000a02007c36 */ /* 0x040fe20008000000 */
[-C--:B------:R-:W-:Y:S01]  /*0140*/  ISETP.GE.AND P1, PT, R2, R5.reuse, PT ;  /* 0x000000050200720c */ /* 0x080fe20003f26270 */
[----:B--2---:R-:W-:Y:S02]  /*0150*/  IMAD R6, R27, R12, UR7 ;  /* 0x000000071b067e24 */ /* 0x004fe4000f8e020c */
[----:B------:R-:W-:Y:S01]  /*0160*/  IMAD.SHL.U32 R10, R10, 0x4, RZ ;  /* 0x000000040a0a7824 */ /* 0x000fe200078e00ff */
[----:B------:R-:W-:-:S04]  /*0170*/  ISETP.GE.AND P6, PT, R0, R5, PT ;  /* 0x000000050000720c */ /* 0x000fc80003fc6270 */
[----:B------:R-:W-:Y:S01]  /*0180*/  P2R R4, PR, RZ, 0x40 ;  /* 0x00000040ff047803 */ /* 0x000fe20000000000 */
[----:B------:R-:W-:Y:S01]  /*0190*/  IMAD.SHL.U32 R4, R6, 0x4, RZ ;  /* 0x0000000406047824 */ /* 0x000fe200078e00ff */
[----:B----4-:R-:W-:Y:S07]  /*01a0*/  @P3 BRA `(.L_x_18) ;  /* 0x0000000000c43947 */ /* 0x010fee0003800000 */
        /* <DEDUP_REMOVED lines=8> */
[----:B0-----:R-:W-:Y:S01]  /*0230*/  IMAD.MOV.U32 R8, RZ, RZ, RZ ;  /* 0x000000ffff087224 */ /* 0x001fe200078e00ff */
[----:B-1----:R-:W-:-:S05]  /*0240*/  IADD3 R14, PT, PT, RZ, -R9, RZ ;  /* 0x80000009ff0e7210 */ /* 0x002fca0007ffe0ff */
[----:B------:R-:W-:Y:S02]  /*0250*/  IMAD R15, R14, R11, RZ ;  /* 0x0000000b0e0f7224 */ /* 0x000fe400078e02ff */
[----:B------:R-:W-:Y:S02]  /*0260*/  IMAD.MOV.U32 R14, RZ, RZ, R16 ;  /* 0x000000ffff0e7224 */ /* 0x000fe400078e0010 */
        /* <DEDUP_REMOVED lines=27> */
[----:B------:R-:W0:Y:S02]  /*0420*/  LDC.64 R8, c[0x0][0x388] ;  /* 0x0000e200ff087b82 */ /* 0x000e240000000a00 */
[----:B------:R-:W-:Y:S01]  /*0430*/  PRMT R17, R11, 0x9910, RZ ;  /* 0x000099100b117816 */ /* 0x000fe200000000ff */
[----:B------:R-:W-:-:S04]  /*0440*/  IMAD.MOV.U32 R11, RZ, RZ, R6 ;  /* 0x000000ffff0b7224 */ /* 0x000fc800078e0006 */
[----:B------:R-:W-:Y:S01]  /*0450*/  IMAD R6, R22, 0x2, R11 ;  /* 0x0000000216067824 */ /* 0x000fe200078e020b */
[----:B------:R-:W-:-:S05]  /*0460*/  LEA R11, R17, R4, 0x1 ;  /* 0x00000004110b7211 */ /* 0x000fca00078e08ff */
[----:B------:R-:W-:-:S04]  /*0470*/  IMAD R6, R11, R13, R6 ;  /* 0x0000000d0b067224 */ /* 0x000fc800078e0206 */
[----:B------:R-:W-:-:S04]  /*0480*/  IMAD R15, R6, 0x20, R15 ;  /* 0x00000020060f7824 */ /* 0x000fc800078e020f */
[----:B0-----:R-:W-:-:S05]  /*0490*/  IMAD.WIDE R8, R15, 0x4, R8 ;  /* 0x000000040f087825 */ /* 0x001fca00078e0208 */
[----:B------:R-:W2:Y:S02]  /*04a0*/  LDG.E.CONSTANT R6, desc[UR8][R8.64] ;  /* 0x0000000808067981 */ /* 0x000ea4000c1e9900 */
[----:B--2---:R-:W-:-:S07]  /*04b0*/  FADD.FTZ R14, RZ, R6 ;  /* 0x00000006ff0e7221 */ /* 0x004fce0000010000 */
.L_x_18:
[----:B------:R-:W-:Y:S05]  /*04c0*/  BSYNC.RECONVERGENT B0 ;  /* 0x0000000000007941 */ /* 0x000fea0003800200 */
.L_x_17:
[----:B------:R-:W-:Y:S04]  /*04d0*/  BSSY.RECONVERGENT B0, `(.L_x_19) ;  /* 0x0000032000007945 */ /* 0x000fe80003800200 */
[----:B------:R-:W-:Y:S05]  /*04e0*/  @P2 BRA `(.L_x_20) ;  /* 0x0000000000c02947 */ /* 0x000fea0003800000 */
[----:B------:R-:W-:Y:S02]  /*04f0*/  IABS R11, R7 ;  /* 0x00000007000b7213 */ /* 0x000fe40000000000 */
        /* <DEDUP_REMOVED lines=9> */
[----:B------:R-:W-:-:S04]  /*0590*/  IMAD R17, R20, R11, RZ ;  /* 0x0000000b14117224 */ /* 0x000fc800078e02ff */
[----:B------:R-:W-:Y:S01]  /*05a0*/  IMAD.HI.U32 R20, R9, R17, R8 ;  /* 0x0000001109147227 */ /* 0x000fe200078e0008 */
[----:B------:R-:W-:-:S04]  /*05b0*/  LOP3.LUT R9, R3, R7, RZ, 0x3c, !PT ;  /* 0x0000000703097212 */ /* 0x000fc800078e3cff */
[----:B------:R-:W-:Y:S01]  /*05c0*/  ISETP.GE.AND P0, PT, R9, RZ, PT ;  /* 0x000000ff0900720c */ /* 0x000fe20003f06270 */
[----:B------:R-:W-:-:S04]  /*05d0*/  IMAD.HI.U32 R8, R20, R15, RZ ;  /* 0x0000000f14087227 */ /* 0x000fc800078e00ff */
[----:B------:R-:W-:-:S05]  /*05e0*/  IMAD R16, R8, R16, R15 ;  /* 0x0000001008107224 */ /* 0x000fca00078e020f */
[----:B------:R-:W-:-:S13]  /*05f0*/  ISETP.GT.U32.AND P5, PT, R11, R16, PT ;  /* 0x000000100b00720c */ /* 0x000fda0003fa4070 */
[-C--:B------:R-:W-:Y:S01]  /*0600*/  @!P5 IADD3 R16, PT, PT, R16, -R11.reuse, RZ ;  /* 0x8000000b1010d210 */ /* 0x080fe20007ffe0ff */
[----:B------:R-:W-:Y:S01]  /*0610*/  @!P5 VIADD R8, R8, 0x1 ;  /* 0x000000010808d836 */ /* 0x000fe20000000000 */
[----:B------:R-:W-:Y:S02]  /*0620*/  ISETP.NE.AND P5, PT, R7, RZ, PT ;  /* 0x000000ff0700720c */ /* 0x000fe40003fa5270 */
[----:B------:R-:W-:-:S13]  /*0630*/  ISETP.GE.U32.AND P4, PT, R16, R11, PT ;  /* 0x0000000b1000720c */ /* 0x000fda0003f86070 */
[----:B------:R-:W-:-:S05]  /*0640*/  @P4 VIADD R8, R8, 0x1 ;  /* 0x0000000108084836 */ /* 0x000fca0000000000 */
[----:B------:R-:W-:Y:S02]  /*0650*/  @!P0 IADD3 R8, PT, PT, -R8, RZ, RZ ;  /* 0x000000ff08088210 */ /* 0x000fe40007ffe1ff */
[----:B------:R-:W-:-:S04]  /*0660*/  @!P5 LOP3.LUT R8, RZ, R7, RZ, 0x33, !PT ;  /* 0x00000007ff08d212 */ /* 0x000fc800078e33ff */
[C---:B------:R-:W-:Y:S02]  /*0670*/  LOP3.LUT R9, R8.reuse, 0xffff, RZ, 0xc0, !PT ;  /* 0x0000ffff08097812 */ /* 0x040fe400078ec0ff */
[----:B------:R-:W-:Y:S02]  /*0680*/  IADD3 R16, PT, PT, -R8, RZ, RZ ;  /* 0x000000ff08107210 */ /* 0x000fe40007ffe1ff */
[----:B------:R-:W-:-:S03]  /*0690*/  LEA.HI R9, R9, R8, RZ, 0x11 ;  /* 0x0000000809097211 */ /* 0x000fc600078f88ff */
[----:B------:R-:W-:Y:S01]  /*06a0*/  IMAD R16, R7, R16, R3 ;  /* 0x0000001007107224 */ /* 0x000fe200078e0203 */
[C---:B------:R-:W-:Y:S02]  /*06b0*/  LOP3.LUT R11, R9.reuse, 0xfffe, RZ, 0xc0, !PT ;  /* 0x0000fffe090b7812 */ /* 0x040fe400078ec0ff */
[----:B------:R-:W-:Y:S02]  /*06c0*/  PRMT R9, R9, 0x9910, RZ ;  /* 0x0000991009097816 */ /* 0x000fe400000000ff */
[----:B------:R-:W-:Y:S01]  /*06d0*/  LOP3.LUT R17, R16, 0x1f, RZ, 0xc0, !PT ;  /* 0x0000001f10117812 */ /* 0x000fe200078ec0ff */
[----:B------:R-:W-:Y:S02]  /*06e0*/  IMAD.MOV R15, RZ, RZ, -R11 ;  /* 0x000000ffff0f7224 */ /* 0x000fe400078e0a0b */
[----:B------:R-:W-:-:S03]  /*06f0*/  IMAD.MOV.U32 R11, RZ, RZ, R9 ;  /* 0x000000ffff0b7224 */ /* 0x000fc600078e0009 */
[----:B------:R-:W-:Y:S02]  /*0700*/  PRMT R15, R15, 0x7710, RZ ;  /* 0x000077100f0f7816 */ /* 0x000fe400000000ff */
[----:B------:R-:W-:-:S03]  /*0710*/  SHF.R.S32.HI R11, RZ, 0x1, R11 ;  /* 0x00000001ff0b7819 */ /* 0x000fc6000001140b */
[----:B------:R-:W-:Y:S01]  /*0720*/  IMAD.IADD R15, R8, 0x1, R15 ;  /* 0x00000001080f7824 */ /* 0x000fe200078e020f */
[----:B------:R-:W-:Y:S01]  /*0730*/  PRMT R11, R11, 0x9910, RZ ;  /* 0x000099100b0b7816 */ /* 0x000fe200000000ff */
[----:B------:R-:W0:Y:S03]  /*0740*/  LDC.64 R8, c[0x0][0x388] ;  /* 0x0000e200ff087b82 */ /* 0x000e260000000a00 */
[----:B------:R-:W-:Y:S02]  /*0750*/  PRMT R19, R15, 0x9910, RZ ;  /* 0x000099100f137816 */ /* 0x000fe400000000ff */
[----:B------:R-:W-:Y:S01]  /*0760*/  LOP3.LUT R15, R16, 0xfe0, RZ, 0xc0, !PT ;  /* 0x00000fe0100f7812 */ /* 0x000fe200078ec0ff */
[----:B------:R-:W-:Y:S01]  /*0770*/  IMAD R16, R22, 0x2, R11 ;  /* 0x0000000216107824 */ /* 0x000fe200078e020b */
[----:B------:R-:W-:-:S03]  /*0780*/  LEA R11, R19, R4, 0x1 ;  /* 0x00000004130b7211 */ /* 0x000fc600078e08ff */
[----:B------:R-:W-:Y:S02]  /*0790*/  IMAD R20, R10, R15, R17 ;  /* 0x0000000f0a147224 */ /* 0x000fe400078e0211 */
[----:B------:R-:W-:-:S04]  /*07a0*/  IMAD R11, R11, R13, R16 ;  /* 0x0000000d0b0b7224 */ /* 0x000fc800078e0210 */
[----:B------:R-:W-:-:S04]  /*07b0*/  IMAD R11, R11, 0x20, R20 ;  /* 0x000000200b0b7824 */ /* 0x000fc800078e0214 */
[----:B0-----:R-:W-:-:S05]  /*07c0*/  IMAD.WIDE R8, R11, 0x4, R8 ;  /* 0x000000040b087825 */ /* 0x001fca00078e0208 */
[----:B------:R-:W2:Y:S02]  /*07d0*/  LDG.E.CONSTANT R19, desc[UR8][R8.64] ;  /* 0x0000000808137981 */ /* 0x000ea4000c1e9900 */
[----:B--2---:R-:W-:-:S07]  /*07e0*/  FADD.FTZ R14, R14, R19 ;  /* 0x000000130e0e7221 */ /* 0x004fce0000010000 */
.L_x_20:
[----:B------:R-:W-:Y:S05]  /*07f0*/  BSYNC.RECONVERGENT B0 ;  /* 0x0000000000007941 */ /* 0x000fea0003800200 */
.L_x_19:
[----:B------:R-:W-:Y:S04]  /*0800*/  BSSY.RECONVERGENT B0, `(.L_x_21) ;  /* 0x0000032000007945 */ /* 0x000fe80003800200 */
[----:B------:R-:W-:Y:S05]  /*0810*/  @P1 BRA `(.L_x_22) ;  /* 0x0000000000c01947 */ /* 0x000fea0003800000 */
        /* <DEDUP_REMOVED lines=48> */
.L_x_22:
[----:B------:R-:W-:Y:S05]  /*0b20*/  BSYNC.RECONVERGENT B0 ;  /* 0x0000000000007941 */ /* 0x000fea0003800200 */
.L_x_21:
        /* <DEDUP_REMOVED lines=26> */
[----:B------:R-:W-:-:S04]  /*0cd0*/  LOP3.LUT R9, R8, 0xffff, RZ, 0xc0, !PT ;  /* 0x0000ffff08097812 */ /* 0x000fc800078ec0ff */
[----:B------:R-:W-:-:S04]  /*0ce0*/  LEA.HI R9, R9, R8, RZ, 0x11 ;  /* 0x0000000809097211 */ /* 0x000fc800078f88ff */
[----:B------:R-:W-:-:S05]  /*0cf0*/  LOP3.LUT R11, R9, 0xfffe, RZ, 0xc0, !PT ;  /* 0x0000fffe090b7812 */ /* 0x000fca00078ec0ff */
[----:B------:R-:W-:Y:S01]  /*0d00*/  IMAD.MOV R15, RZ, RZ, -R11 ;  /* 0x000000ffff0f7224 */ /* 0x000fe200078e0a0b */
[----:B------:R-:W-:-:S04]  /*0d10*/  PRMT R11, R9, 0x9910, RZ ;  /* 0x00009910090b7816 */ /* 0x000fc800000000ff */
[----:B------:R-:W-:Y:S01]  /*0d20*/  PRMT R9, R15, 0x7710, RZ ;  /* 0x000077100f097816 */ /* 0x000fe200000000ff */
[----:B------:R-:W-:Y:S01]  /*0d30*/  IMAD.MOV R15, RZ, RZ, -R8 ;  /* 0x000000ffff0f7224 */ /* 0x000fe200078e0a08 */
[----:B------:R-:W-:Y:S02]  /*0d40*/  SHF.R.S32.HI R11, RZ, 0x1, R11 ;  /* 0x00000001ff0b7819 */ /* 0x000fe4000001140b */
[----:B------:R-:W-:Y:S01]  /*0d50*/  IADD3 R8, PT, PT, R8, R9, RZ ;  /* 0x0000000908087210 */ /* 0x000fe20007ffe0ff */
[----:B------:R-:W-:Y:S01]  /*0d60*/  IMAD R15, R7, R15, R0 ;  /* 0x0000000f070f7224 */ /* 0x000fe200078e0200 */
[----:B------:R-:W-:Y:S02]  /*0d70*/  PRMT R7, R11, 0x9910, RZ ;  /* 0x000099100b077816 */ /* 0x000fe400000000ff */
[----:B------:R-:W-:Y:S02]  /*0d80*/  PRMT R16, R8, 0x9910, RZ ;  /* 0x0000991008107816 */ /* 0x000fe400000000ff */
[----:B------:R-:W0:Y:S01]  /*0d90*/  LDC.64 R8, c[0x0][0x388] ;  /* 0x0000e200ff087b82 */ /* 0x000e220000000a00 */
[----:B------:R-:W-:-:S02]  /*0da0*/  LOP3.LUT R17, R15, 0x3fe0, RZ, 0xc0, !PT ;  /* 0x00003fe00f117812 */ /* 0x000fc400078ec0ff */
[----:B------:R-:W-:Y:S01]  /*0db0*/  IMAD.MOV.U32 R11, RZ, RZ, R16 ;  /* 0x000000ffff0b7224 */ /* 0x000fe200078e0010 */
[----:B------:R-:W-:-:S03]  /*0dc0*/  LOP3.LUT R15, R15, 0x1f, RZ, 0xc0, !PT ;  /* 0x0000001f0f0f7812 */ /* 0x000fc600078ec0ff */
[----:B------:R-:W-:Y:S01]  /*0dd0*/  IMAD R11, R11, 0x2, R4 ;  /* 0x000000020b0b7824 */ /* 0x000fe200078e0204 */
[----:B------:R-:W-:Y:S01]  /*0de0*/  LEA R4, R22, R7, 0x1 ;  /* 0x0000000716047211 */ /* 0x000fe200078e08ff */
[----:B------:R-:W-:-:S04]  /*0df0*/  IMAD R15, R10, R17, R15 ;  /* 0x000000110a0f7224 */ /* 0x000fc800078e020f */
[----:B------:R-:W-:-:S04]  /*0e00*/  IMAD R4, R11, R13, R4 ;  /* 0x0000000d0b047224 */ /* 0x000fc800078e0204 */
[----:B------:R-:W-:-:S04]  /*0e10*/  IMAD R15, R4, 0x20, R15 ;  /* 0x00000020040f7824 */ /* 0x000fc800078e020f */
[----:B0-----:R-:W-:-:S05]  /*0e20*/  IMAD.WIDE R8, R15, 0x4, R8 ;  /* 0x000000040f087825 */ /* 0x001fca00078e0208 */
[----:B------:R-:W2:Y:S02]  /*0e30*/  LDG.E.CONSTANT R4, desc[UR8][R8.64] ;  /* 0x0000000808047981 */ /* 0x000ea4000c1e9900 */
[----:B--2---:R-:W-:-:S07]  /*0e40*/  FADD.FTZ R14, R14, R4 ;  /* 0x000000040e0e7221 */ /* 0x004fce0000010000 */
.L_x_24:
[----:B------:R-:W-:Y:S05]  /*0e50*/  BSYNC.RECONVERGENT B0 ;  /* 0x0000000000007941 */ /* 0x000fea0003800200 */
.L_x_23:
[----:B------:R-:W0:Y:S01]  /*0e60*/  SHFL.BFLY PT, R7, R14, 0x10, 0x1f ;  /* 0x0e001f000e077f89 */ /* 0x000e2200000e0000 */
[----:B------:R-:W1:Y:S01]  /*0e70*/  S2UR UR6, SR_CgaCtaId ;  /* 0x00000000000679c3 */ /* 0x000e620000008800 */
[----:B------:R-:W-:Y:S01]  /*0e80*/  UMOV UR4, 0x400 ;  /* 0x0000040000047882 */ /* 0x000fe20000000000 */
[----:B------:R-:W-:Y:S01]  /*0e90*/  I2FP.F32.U32 R20, UR10 ;  /* 0x0000000a00147c45 */ /* 0x000fe20008201000 */
[----:B------:R-:W-:Y:S01]  /*0ea0*/  UIADD3 UR5, UPT, UPT, UR4, 0x8, URZ ;  /* 0x0000000804057890 */ /* 0x000fe2000fffe0ff */
[----:B------:R-:W-:Y:S02]  /*0eb0*/  P2R R15, PR, RZ, 0x2 ;  /* 0x00000002ff0f7803 */ /* 0x000fe40000000000 */
[----:B------:R-:W-:Y:S01]  /*0ec0*/  ISETP.NE.AND P4, PT, R18, RZ, PT ;  /* 0x000000ff1200720c */ /* 0x000fe20003f85270 */
[----:B------:R-:W-:Y:S01]  /*0ed0*/  FMUL.FTZ R20, R20, 0.03125 ;  /* 0x3d00000014147820 */ /* 0x000fe20000410000 */
[-C--:B------:R-:W-:Y:S02]  /*0ee0*/  ISETP.GE.AND P5, PT, R3, R5.reuse, PT ;  /* 0x000000050300720c */ /* 0x080fe40003fa6270 */
[----:B------:R-:W-:-:S02]  /*0ef0*/  ISETP.GE.AND P6, PT, R2, R5, PT ;  /* 0x000000050200720c */ /* 0x000fc40003fc6270 */
[----:B------:R-:W-:Y:S01]  /*0f00*/  P2R R11, PR, RZ, 0x4 ;  /* 0x00000004ff0b7803 */ /* 0x000fe20000000000 */
[----:B0-----:R-:W-:Y:S01]  /*0f10*/  FADD.FTZ R7, R7, R14 ;  /* 0x0000000e07077221 */ /* 0x001fe20000010000 */
[----:B-1----:R-:W-:Y:S01]  /*0f20*/  ULEA UR5, UR6, UR5, 0x18 ;  /* 0x0000000506057291 */ /* 0x002fe2000f8ec0ff */
[----:B------:R-:W-:Y:S01]  /*0f30*/  IMAD.MOV.U32 R14, RZ, RZ, RZ ;  /* 0x000000ffff0e7224 */ /* 0x000fe200078e00ff */
[----:B------:R-:W-:Y:S02]  /*0f40*/  ULEA UR4, UR6, UR4, 0x18 ;  /* 0x0000000406047291 */ /* 0x000fe4000f8ec0ff */
[----:B------:R-:W0:Y:S02]  /*0f50*/  SHFL.BFLY PT, R8, R7, 0x8, 0x1f ;  /* 0x0d001f0007087f89 */ /* 0x000e2400000e0000 */
[----:B0-----:R-:W-:Y:S01]  /*0f60*/  FADD.FTZ R8, R7, R8 ;  /* 0x0000000807087221 */ /* 0x001fe20000010000 */
[----:B------:R-:W-:-:S04]  /*0f70*/  I2FP.F32.U32 R7, R18 ;  /* 0x0000001200077245 */ /* 0x000fc80000201000 */
[----:B------:R-:W0:Y:S01]  /*0f80*/  SHFL.BFLY PT, R9, R8, 0x4, 0x1f ;  /* 0x0c801f0008097f89 */ /* 0x000e2200000e0000 */
[----:B------:R-:W-:Y:S01]  /*0f90*/  FSETP.GT.FTZ.AND P1, PT, R20, R7, PT ;  /* 0x000000071400720b */ /* 0x000fe20003f34000 */
[----:B0-----:R-:W-:Y:S01]  /*0fa0*/  FADD.FTZ R9, R8, R9 ;  /* 0x0000000908097221 */ /* 0x001fe20000010000 */
[----:B------:R-:W-:-:S04]  /*0fb0*/  LOP3.LUT P0, R8, R18, 0x1f, RZ, 0xc0, !PT ;  /* 0x0000001f12087812 */ /* 0x000fc8000780c0ff */
[----:B------:R-:W0:Y:S01]  /*0fc0*/  SHFL.BFLY PT, R16, R9, 0x2, 0x1f ;  /* 0x0c401f0009107f89 */ /* 0x000e2200000e0000 */
[C---:B------:R-:W-:Y:S02]  /*0fd0*/  LEA R7, R8.reuse, UR5, 0x2 ;  /* 0x0000000508077c11 */ /* 0x040fe4000f8e10ff */
[----:B------:R-:W-:Y:S02]  /*0fe0*/  ISETP.NE.AND P2, PT, R8, RZ, PT ;  /* 0x000000ff0800720c */ /* 0x000fe40003f45270 */
[----:B------:R-:W-:Y:S01]  /*0ff0*/  MOV R8, RZ ;  /* 0x000000ff00087202 */ /* 0x000fe20000000f00 */
[----:B0-----:R-:W-:Y:S01]  /*1000*/  FADD.FTZ R16, R9, R16 ;  /* 0x0000001009107221 */ /* 0x001fe20000010000 */
[----:B------:R-:W-:Y:S01]  /*1010*/  LEA.HI R9, R18, UR5, RZ, 0x1d ;  /* 0x0000000512097c11 */ /* 0x000fe2000f8fe8ff */
[----:B------:R-:W-:Y:S02]  /*1020*/  UMOV UR5, 0x400 ;  /* 0x0000040000057882 */ /* 0x000fe40000000000 */
[----:B------:R-:W-:Y:S01]  /*1030*/  UIADD3 UR5, UPT, UPT, UR5, 0x8, URZ ;  /* 0x0000000805057890 */ /* 0x000fe2000fffe0ff */
[----:B------:R-:W0:Y:S03]  /*1040*/  SHFL.BFLY PT, R17, R16, 0x1, 0x1f ;  /* 0x0c201f0010117f89 */ /* 0x000e2600000e0000 */
[----:B------:R-:W-:Y:S01]  /*1050*/  ULEA UR5, UR6, UR5, 0x18 ;  /* 0x0000000506057291 */ /* 0x000fe2000f8ec0ff */
[----:B0-----:R-:W-:-:S05]  /*1060*/  FADD.FTZ R24, R16, R17 ;  /* 0x0000001110187221 */ /* 0x001fca0000010000 */
[----:B------:R-:W-:Y:S01]  /*1070*/  @!P0 STS [R9], R24 ;  /* 0x0000001809008388 */ /* 0x000fe20000000800 */
[----:B------:R-:W-:Y:S01]  /*1080*/  BAR.SYNC.DEFER_BLOCKING 0x0 ;  /* 0x0000000000007b1d */ /* 0x000fe20000010000 */
[----:B------:R-:W-:-:S05]  /*1090*/  ISETP.GE.AND P0, PT, R0, R5, PT ;  /* 0x000000050000720c */ /* 0x000fca0003f06270 */
[----:B------:R0:W1:Y:S02]  /*10a0*/  @P1 LDS R14, [R7] ;  /* 0x00000000070e1984 */ /* 0x0000640000000800 */
[----:B0-----:R-:W-:-:S06]  /*10b0*/  @!P4 I2FP.F32.S32 R7, R5 ;  /* 0x000000050007c245 */ /* 0x001fcc0000201400 */
[----:B------:R-:W0:Y:S01]  /*10c0*/  @!P4 MUFU.RCP R7, R7 ;  /* 0x000000070007c308 */ /* 0x000e220000001000 */
[----:B-1----:R-:W1:Y:S02]  /*10d0*/  SHFL.BFLY PT, R17, R14, 0x10, 0x1f ;  /* 0x0e001f000e117f89 */ /* 0x002e6400000e0000 */
[----:B-1----:R-:W-:-:S05]  /*10e0*/  FADD.FTZ R17, R17, R14 ;  /* 0x0000000e11117221 */ /* 0x002fca0000010000 */
[----:B------:R-:W1:Y:S02]  /*10f0*/  SHFL.BFLY PT, R16, R17, 0x8, 0x1f ;  /* 0x0d001f0011107f89 */ /* 0x000e6400000e0000 */
[----:B-1----:R-:W-:-:S05]  /*1100*/  FADD.FTZ R16, R17, R16 ;  /* 0x0000001011107221 */ /* 0x002fca0000010000 */
[----:B------:R-:W1:Y:S02]  /*1110*/  SHFL.BFLY PT, R23, R16, 0x4, 0x1f ;  /* 0x0c801f0010177f89 */ /* 0x000e6400000e0000 */
[----:B-1----:R-:W-:-:S05]  /*1120*/  FADD.FTZ R23, R16, R23 ;  /* 0x0000001710177221 */ /* 0x002fca0000010000 */
[----:B------:R-:W1:Y:S02]  /*1130*/  SHFL.BFLY PT, R20, R23, 0x2, 0x1f ;  /* 0x0c401f0017147f89 */ /* 0x000e6400000e0000 */
[----:B-1----:R-:W-:-:S05]  /*1140*/  FADD.FTZ R20, R23, R20 ;  /* 0x0000001417147221 */ /* 0x002fca0000010000 */
[----:B------:R-:W1:Y:S02]  /*1150*/  SHFL.BFLY PT, R25, R20, 0x1, 0x1f ;  /* 0x0c201f0014197f89 */ /* 0x000e6400000e0000 */
[----:B-1----:R-:W-:-:S04]  /*1160*/  FADD.FTZ R14, R20, R25 ;  /* 0x00000019140e7221 */ /* 0x002fc80000010000 */
[----:B0-----:R-:W-:-:S05]  /*1170*/  @!P4 FMUL.FTZ R14, R14, R7 ;  /* 0x000000070e0ec220 */ /* 0x001fca0000410000 */
        /* <DEDUP_REMOVED lines=10> */
[----:B------:R-:W-:Y:S02]  /*1220*/  FSEL R17, R17, RZ, !P4 ;  /* 0x000000ff11117208 */ /* 0x000fe40006000000 */
[----:B------:R-:W-:-:S03]  /*1230*/  ISETP.NE.AND P4, PT, R18, RZ, PT ;  /* 0x000000ff1200720c */ /* 0x000fc60003f85270 */
[----:B------:R-:W-:-:S04]  /*1240*/  @!P5 FFMA.FTZ R17, R24, R24, R17 ;  /* 0x000000181811d223 */ /* 0x000fc80000010011 */
[----:B------:R-:W-:-:S04]  /*1250*/  @!P6 FFMA.FTZ R17, R26, R26, R17 ;  /* 0x0000001a1a11e223 */ /* 0x000fc80000010011 */
[----:B------:R-:W-:-:S05]  /*1260*/  @!P0 FFMA.FTZ R17, R7, R7, R17 ;  /* 0x0000000707118223 */ /* 0x000fca0000010011 */
        /* <DEDUP_REMOVED lines=9> */
[----:B0-----:R-:W-:Y:S02]  /*1300*/  FADD.FTZ R20, R29, R20 ;  /* 0x000000141d147221 */ /* 0x001fe40000010000 */
[----:B------:R-:W0:Y:S03]  /*1310*/  LDC.64 R28, c[0x0][0x398] ;  /* 0x0000e600ff1c7b82 */ /* 0x000e260000000a00 */
[----:B------:R-:W-:Y:S05]  /*1320*/  @!P2 STS [R9], R20 ;  /* 0x000000140900a388 */ /* 0x000fea0000000800 */
[----:B------:R-:W-:Y:S01]  /*1330*/  BAR.SYNC.DEFER_BLOCKING 0x0 ;  /* 0x0000000000007b1d */ /* 0x000fe20000010000 */
[----:B------:R-:W-:-:S02]  /*1340*/  ISETP.NE.AND P2, PT, R11, RZ, PT ;  /* 0x000000ff0b00720c */ /* 0x000fc40003f45270 */
[----:B------:R-:W-:-:S04]  /*1350*/  LOP3.LUT R11, R18, 0x1f, RZ, 0xc0, !PT ;  /* 0x0000001f120b7812 */ /* 0x000fc800078ec0ff */
[----:B------:R-:W-:-:S05]  /*1360*/  LEA R16, R11, UR5, 0x2 ;  /* 0x000000050b107c11 */ /* 0x000fca000f8e10ff */
[----:B------:R-:W1:Y:S01]  /*1370*/  @P1 LDS R8, [R16] ;  /* 0x0000000010081984 */ /* 0x000e620000000800 */
[----:B------:R-:W-:-:S03]  /*1380*/  ISETP.NE.AND P1, PT, R15, RZ, PT ;  /* 0x000000ff0f00720c */ /* 0x000fc60003f25270 */
[----:B-1----:R-:W1:Y:S02]  /*1390*/  SHFL.BFLY PT, R9, R8, 0x10, 0x1f ;  /* 0x0e001f0008097f89 */ /* 0x002e6400000e0000 */
[----:B-1----:R-:W-:-:S05]  /*13a0*/  FADD.FTZ R9, R9, R8 ;  /* 0x0000000809097221 */ /* 0x002fca0000010000 */
[----:B------:R-:W1:Y:S02]  /*13b0*/  SHFL.BFLY PT, R6, R9, 0x8, 0x1f ;  /* 0x0d001f0009067f89 */ /* 0x000e6400000e0000 */
[----:B-1----:R-:W-:Y:S02]  /*13c0*/  FADD.FTZ R6, R9, R6 ;  /* 0x0000000609067221 */ /* 0x002fe40000010000 */
[----:B------:R-:W1:Y:S03]  /*13d0*/  LDC.64 R8, c[0x0][0x390] ;  /* 0x0000e400ff087b82 */ /* 0x000e660000000a00 */
[----:B------:R-:W2:Y:S02]  /*13e0*/  SHFL.BFLY PT, R15, R6, 0x4, 0x1f ;  /* 0x0c801f00060f7f89 */ /* 0x000ea400000e0000 */
[----:B--2---:R-:W-:Y:S01]  /*13f0*/  FADD.FTZ R15, R6, R15 ;  /* 0x0000000f060f7221 */ /* 0x004fe20000010000 */
[----:B------:R-:W-:-:S04]  /*1400*/  @!P4 I2FP.F32.S32 R6, R5 ;  /* 0x000000050006c245 */ /* 0x000fc80000201400 */
[----:B------:R-:W2:Y:S01]  /*1410*/  SHFL.BFLY PT, R14, R15, 0x2, 0x1f ;  /* 0x0c401f000f0e7f89 */ /* 0x000ea200000e0000 */
[----:B------:R-:W3:Y:S01]  /*1420*/  @!P4 MUFU.RCP R20, R6 ;  /* 0x000000060014c308 */ /* 0x000ee20000001000 */
[----:B--2---:R-:W-:-:S05]  /*1430*/  FADD.FTZ R14, R15, R14 ;  /* 0x0000000e0f0e7221 */ /* 0x004fca0000010000 */
[----:B------:R-:W2:Y:S02]  /*1440*/  SHFL.BFLY PT, R17, R14, 0x1, 0x1f ;  /* 0x0c201f000e117f89 */ /* 0x000ea400000e0000 */
[----:B--2---:R-:W-:Y:S02]  /*1450*/  FADD.FTZ R17, R14, R17 ;  /* 0x000000110e117221 */ /* 0x004fe40000010000 */
[----:B------:R-:W2:Y:S02]  /*1460*/  LDC.64 R14, c[0x0][0x398] ;  /* 0x0000e600ff0e7b82 */ /* 0x000ea40000000a00 */
[----:B---3--:R-:W-:-:S06]  /*1470*/  @!P4 FFMA.FTZ R20, R17, R20, 9.9999999747524270788e-07 ;  /* 0x358637bd1114c423 */ /* 0x008fcc0000010014 */
[----:B------:R-:W3:Y:S01]  /*1480*/  LDC.64 R16, c[0x0][0x390] ;  /* 0x0000e400ff107b82 */ /* 0x000ee20000000a00 */
[C---:B-1----:R-:W-:Y:S01]  /*1490*/  @!P2 IMAD.WIDE.U32 R8, R3.reuse, 0x4, R8 ;  /* 0x000000040308a825 */ /* 0x042fe200078e0008 */
[----:B------:R-:W1:Y:S05]  /*14a0*/  @!P4 MUFU.RSQ R20, R20 ;  /* 0x000000140014c308 */ /* 0x000e6a0000001400 */
[----:B------:R-:W4:Y:S01]  /*14b0*/  @!P2 LDG.E.CONSTANT R8, desc[UR8][R8.64] ;  /* 0x000000080808a981 */ /* 0x000f22000c1e9900 */
[----:B--2---:R-:W-:-:S04]  /*14c0*/  @!P2 IMAD.WIDE.U32 R14, R3, 0x4, R14 ;  /* 0x00000004030ea825 */ /* 0x004fc800078e000e */
[C---:B0-----:R-:W-:Y:S01]  /*14d0*/  @!P3 IMAD.WIDE.U32 R28, R18.reuse, 0x4, R28 ;  /* 0x00000004121cb825 */ /* 0x041fe200078e001c */
[----:B------:R0:W4:Y:S03]  /*14e0*/  @!P2 LDG.E.CONSTANT R9, desc[UR8][R14.64] ;  /* 0x000000080e09a981 */ /* 0x000126000c1e9900 */
[----:B---3--:R-:W-:Y:S01]  /*14f0*/  @!P3 IMAD.WIDE.U32 R16, R18, 0x4, R16 ;  /* 0x000000041210b825 */ /* 0x008fe200078e0010 */
[----:B-1----:R-:W-:Y:S04]  /*1500*/  @!P4 STS [UR4+0x4], R20 ;  /* 0x00000414ff00c988 */ /* 0x002fe80008000804 */
[----:B------:R1:W2:Y:S01]  /*1510*/  @!P3 LDG.E.CONSTANT R25, desc[UR8][R16.64] ;  /* 0x000000081019b981 */ /* 0x0002a2000c1e9900 */
[----:B0-----:R-:W0:Y:S03]  /*1520*/  LDC.64 R14, c[0x0][0x390] ;  /* 0x0000e400ff0e7b82 */ /* 0x001e260000000a00 */
[----:B------:R3:W2:Y:S05]  /*1530*/  @!P3 LDG.E.CONSTANT R28, desc[UR8][R28.64] ;  /* 0x000000081c1cb981 */ /* 0x0006aa000c1e9900 */
[----:B------:R-:W-:Y:S08]  /*1540*/  BAR.SYNC.DEFER_BLOCKING 0x0 ;  /* 0x0000000000007b1d */ /* 0x000ff00000010000 */
[----:B-1----:R-:W1:Y:S01]  /*1550*/  LDC.64 R16, c[0x0][0x3a8] ;  /* 0x0000ea00ff107b82 */ /* 0x002e620000000a00 */
[----:B0-----:R-:W-:-:S06]  /*1560*/  @!P1 IMAD.WIDE.U32 R14, R2, 0x4, R14 ;  /* 0x00000004020e9825 */ /* 0x001fcc00078e000e */
[----:B------:R-:W5:Y:S01]  /*1570*/  @!P1 LDG.E.CONSTANT R14, desc[UR8][R14.64] ;  /* 0x000000080e0e9981 */ /* 0x000f62000c1e9900 */
[----:B------:R-:W-:-:S03]  /*1580*/  IMAD R27, R27, R12, UR7 ;  /* 0x000000071b1b7e24 */ /* 0x000fc6000f8e020c */
[----:B------:R-:W-:Y:S04]  /*1590*/  @!P2 LDS R12, [UR4+0x4] ;  /* 0x00000404ff0ca984 */ /* 0x000fe80008000800 */
[----:B-1----:R0:W5:Y:S04]  /*15a0*/  LDG.E.CONSTANT R6, desc[UR8][R16.64] ;  /* 0x0000000810067981 */ /* 0x002168000c1e9900 */
[----:B---3--:R-:W1:Y:S04]  /*15b0*/  @!P3 LDS R29, [UR4+0x4] ;  /* 0x00000404ff1db984 */ /* 0x008e680008000800 */
[----:B------:R-:W3:Y:S01]  /*15c0*/  @!P1 LDS R20, [UR4+0x4] ;  /* 0x00000404ff149984 */ /* 0x000ee20008000800 */
[----:B0-----:R-:W0:Y:S02]  /*15d0*/  LDC.64 R16, c[0x0][0x398] ;  /* 0x0000e600ff107b82 */ /* 0x001e240000000a00 */
[----:B0-----:R-:W-:-:S06]  /*15e0*/  @!P1 IMAD.WIDE.U32 R16, R2, 0x4, R16 ;  /* 0x0000000402109825 */ /* 0x001fcc00078e0010 */
[----:B------:R0:W5:Y:S01]  /*15f0*/  @!P1 LDG.E.CONSTANT R17, desc[UR8][R16.64] ;  /* 0x0000000810119981 */ /* 0x000162000c1e9900 */
[----:B------:R-:W-:Y:S01]  /*1600*/  FSEL R19, R24, R19, !P5 ;  /* 0x0000001318137208 */ /* 0x000fe20006800000 */
[----:B------:R-:W-:Y:S02]  /*1610*/  IMAD R22, R27, R13, R22 ;  /* 0x0000000d1b167224 */ /* 0x000fe400078e0216 */
[----:B-1----:R-:W-:Y:S02]  /*1620*/  @!P3 FMUL.FTZ R23, R23, R29 ;  /* 0x0000001d1717b220 */ /* 0x002fe40000410000 */
[----:B------:R-:W-:Y:S02]  /*1630*/  @!P2 FMUL.FTZ R24, R19, R12 ;  /* 0x0000000c1318a220 */ /* 0x000fe40000410000 */
[----:B------:R-:W1:Y:S01]  /*1640*/  @!P3 LDC.64 R12, c[0x0][0x380] ;  /* 0x0000e000ff0cbb82 */ /* 0x000e620000000a00 */
[----:B------:R-:W-:Y:S02]  /*1650*/  FSEL R21, R26, R21, !P6 ;  /* 0x000000151a157208 */ /* 0x000fe40007000000 */
[----:B0-----:R-:W-:-:S02]  /*1660*/  @!P3 LOP3.LUT R16, R18, 0x3e0, RZ, 0xc0, !PT ;  /* 0x000003e01210b812 */ /* 0x001fc400078ec0ff */
[----:B------:R-:W-:-:S03]  /*1670*/  SHF.R.S32.HI R15, RZ, 0x2, R10 ;  /* 0x00000002ff0f7819 */ /* 0x000fc6000001140a */
[----:B------:R-:W0:Y:S01]  /*1680*/  @!P2 LDC.64 R18, c[0x0][0x380] ;  /* 0x0000e000ff12ab82 */ /* 0x000e220000000a00 */
[----:B---3--:R-:W-:Y:S01]  /*1690*/  @!P1 FMUL.FTZ R20, R21, R20 ;  /* 0x0000001415149220 */ /* 0x008fe20000410000 */
[----:B------:R-:W-:Y:S01]  /*16a0*/  ISETP.GE.AND P6, PT, R0, R5, PT ;  /* 0x000000050000720c */ /* 0x000fe20003fc6270 */
[----:B----4-:R-:W-:Y:S01]  /*16b0*/  @!P2 FFMA.FTZ R21, R24, R8, R9 ;  /* 0x000000081815a223 */ /* 0x010fe20000010009 */
[----:B--2---:R-:W-:Y:S01]  /*16c0*/  @!P3 FFMA.FTZ R25, R23, R25, R28 ;  /* 0x000000191719b223 */ /* 0x004fe2000001001c */
[----:B------:R-:W-:-:S03]  /*16d0*/  @!P3 IMAD R23, R22, 0x20, R11 ;  /* 0x000000201617b824 */ /* 0x000fc600078e020b */
[----:B------:R-:W2:Y:S01]  /*16e0*/  @!P1 LDC.64 R10, c[0x0][0x380] ;  /* 0x0000e000ff0a9b82 */ /* 0x000ea20000000a00 */
[----:B------:R-:W-:Y:S01]  /*16f0*/  @!P3 IMAD R16, R15, R16, R23 ;  /* 0x000000100f10b224 */ /* 0x000fe200078e0217 */
[C---:B------:R-:W-:Y:S02]  /*1700*/  @!P1 LOP3.LUT R23, R2.reuse, 0x1f, RZ, 0xc0, !PT ;  /* 0x0000001f02179812 */ /* 0x040fe400078ec0ff */
[----:B------:R-:W-:Y:S02]  /*1710*/  @!P2 LOP3.LUT R8, R3, 0xfe0, RZ, 0xc0, !PT ;  /* 0x00000fe00308a812 */ /* 0x000fe400078ec0ff */
[----:B------:R-:W-:Y:S02]  /*1720*/  @!P1 LOP3.LUT R2, R2, 0x1fe0, RZ, 0xc0, !PT ;  /* 0x00001fe002029812 */ /* 0x000fe400078ec0ff */
[----:B------:R-:W-:Y:S02]  /*1730*/  @!P1 LEA R23, R22, R23, 0x5 ;  /* 0x0000001716179211 */ /* 0x000fe400078e28ff */
[----:B-1----:R-:W-:-:S03]  /*1740*/  @!P3 IADD3 R12, P4, PT, R16, R12, RZ ;  /* 0x0000000c100cb210 */ /* 0x002fc60007f9e0ff */
[----:B------:R-:W-:Y:S01]  /*1750*/  @!P1 IMAD R2, R15, R2, R23 ;  /* 0x000000020f029224 */ /* 0x000fe200078e0217 */
[----:B------:R-:W-:Y:S01]  /*1760*/  @!P3 LEA.HI.X.SX32 R13, R16, R13, 0x1, P4 ;  /* 0x0000000d100db211 */ /* 0x000fe200020f0eff */
[C---:B-----5:R-:W-:Y:S01]  /*1770*/  @!P3 FMUL.FTZ R25, R6.reuse, R25 ;  /* 0x000000190619b220 */ /* 0x060fe20000410000 */
[----:B------:R-:W-:-:S03]  /*1780*/  @!P2 FMUL.FTZ R21, R6, R21 ;  /* 0x000000150615a220 */ /* 0x000fc60000410000 */
[----:B------:R-:W1:Y:S01]  /*1790*/  @!P3 F2I.S8.NTZ R9, R25 ;  /* 0x000000190009b305 */ /* 0x000e620000202100 */
[----:B--2---:R-:W-:-:S04]  /*17a0*/  @!P1 IADD3 R10, P5, PT, R2, R10, RZ ;  /* 0x0000000a020a9210 */ /* 0x004fc80007fbe0ff */
[----:B------:R-:W-:Y:S01]  /*17b0*/  @!P1 LEA.HI.X.SX32 R11, R2, R11, 0x1, P5 ;  /* 0x0000000b020b9211 */ /* 0x000fe200028f0eff */
[----:B------:R-:W-:Y:S01]  /*17c0*/  @!P1 FFMA.FTZ R27, R20, R14, R17 ;  /* 0x0000000e141b9223 */ /* 0x000fe20000010011 */
[----:B------:R-:W-:-:S03]  /*17d0*/  @!P2 LOP3.LUT R17, R3, 0x1f, RZ, 0xc0, !PT ;  /* 0x0000001f0311a812 */ /* 0x000fc600078ec0ff */
[----:B------:R-:W-:Y:S02]  /*17e0*/  @!P1 FMUL.FTZ R27, R6, R27 ;  /* 0x0000001b061b9220 */ /* 0x000fe40000410000 */
[----:B------:R-:W-:Y:S01]  /*17f0*/  @!P2 IMAD R17, R22, 0x20, R17 ;  /* 0x000000201611a824 */ /* 0x000fe200078e0211 */
[----:B------:R-:W2:Y:S03]  /*1800*/  @!P2 F2I.S8.NTZ R3, R21 ;  /* 0x000000150003a305 */ /* 0x000ea60000202100 */
[----:B------:R-:W-:-:S05]  /*1810*/  @!P2 IMAD R8, R15, R8, R17 ;  /* 0x000000080f08a224 */ /* 0x000fca00078e0211 */
[----:B------:R-:W3:Y:S01]  /*1820*/  @!P1 F2I.S8.NTZ R27, R27 ;  /* 0x0000001b001b9305 */ /* 0x000ee20000202100 */
[----:B0-----:R-:W-:-:S04]  /*1830*/  @!P2 IADD3 R18, P4, PT, R8, R18, RZ ;  /* 0x000000120812a210 */ /* 0x001fc80007f9e0ff */
[----:B------:R-:W-:Y:S01]  /*1840*/  @!P2 LEA.HI.X.SX32 R19, R8, R19, 0x1, P4 ;  /* 0x000000130813a211 */ /* 0x000fe200020f0eff */
[----:B-1----:R0:W-:Y:S04]  /*1850*/  @!P3 STG.E.U8 desc[UR8][R12.64], R9 ;  /* 0x000000090c00b986 */ /* 0x0021e8000c101108 */
[----:B--2---:R0:W-:Y:S04]  /*1860*/  @!P2 STG.E.U8 desc[UR8][R18.64], R3 ;  /* 0x000000031200a986 */ /* 0x0041e8000c101108 */
[----:B---3--:R0:W-:Y:S01]  /*1870*/  @!P1 STG.E.U8 desc[UR8][R10.64], R27 ;  /* 0x0000001b0a009986 */ /* 0x0081e2000c101108 */
[----:B------:R-:W-:Y:S05]  /*1880*/  @P6 EXIT ;  /* 0x000000000000694d */ /* 0x000fea0003800000 */
[----:B0-----:R-:W0:Y:S01]  /*1890*/  LDC.64 R2, c[0x0][0x390] ;  /* 0x0000e400ff027b82 */ /* 0x001e220000000a00 */
[----:B------:R-:W1:Y:S07]  /*18a0*/  LDS R5, [UR4+0x4] ;  /* 0x00000404ff057984 */ /* 0x000e6e0008000800 */
[----:B------:R-:W2:Y:S01]  /*18b0*/  LDC.64 R8, c[0x0][0x398] ;  /* 0x0000e600ff087b82 */ /* 0x000ea20000000a00 */
[----:B------:R-:W-:Y:S01]  /*18c0*/  FSEL R4, R7, R4, !P0 ;  /* 0x0000000407047208 */ /* 0x000fe20004000000 */
[----:B------:R-:W3:Y:S01]  /*18d0*/  LDCU.64 UR6, c[0x0][0x380] ;  /* 0x00007000ff0677ac */ /* 0x000ee20008000a00 */
[----:B0-----:R-:W-:-:S06]  /*18e0*/  IMAD.WIDE.U32 R2, R0, 0x4, R2 ;  /* 0x0000000400027825 */ /* 0x001fcc00078e0002 */
[----:B------:R3:W4:Y:S01]  /*18f0*/  LDG.E.CONSTANT R3, desc[UR8][R2.64] ;  /* 0x0000000802037981 */ /* 0x000722000c1e9900 */
[----:B--2---:R-:W-:-:S06]  /*1900*/  IMAD.WIDE.U32 R8, R0, 0x4, R8 ;  /* 0x0000000400087825 */ /* 0x004fcc00078e0008 */
[----:B------:R-:W4:Y:S01]  /*1910*/  LDG.E.CONSTANT R9, desc[UR8][R8.64] ;  /* 0x0000000808097981 */ /* 0x000f22000c1e9900 */
[----:B-1----:R-:W-:Y:S01]  /*1920*/  FMUL.FTZ R4, R4, R5 ;  /* 0x0000000504047220 */ /* 0x002fe20000410000 */
[C---:B------:R-:W-:Y:S02]  /*1930*/  LOP3.LUT R5, R0.reuse, 0x1f, RZ, 0xc0, !PT ;  /* 0x0000001f00057812 */ /* 0x040fe400078ec0ff */
[----:B------:R-:W-:-:S03]  /*1940*/  LOP3.LUT R0, R0, 0x3fe0, RZ, 0xc0, !PT ;  /* 0x00003fe000007812 */ /* 0x000fc600078ec0ff */
[----:B------:R-:W-:-:S04]  /*1950*/  IMAD R5, R22, 0x20, R5 ;  /* 0x0000002016057824 */ /* 0x000fc800078e0205 */
[----:B------:R-:W-:-:S05]  /*1960*/  IMAD R0, R15, R0, R5 ;  /* 0x000000000f007224 */ /* 0x000fca00078e0205 */
[----:B---3--:R-:W-:Y:S01]  /*1970*/  IADD3 R2, P0, PT, R0, UR6, RZ ;  /* 0x0000000600027c10 */ /* 0x008fe2000ff1e0ff */
[----:B----4-:R-:W-:-:S04]  /*1980*/  FFMA.FTZ R7, R4, R3, R9 ;  /* 0x0000000304077223 */ /* 0x010fc80000010009 */
[----:B------:R-:W-:-:S06]  /*1990*/  FMUL.FTZ R7, R6, R7 ;  /* 0x0000000706077220 */ /* 0x000fcc0000410000 */
[----:B------:R-:W0:Y:S01]  /*19a0*/  F2I.S8.NTZ R7, R7 ;  /* 0x0000000700077305 */ /* 0x000e220000202100 */
[----:B------:R-:W-:-:S05]  /*19b0*/  LEA.HI.X.SX32 R3, R0, UR7, 0x1, P0 ;  /* 0x0000000700037c11 */ /* 0x000fca00080f0eff */
[----:B0-----:R-:W-:Y:S01]  /*19c0*/  STG.E.U8 desc[UR8][R2.64], R7 ;  /* 0x0000000702007986 */ /* 0x001fe2000c101108 */
[----:B------:R-:W-:Y:S05]  /*19d0*/  EXIT ;  /* 0x000000000000794d */ /* 0x000fea0003800000 */
.L_x_25:
        /* <DEDUP_REMOVED lines=10> */
.L_x_591:


//--------------------- .text._ZN17fastertransformer31layernorm_COL32_INT8I_DataTypeOI6__halfEEvPT_PKaPKS2_S7_iiPKf --------------------------
	.section	.text._ZN17fastertransformer31layernorm_COL32_INT8I_DataTypeOI6__halfEEvPT_PKaPKS2_S7_iiPKf,"ax",@progbits
	.align	128
        .global         _ZN17fastertransformer31layernorm_COL32_INT8I_DataTypeOI6__halfEEvPT_PKaPKS2_S7_iiPKf
        .type           _ZN17fastertransformer31layernorm_COL32_INT8I_DataTypeOI6__halfEEvPT_PKaPKS2_S7_iiPKf,@function
        .size           _ZN17fastertransformer31layernorm_COL32_INT8I_DataTypeOI6__halfEEvPT_PKaPKS2_S7_iiPKf,(.L_x_592 - _ZN17fastertransformer31layernorm_COL32_INT8I_DataTypeOI6__halfEEvPT_PKaPKS2_S7_iiPKf)
        .other          _ZN17fastertransformer31layernorm_COL32_INT8I_DataTypeOI6__halfEEvPT_PKaPKS2_S7_iiPKf,@"STO_CUDA_ENTRY STV_DEFAULT"
_ZN17fastertransformer31layernorm_COL32_INT8I_DataTypeOI6__halfEEvPT_PKaPKS2_S7_iiPKf:
.text._ZN17fastertransformer31layernorm_COL32_INT8I_DataTypeOI6__halfEEvPT_PKaPKS2_S7_iiPKf:
[----:B------:R-:W-:Y:S01]  /*0000*/  LDC R1, c[0x0][0x37c] ;  /* 0x0000df00ff017b82 */ /* 0x000fe20000000800 */
[----:B------:R-:W0:Y:S01]  /*0010*/  S2R R7, SR_TID.X ;  /* 0x0000000000077919 */ /* 0x000e220000002100 */
[----:B------:R-:W1:Y:S01]  /*0020*/  LDCU.64 UR6, c[0x0][0x3a0] ;  /* 0x00007400ff0677ac */ /* 0x000e620008000a00 */
[----:B------:R-:W2:Y:S01]  /*0030*/  S2R R9, SR_CTAID.X ;  /* 0x0000000000097919 */ /* 0x000ea20000002500 */
[----:B------:R-:W3:Y:S01]  /*0040*/  LDCU.64 UR4, c[0x0][0x358] ;  /* 0x00006b00ff0477ac */ /* 0x000ee20008000a00 */
[----:B0-----:R-:W-:-:S04]  /*0050*/  SHF.L.U32 R6, R7, 0x2, RZ ;  /* 0x0000000207067819 */ /* 0x001fc800000006ff */
[C---:B-1----:R-:W-:Y:S02]  /*0060*/  ISETP.GE.AND P0, PT, R6.reuse, UR7, PT ;  /* 0x0000000706007c0c */ /* 0x042fe4000bf06270 */
[C---:B------:R-:W-:Y:S02]  /*0070*/  LOP3.LUT R8, R6.reuse, 0x1c, RZ, 0xc0, !PT ;  /* 0x0000001c06087812 */ /* 0x040fe400078ec0ff */
[----:B------:R-:W-:Y:S02]  /*0080*/  LOP3.LUT R2, R6, 0xfe0, RZ, 0xc0, !PT ;  /* 0x00000fe006027812 */ /* 0x000fe400078ec0ff */
[----:B--2---:R-:W-:-:S05]  /*0090*/  LEA R9, R9, R8, 0x5 ;  /* 0x0000000809097211 */ /* 0x004fca00078e28ff */
[----:B------:R-:W-:Y:S02]  /*00a0*/  IMAD R2, R2, UR6, R9 ;  /* 0x0000000602027c24 */ /* 0x000fe4000f8e0209 */
[----:B------:R-:W0:Y:S03]  /*00b0*/  @!P0 LDC.64 R10, c[0x0][0x388] ;  /* 0x0000e200ff0a8b82 */ /* 0x000e260000000a00 */
[----:B------:R-:W-:-:S05]  /*00c0*/  SHF.R.U32.HI R2, RZ, 0x2, R2 ;  /* 0x00000002ff027819 */ /* 0x000fca0000011602 */
[----:B------:R-:W1:Y:S01]  /*00d0*/  LDC.64 R8, c[0x0][0x3a8] ;  /* 0x0000ea00ff087b82 */ /* 0x000e620000000a00 */
[----:B0-----:R-:W-:-:S06]  /*00e0*/  @!P0 IMAD.WIDE.U32 R10, R2, 0x4, R10 ;  /* 0x00000004020a8825 */ /* 0x001fcc00078e000a */
[----:B---3--:R0:W2:Y:S04]  /*00f0*/  @!P0 LDG.E R11, desc[UR4][R10.64] ;  /* 0x000000040a0b8981 */ /* 0x0080a8000c1e1900 */
[----:B-1----:R-:W3:Y:S01]  /*0100*/  LDG.E.CONSTANT R8, desc[UR4][R8.64] ;  /* 0x0000000408087981 */ /* 0x002ee2000c1e9900 */
[----:B------:R-:W1:Y:S01]  /*0110*/  LDCU UR6, c[0x0][0x360] ;  /* 0x00006c00ff0677ac */ /* 0x000e620008000800 */
[----:B------:R-:W-:Y:S01]  /*0120*/  BSSY.RECONVERGENT B0, `(.L_x_26) ;  /* 0x0000043000007945 */ /* 0x000fe20003800200 */
[----:B0-----:R-:W-:Y:S01]  /*0130*/  HFMA2 R10, -RZ, RZ, 0, 0 ;  /* 0x00000000ff0a7431 */ /* 0x001fe200000001ff */
[----:B--2---:R-:W3:Y:S08]  /*0140*/  @!P0 I2F.S8 R13, R11 ;  /* 0x0000000b000d8306 */ /* 0x004ef00000001400 */
[----:B------:R-:W0:Y:S01]  /*0150*/  @!P0 I2F.S8 R15, R11.B1 ;  /* 0x1000000b000f8306 */ /* 0x000e220000001400 */
[----:B---3--:R-:W-:-:S07]  /*0160*/  @!P0 FMUL.FTZ R0, R8, R13 ;  /* 0x0000000d08008220 */ /* 0x008fce0000410000 */
[----:B------:R-:W2:Y:S01]  /*0170*/  @!P0 I2F.S8 R17, R11.B2 ;  /* 0x2000000b00118306 */ /* 0x000ea20000001400 */
[----:B0-----:R-:W-:-:S07]  /*0180*/  @!P0 FMUL.FTZ R3, R8, R15 ;  /* 0x0000000f08038220 */ /* 0x001fce0000410000 */
[----:B------:R-:W0:Y:S01]  /*0190*/  @!P0 I2F.S8 R19, R11.B3 ;  /* 0x3000000b00138306 */ /* 0x000e220000001400 */
[----:B------:R-:W-:Y:S01]  /*01a0*/  @!P0 FADD.FTZ R13, R0, R3 ;  /* 0x00000003000d8221 */ /* 0x000fe20000010000 */
[C---:B--2---:R-:W-:Y:S01]  /*01b0*/  @!P0 FMUL.FTZ R4, R8.reuse, R17 ;  /* 0x0000001108048220 */ /* 0x044fe20000410000 */
[----:B0-----:R-:W-:-:S03]  /*01c0*/  @!P0 FMUL.FTZ R5, R8, R19 ;  /* 0x0000001308058220 */ /* 0x001fc60000410000 */
[----:B------:R-:W-:-:S04]  /*01d0*/  @!P0 FADD.FTZ R8, R4, R13 ;  /* 0x0000000d04088221 */ /* 0x000fc80000010000 */
[----:B------:R-:W-:-:S05]  /*01e0*/  @!P0 FADD.FTZ R10, R5, R8 ;  /* 0x00000008050a8221 */ /* 0x000fca0000010000 */
[----:B------:R-:W0:Y:S02]  /*01f0*/  SHFL.BFLY PT, R9, R10, 0x10, 0x1f ;  /* 0x0e001f000a097f89 */ /* 0x000e2400000e0000 */
[----:B0-----:R-:W-:Y:S01]  /*0200*/  FADD.FTZ R12, R9, R10 ;  /* 0x0000000a090c7221 */ /* 0x001fe20000010000 */
[----:B-1----:R-:W-:-:S04]  /*0210*/  I2FP.F32.U32 R10, UR6 ;  /* 0x00000006000a7c45 */ /* 0x002fc80008201000 */
[----:B------:R-:W0:Y:S01]  /*0220*/  SHFL.BFLY PT, R9, R12, 0x8, 0x1f ;  /* 0x0d001f000c097f89 */ /* 0x000e2200000e0000 */
[----:B------:R-:W-:Y:S01]  /*0230*/  FMUL.FTZ R17, R10, 0.03125 ;  /* 0x3d0000000a117820 */ /* 0x000fe20000410000 */
[----:B------:R-:W-:Y:S01]  /*0240*/  LOP3.LUT P2, R10, R7, 0x1f, RZ, 0xc0, !PT ;  /* 0x0000001f070a7812 */ /* 0x000fe2000784c0ff */
[----:B0-----:R-:W-:Y:S01]  /*0250*/  FADD.FTZ R11, R12, R9 ;  /* 0x000000090c0b7221 */ /* 0x001fe20000010000 */
[----:B------:R-:W-:Y:S02]  /*0260*/  MOV R9, 0x400 ;  /* 0x0000040000097802 */ /* 0x000fe40000000f00 */
[----:B------:R-:W-:Y:S02]  /*0270*/  I2FP.F32.U32 R12, R7 ;  /* 0x00000007000c7245 */ /* 0x000fe40000201000 */
[----:B------:R-:W0:Y:S02]  /*0280*/  SHFL.BFLY PT, R8, R11, 0x4, 0x1f ;  /* 0x0c801f000b087f89 */ /* 0x000e2400000e0000 */
[----:B------:R-:W-:Y:S01]  /*0290*/  FSETP.GT.FTZ.AND P1, PT, R17, R12, PT ;  /* 0x0000000c1100720b */ /* 0x000fe20003f34000 */
[----:B0-----:R-:W-:Y:S01]  /*02a0*/  FADD.FTZ R13, R11, R8 ;  /* 0x000000080b0d7221 */ /* 0x001fe20000010000 */
[----:B------:R-:W-:Y:S01]  /*02b0*/  IADD3 R11, PT, PT, R9, 0x8, RZ ;  /* 0x00000008090b7810 */ /* 0x000fe20007ffe0ff */
[----:B------:R-:W0:Y:S03]  /*02c0*/  S2R R8, SR_CgaCtaId ;  /* 0x0000000000087919 */ /* 0x000e260000008800 */
[----:B------:R-:W1:Y:S02]  /*02d0*/  SHFL.BFLY PT, R14, R13, 0x2, 0x1f ;  /* 0x0c401f000d0e7f89 */ /* 0x000e6400000e0000 */
[----:B-1----:R-:W-:Y:S01]  /*02e0*/  FADD.FTZ R14, R13, R14 ;  /* 0x0000000e0d0e7221 */ /* 0x002fe20000010000 */
[----:B------:R-:W-:-:S02]  /*02f0*/  MOV R13, RZ ;  /* 0x000000ff000d7202 */ /* 0x000fc40000000f00 */
[----:B0-----:R-:W-:Y:S02]  /*0300*/  LEA R12, R8, R11, 0x18 ;  /* 0x0000000b080c7211 */ /* 0x001fe400078ec0ff */
[----:B------:R-:W0:Y:S02]  /*0310*/  SHFL.BFLY PT, R15, R14, 0x1, 0x1f ;  /* 0x0c201f000e0f7f89 */ /* 0x000e2400000e0000 */
[-C--:B------:R-:W-:Y:S02]  /*0320*/  LEA.HI R11, R7, R12.reuse, RZ, 0x1d ;  /* 0x0000000c070b7211 */ /* 0x080fe400078fe8ff */
[----:B------:R-:W-:Y:S01]  /*0330*/  LEA R12, R10, R12, 0x2 ;  /* 0x0000000c0a0c7211 */ /* 0x000fe200078e10ff */
[----:B0-----:R-:W-:-:S05]  /*0340*/  FADD.FTZ R18, R14, R15 ;  /* 0x0000000f0e127221 */ /* 0x001fca0000010000 */
[----:B------:R-:W-:Y:S01]  /*0350*/  @!P2 STS [R11], R18 ;  /* 0x000000120b00a388 */ /* 0x000fe20000000800 */
[----:B------:R-:W-:Y:S01]  /*0360*/  BAR.SYNC.DEFER_BLOCKING 0x0 ;  /* 0x0000000000007b1d */ /* 0x000fe20000010000 */
[----:B------:R-:W-:-:S13]  /*0370*/  ISETP.NE.AND P2, PT, R7, RZ, PT ;  /* 0x000000ff0700720c */ /* 0x000fda0003f45270 */
[----:B------:R-:W-:-:S06]  /*0380*/  @!P2 I2FP.F32.S32 R7, UR7 ;  /* 0x000000070007ac45 */ /* 0x000fcc0008201400 */
[----:B------:R-:W0:Y:S01]  /*0390*/  @!P2 MUFU.RCP R7, R7 ;  /* 0x000000070007a308 */ /* 0x000e220000001000 */
[----:B------:R-:W1:Y:S04]  /*03a0*/  @P1 LDS R13, [R12] ;  /* 0x000000000c0d1984 */ /* 0x000e680000000800 */
[----:B-1----:R-:W1:Y:S02]  /*03b0*/  SHFL.BFLY PT, R14, R13, 0x10, 0x1f ;  /* 0x0e001f000d0e7f89 */ /* 0x002e6400000e0000 */
[----:B-1----:R-:W-:-:S05]  /*03c0*/  FADD.FTZ R14, R14, R13 ;  /* 0x0000000d0e0e7221 */ /* 0x002fca0000010000 */
[----:B------:R-:W1:Y:S02]  /*03d0*/  SHFL.BFLY PT, R15, R14, 0x8, 0x1f ;  /* 0x0d001f000e0f7f89 */ /* 0x000e6400000e0000 */
[----:B-1----:R-:W-:Y:S01]  /*03e0*/  FADD.FTZ R15, R14, R15 ;  /* 0x0000000f0e0f7221 */ /* 0x002fe20000010000 */
[----:B------:R-:W-:-:S04]  /*03f0*/  @!P2 LEA R14, R8, R9, 0x18 ;  /* 0x00000009080ea211 */ /* 0x000fc800078ec0ff */
[----:B------:R-:W1:Y:S02]  /*0400*/  SHFL.BFLY PT, R16, R15, 0x4, 0x1f ;  /* 0x0c801f000f107f89 */ /* 0x000e6400000e0000 */
[----:B-1----:R-:W-:Y:S01]  /*0410*/  FADD.FTZ R16, R15, R16 ;  /* 0x000000100f107221 */ /* 0x002fe20000010000 */
[----:B------:R-:W-:-:S04]  /*0420*/  HFMA2 R15, -RZ, RZ, 0, 0 ;  /* 0x00000000ff0f7431 */ /* 0x000fc800000001ff */
[----:B------:R-:W1:Y:S02]  /*0430*/  SHFL.BFLY PT, R17, R16, 0x2, 0x1f ;  /* 0x0c401f0010117f89 */ /* 0x000e6400000e0000 */
[----:B-1----:R-:W-:-:S05]  /*0440*/  FADD.FTZ R17, R16, R17 ;  /* 0x0000001110117221 */ /* 0x002fca0000010000 */
[----:B------:R-:W1:Y:S02]  /*0450*/  SHFL.BFLY PT, R18, R17, 0x1, 0x1f ;  /* 0x0c201f0011127f89 */ /* 0x000e6400000e0000 */
[----:B-1----:R-:W-:-:S04]  /*0460*/  FADD.FTZ R18, R17, R18 ;  /* 0x0000001211127221 */ /* 0x002fc80000010000 */
[----:B0-----:R-:W-:-:S05]  /*0470*/  @!P2 FMUL.FTZ R13, R18, R7 ;  /* 0x00000007120da220 */ /* 0x001fca0000410000 */
[----:B------:R0:W-:Y:S01]  /*0480*/  @!P2 STS [R14], R13 ;  /* 0x0000000d0e00a388 */ /* 0x0001e20000000800 */
[----:B------:R-:W-:Y:S06]  /*0490*/  BAR.SYNC.DEFER_BLOCKING 0x0 ;  /* 0x0000000000007b1d */ /* 0x000fec0000010000 */
[----:B------:R-:W-:Y:S05]  /*04a0*/  @P0 BRA `(.L_x_27) ;  /* 0x0000000000280947 */ /* 0x000fea0003800000 */
[----:B------:R-:W-:-:S06]  /*04b0*/  LEA R7, R8, R9, 0x18 ;  /* 0x0000000908077211 */ /* 0x000fcc00078ec0ff */
[----:B------:R-:W1:Y:S02]  /*04c0*/  LDS R7, [R7] ;  /* 0x0000000007077984 */ /* 0x000e640000000800 */
[--C-:B-1----:R-:W-:Y:S01]  /*04d0*/  FADD.FTZ R3, R3, -R7.reuse ;  /* 0x8000000703037221 */ /* 0x102fe20000010000 */
[--C-:B------:R-:W-:Y:S01]  /*04e0*/  FADD.FTZ R0, R0, -R7.reuse ;  /* 0x8000000700007221 */ /* 0x100fe20000010000 */
[--C-:B------:R-:W-:Y:S01]  /*04f0*/  FADD.FTZ R4, R4, -R7.reuse ;  /* 0x8000000704047221 */ /* 0x100fe20000010000 */
[----:B------:R-:W-:Y:S01]  /*0500*/  FADD.FTZ R5, R5, -R7 ;  /* 0x8000000705057221 */ /* 0x000fe20000010000 */
[----:B0-----:R-:W-:-:S04]  /*0510*/  FMUL.FTZ R13, R3, R3 ;  /* 0x00000003030d7220 */ /* 0x001fc80000410000 */
[----:B------:R-:W-:-:S04]  /*0520*/  FFMA.FTZ R13, R0, R0, R13 ;  /* 0x00000000000d7223 */ /* 0x000fc8000001000d */
[----:B------:R-:W-:-:S04]  /*0530*/  FFMA.FTZ R14, R4, R4, R13 ;  /* 0x00000004040e7223 */ /* 0x000fc8000001000d */
[----:B------:R-:W-:-:S07]  /*0540*/  FFMA.FTZ R15, R5, R5, R14 ;  /* 0x00000005050f7223 */ /* 0x000fce000001000e */
.L_x_27:
[----:B------:R-:W-:Y:S05]  /*0550*/  BSYNC.RECONVERGENT B0 ;  /* 0x0000000000007941 */ /* 0x000fea0003800200 */
.L_x_26:
[----:B0-----:R-:W0:Y:S01]  /*0560*/  SHFL.BFLY PT, R14, R15, 0x10, 0x1f ;  /* 0x0e001f000f0e7f89 */ /* 0x001e2200000e0000 */
[----:B------:R-:W-:Y:S02]  /*0570*/  ISETP.NE.AND P3, PT, R10, RZ, PT ;  /* 0x000000ff0a00720c */ /* 0x000fe40003f65270 */
[----:B------:R-:W-:Y:S01]  /*0580*/  MOV R10, RZ ;  /* 0x000000ff000a7202 */ /* 0x000fe20000000f00 */
[----:B0-----:R-:W-:Y:S01]  /*0590*/  FADD.FTZ R14, R14, R15 ;  /* 0x0000000f0e0e7221 */ /* 0x001fe20000010000 */
[----:B------:R-:W-:-:S04]  /*05a0*/  @!P2 I2FP.F32.S32 R15, UR7 ;  /* 0x00000007000fac45 */ /* 0x000fc80008201400 */
[----:B------:R-:W0:Y:S02]  /*05b0*/  SHFL.BFLY PT, R7, R14, 0x8, 0x1f ;  /* 0x0d001f000e077f89 */ /* 0x000e2400000e0000 */
[----:B------:R-:W1:Y:S01]  /*05c0*/  @!P2 MUFU.RCP R15, R15 ;  /* 0x0000000f000fa308 */ /* 0x000e620000001000 */
        /* <DEDUP_REMOVED lines=8> */
[----:B------:R-:W-:Y:S06]  /*0650*/  BAR.SYNC.DEFER_BLOCKING 0x0 ;  /* 0x0000000000007b1d */ /* 0x000fec0000010000 */
[----:B------:R-:W0:Y:S04]  /*0660*/  @P1 LDS R10, [R12] ;  /* 0x000000000c0a1984 */ /* 0x000e280000000800 */
[----:B0-----:R-:W0:Y:S02]  /*0670*/  SHFL.BFLY PT, R7, R10, 0x10, 0x1f ;  /* 0x0e001f000a077f89 */ /* 0x001e2400000e0000 */
[----:B0-----:R-:W-:-:S05]  /*0680*/  FADD.FTZ R7, R7, R10 ;  /* 0x0000000a07077221 */ /* 0x001fca0000010000 */
[----:B------:R-:W0:Y:S02]  /*0690*/  SHFL.BFLY PT, R14, R7, 0x8, 0x1f ;  /* 0x0d001f00070e7f89 */ /* 0x000e2400000e0000 */
[----:B0-----:R-:W-:Y:S01]  /*06a0*/  FADD.FTZ R14, R7, R14 ;  /* 0x0000000e070e7221 */ /* 0x001fe20000010000 */
[----:B------:R-:W-:-:S04]  /*06b0*/  @!P2 LEA R7, R8, R9, 0x18 ;  /* 0x000000090807a211 */ /* 0x000fc800078ec0ff */
[----:B------:R-:W0:Y:S02]  /*06c0*/  SHFL.BFLY PT, R13, R14, 0x4, 0x1f ;  /* 0x0c801f000e0d7f89 */ /* 0x000e2400000e0000 */
[----:B0-----:R-:W-:-:S05]  /*06d0*/  FADD.FTZ R13, R14, R13 ;  /* 0x0000000d0e0d7221 */ /* 0x001fca0000010000 */
[----:B------:R-:W0:Y:S02]  /*06e0*/  SHFL.BFLY PT, R16, R13, 0x2, 0x1f ;  /* 0x0c401f000d107f89 */ /* 0x000e2400000e0000 */
[----:B0-----:R-:W-:-:S05]  /*06f0*/  FADD.FTZ R16, R13, R16 ;  /* 0x000000100d107221 */ /* 0x001fca0000010000 */
[----:B------:R-:W0:Y:S02]  /*0700*/  SHFL.BFLY PT, R11, R16, 0x1, 0x1f ;  /* 0x0c201f00100b7f89 */ /* 0x000e2400000e0000 */
[----:B0-----:R-:W-:-:S04]  /*0710*/  FADD.FTZ R10, R16, R11 ;  /* 0x0000000b100a7221 */ /* 0x001fc80000010000 */
[----:B-1----:R-:W-:-:S06]  /*0720*/  @!P2 FFMA.FTZ R10, R10, R15, 9.9999999747524270788e-07 ;  /* 0x358637bd0a0aa423 */ /* 0x002fcc000001000f */
[----:B------:R-:W0:Y:S02]  /*0730*/  @!P2 MUFU.RSQ R10, R10 ;  /* 0x0000000a000aa308 */ /* 0x000e240000001400 */
[----:B0-----:R0:W-:Y:S01]  /*0740*/  @!P2 STS [R7+0x4], R10 ;  /* 0x0000040a0700a388 */ /* 0x0011e20000000800 */
[----:B------:R-:W-:Y:S06]  /*0750*/  BAR.SYNC.DEFER_BLOCKING 0x0 ;  /* 0x0000000000007b1d */ /* 0x000fec0000010000 */
[----:B------:R-:W-:Y:S05]  /*0760*/  @P0 EXIT ;  /* 0x000000000000094d */ /* 0x000fea0003800000 */
[----:B0-----:R-:W0:Y:S08]  /*0770*/  LDC.64 R10, c[0x0][0x390] ;  /* 0x0000e400ff0a7b82 */ /* 0x001e300000000a00 */
[----:B------:R-:W1:Y:S01]  /*0780*/  LDC.64 R12, c[0x0][0x398] ;  /* 0x0000e600ff0c7b82 */ /* 0x000e620000000a00 */
[----:B0-----:R-:W-:-:S05]  /*0790*/  IMAD.WIDE.U32 R10, R6, 0x2, R10 ;  /* 0x00000002060a7825 */ /* 0x001fca00078e000a */
[----:B------:R-:W2:Y:S01]  /*07a0*/  LDG.E.U16.CONSTANT R19, desc[UR4][R10.64] ;  /* 0x000000040a137981 */ /* 0x000ea2000c1e9500 */
[----:B-1----:R-:W-:-:S03]  /*07b0*/  IMAD.WIDE.U32 R12, R6, 0x2, R12 ;  /* 0x00000002060c7825 */ /* 0x002fc600078e000c */
[----:B------:R-:W3:Y:S01]  /*07c0*/  LDG.E.U16.CONSTANT R21, desc[UR4][R10.64+0x2] ;  /* 0x000002040a157981 */ /* 0x000ee2000c1e9500 */
[----:B------:R-:W-:Y:S01]  /*07d0*/  LEA R24, R8, R9, 0x18 ;  /* 0x0000000908187211 */ /* 0x000fe200078ec0ff */
[----:B------:R-:W0:Y:S02]  /*07e0*/  LDC.64 R6, c[0x0][0x380] ;  /* 0x0000e000ff067b82 */ /* 0x000e240000000a00 */
[----:B------:R-:W4:Y:S04]  /*07f0*/  LDG.E.U16.CONSTANT R20, desc[UR4][R12.64] ;  /* 0x000000040c147981 */ /* 0x000f28000c1e9500 */
[----:B------:R-:W5:Y:S04]  /*0800*/  LDG.E.U16.CONSTANT R18, desc[UR4][R12.64+0x2] ;  /* 0x000002040c127981 */ /* 0x000f68000c1e9500 */
[----:B------:R-:W5:Y:S04]  /*0810*/  LDG.E.U16.CONSTANT R14, desc[UR4][R10.64+0x4] ;  /* 0x000004040a0e7981 */ /* 0x000f68000c1e9500 */
[----:B------:R1:W5:Y:S04]  /*0820*/  LDG.E.U16.CONSTANT R17, desc[UR4][R10.64+0x6] ;  /* 0x000006040a117981 */ /* 0x000368000c1e9500 */
[----:B------:R-:W5:Y:S04]  /*0830*/  LDG.E.U16.CONSTANT R15, desc[UR4][R12.64+0x4] ;  /* 0x000004040c0f7981 */ /* 0x000f68000c1e9500 */
[----:B------:R-:W5:Y:S04]  /*0840*/  LDG.E.U16.CONSTANT R16, desc[UR4][R12.64+0x6] ;  /* 0x000006040c107981 */ /* 0x000f68000c1e9500 */
[----:B------:R-:W1:Y:S02]  /*0850*/  LDS R8, [R24+0x4] ;  /* 0x0000040018087984 */ /* 0x000e640000000800 */
[C---:B-1----:R-:W-:Y:S01]  /*0860*/  FMUL.FTZ R23, R8.reuse, R5 ;  /* 0x0000000508177220 */ /* 0x042fe20000410000 */
[C---:B------:R-:W-:Y:S01]  /*0870*/  FMUL.FTZ R0, R8.reuse, R0 ;  /* 0x0000000008007220 */ /* 0x040fe20000410000 */
[C---:B------:R-:W-:Y:S01]  /*0880*/  FMUL.FTZ R9, R8.reuse, R3 ;  /* 0x0000000308097220 */ /* 0x040fe20000410000 */
[----:B------:R-:W-:Y:S01]  /*0890*/  FMUL.FTZ R22, R8, R4 ;  /* 0x0000000408167220 */ /* 0x000fe20000410000 */
[----:B0-----:R-:W-:-:S04]  /*08a0*/  IMAD.WIDE.U32 R2, R2, 0x10, R6 ;  /* 0x0000001002027825 */ /* 0x001fc800078e0006 */
[----:B--2---:R-:W-:Y:S02]  /*08b0*/  HADD2.F32 R19, -RZ, R19.H0_H0 ;  /* 0x20000013ff137230 */ /* 0x004fe40000004100 */
[----:B---3--:R-:W-:Y:S02]  /*08c0*/  HADD2.F32 R8, -RZ, R21.H0_H0 ;  /* 0x20000015ff087230 */ /* 0x008fe40000004100 */
[----:B----4-:R-:W-:Y:S02]  /*08d0*/  HADD2.F32 R5, -RZ, R20.H0_H0 ;  /* 0x20000014ff057230 */ /* 0x010fe40000004100 */
[----:B-----5:R-:W-:Y:S02]  /*08e0*/  HADD2.F32 R18, -RZ, R18.H0_H0 ;  /* 0x20000012ff127230 */ /* 0x020fe40000004100 */
[----:B------:R-:W-:Y:S02]  /*08f0*/  HADD2.F32 R11, -RZ, R14.H0_H0 ;  /* 0x2000000eff0b7230 */ /* 0x000fe40000004100 */
[----:B------:R-:W-:-:S02]  /*0900*/  HADD2.F32 R10, -RZ, R17.H0_H0 ;  /* 0x20000011ff0a7230 */ /* 0x000fc40000004100 */
[----:B------:R-:W-:Y:S02]  /*0910*/  HADD2.F32 R15, -RZ, R15.H0_H0 ;  /* 0x2000000fff0f7230 */ /* 0x000fe40000004100 */
[----:B------:R-:W-:Y:S02]  /*0920*/  HADD2.F32 R16, -RZ, R16.H0_H0 ;  /* 0x20000010ff107230 */ /* 0x000fe40000004100 */
[----:B------:R-:W-:Y:S01]  /*0930*/  FFMA.FTZ R4, R0, R19, R5 ;  /* 0x0000001300047223 */ /* 0x000fe20000010005 */
[----:B------:R-:W-:Y:S01]  /*0940*/  FFMA.FTZ R5, R9, R8, R18 ;  /* 0x0000000809057223 */ /* 0x000fe20000010012 */
[----:B------:R-:W-:Y:S01]  /*0950*/  FFMA.FTZ R6, R22, R11, R15 ;  /* 0x0000000b16067223 */ /* 0x000fe2000001000f */
[----:B------:R-:W-:-:S05]  /*0960*/  FFMA.FTZ R7, R23, R10, R16 ;  /* 0x0000000a17077223 */ /* 0x000fca0000010010 */
[----:B------:R-:W-:Y:S01]  /*0970*/  STG.E.128 desc[UR4][R2.64], R4 ;  /* 0x0000000402007986 */ /* 0x000fe2000c101d04 */
[----:B------:R-:W-:Y:S05]  /*0980*/  EXIT ;  /* 0x000000000000794d */ /* 0x000fea0003800000 */
.L_x_28:
        /* <DEDUP_REMOVED lines=15> */
.L_x_592:


//--------------------- .text._ZN17fastertransformer31layernorm_COL32_INT8I_DataTypeOIfEEvPT_PKaPKS1_S6_iiPKf --------------------------
	.section	.text._ZN17fastertransformer31layernorm_COL32_INT8I_DataTypeOIfEEvPT_PKaPKS1_S6_iiPKf,"ax",@progbits
	.align	128
        .global         _ZN17fastertransformer31layernorm_COL32_INT8I_DataTypeOIfEEvPT_PKaPKS1_S6_iiPKf
        .type           _ZN17fastertransformer31layernorm_COL32_INT8I_DataTypeOIfEEvPT_PKaPKS1_S6_iiPKf,@function
        .size           _ZN17fastertransformer31layernorm_COL32_INT8I_DataTypeOIfEEvPT_PKaPKS1_S6_iiPKf,(.L_x_593 - _ZN17fastertransformer31layernorm_COL32_INT8I_DataTypeOIfEEvPT_PKaPKS1_S6_iiPKf)
        .other          _ZN17fastertransformer31layernorm_COL32_INT8I_DataTypeOIfEEvPT_PKaPKS1_S6_iiPKf,@"STO_CUDA_ENTRY STV_DEFAULT"
_ZN17fastertransformer31layernorm_COL32_INT8I_DataTypeOIfEEvPT_PKaPKS1_S6_iiPKf:
.text._ZN17fastertransformer31layernorm_COL32_INT8I_DataTypeOIfEEvPT_PKaPKS1_S6_iiPKf:
        /* <DEDUP_REMOVED lines=85> */
.L_x_30:
[----:B------:R-:W-:Y:S05]  /*0550*/  BSYNC.RECONVERGENT B0 ;  /* 0x0000000000007941 */ /* 0x000fea0003800200 */
.L_x_29:
        /* <DEDUP_REMOVED lines=33> */
[----:B------:R-:W1:Y:S08]  /*0770*/  LDC.64 R14, c[0x0][0x390] ;  /* 0x0000e400ff0e7b82 */ /* 0x000e700000000a00 */
[----:B0-----:R-:W0:Y:S01]  /*0780*/  LDC.64 R10, c[0x0][0x398] ;  /* 0x0000e600ff0a7b82 */ /* 0x001e220000000a00 */
[----:B-1----:R-:W-:-:S05]  /*0790*/  IMAD.WIDE.U32 R14, R6, 0x4, R14 ;  /* 0x00000004060e7825 */ /* 0x002fca00078e000e */
[----:B------:R-:W2:Y:S01]  /*07a0*/  LDG.E.CONSTANT R16, desc[UR4][R14.64] ;  /* 0x000000040e107981 */ /* 0x000ea2000c1e9900 */
[----:B0-----:R-:W-:-:S03]  /*07b0*/  IMAD.WIDE.U32 R6, R6, 0x4, R10 ;  /* 0x0000000406067825 */ /* 0x001fc600078e000a */
[----:B------:R-:W3:Y:S04]  /*07c0*/  LDG.E.CONSTANT R12, desc[UR4][R14.64+0x4] ;  /* 0x000004040e0c7981 */ /* 0x000ee8000c1e9900 */
[----:B------:R-:W4:Y:S04]  /*07d0*/  LDG.E.CONSTANT R10, desc[UR4][R14.64+0x8] ;  /* 0x000008040e0a7981 */ /* 0x000f28000c1e9900 */
[----:B------:R-:W5:Y:S04]  /*07e0*/  LDG.E.CONSTANT R11, desc[UR4][R14.64+0xc] ;  /* 0x00000c040e0b7981 */ /* 0x000f68000c1e9900 */
[----:B------:R-:W2:Y:S04]  /*07f0*/  LDG.E.CONSTANT R18, desc[UR4][R6.64] ;  /* 0x0000000406127981 */ /* 0x000ea8000c1e9900 */
[----:B------:R-:W3:Y:S04]  /*0800*/  LDG.E.CONSTANT R20, desc[UR4][R6.64+0x4] ;  /* 0x0000040406147981 */ /* 0x000ee8000c1e9900 */
[----:B------:R-:W4:Y:S04]  /*0810*/  LDG.E.CONSTANT R22, desc[UR4][R6.64+0x8] ;  /* 0x0000080406167981 */ /* 0x000f28000c1e9900 */
[----:B------:R4:W5:Y:S01]  /*0820*/  LDG.E.CONSTANT R21, desc[UR4][R6.64+0xc] ;  /* 0x00000c0406157981 */ /* 0x000962000c1e9900 */
[----:B------:R-:W-:-:S02]  /*0830*/  LEA R13, R8, R9, 0x18 ;  /* 0x00000009080d7211 */ /* 0x000fc400078ec0ff */
[----:B------:R-:W0:Y:S04]  /*0840*/  LDC.64 R8, c[0x0][0x380] ;  /* 0x0000e000ff087b82 */ /* 0x000e280000000a00 */
[----:B------:R-:W1:Y:S01]  /*0850*/  LDS R13, [R13+0x4] ;  /* 0x000004000d0d7984 */ /* 0x000e620000000800 */
[----:B0-----:R-:W-:-:S04]  /*0860*/  IMAD.WIDE.U32 R8, R2, 0x10, R8 ;  /* 0x0000001002087825 */ /* 0x001fc800078e0008 */
[C---:B-1----:R-:W-:Y:S01]  /*0870*/  FMUL.FTZ R19, R13.reuse, R0 ;  /* 0x000000000d137220 */ /* 0x042fe20000410000 */
[C---:B------:R-:W-:Y:S01]  /*0880*/  FMUL.FTZ R3, R13.reuse, R3 ;  /* 0x000000030d037220 */ /* 0x040fe20000410000 */
[C---:B------:R-:W-:Y:S01]  /*0890*/  FMUL.FTZ R17, R13.reuse, R4 ;  /* 0x000000040d117220 */ /* 0x040fe20000410000 */
[----:B------:R-:W-:Y:S02]  /*08a0*/  FMUL.FTZ R0, R13, R5 ;  /* 0x000000050d007220 */ /* 0x000fe40000410000 */
[----:B--2---:R-:W-:Y:S01]  /*08b0*/  FFMA.FTZ R4, R3, R16, R18 ;  /* 0x0000001003047223 */ /* 0x004fe20000010012 */
[----:B---3--:R-:W-:Y:S01]  /*08c0*/  FFMA.FTZ R5, R17, R12, R20 ;  /* 0x0000000c11057223 */ /* 0x008fe20000010014 */
[----:B----4-:R-:W-:Y:S01]  /*08d0*/  FFMA.FTZ R6, R19, R10, R22 ;  /* 0x0000000a13067223 */ /* 0x010fe20000010016 */
[----:B-----5:R-:W-:-:S05]  /*08e0*/  FFMA.FTZ R7, R0, R11, R21 ;  /* 0x0000000b00077223 */ /* 0x020fca0000010015 */
[----:B------:R-:W-:Y:S01]  /*08f0*/  STG.E.128 desc[UR4][R8.64], R4 ;  /* 0x0000000408007986 */ /* 0x000fe2000c101d04 */
[----:B------:R-:W-:Y:S05]  /*0900*/  EXIT ;  /* 0x000000000000794d */ /* 0x000fea0003800000 */
.L_x_31:
        /* <DEDUP_REMOVED lines=15> */
.L_x_593:


//--------------------- .text._ZN17fastertransformer31layernorm_COL32_DataTypeI_int8OI6__halfEEvPaPKT_S5_S5_iiPKf --------------------------
	.section	.text._ZN17fastertransformer31layernorm_COL32_DataTypeI_int8OI6__halfEEvPaPKT_S5_S5_iiPKf,"ax",@progbits
	.align	128
        .global         _ZN17fastertransformer31layernorm_COL32_DataTypeI_int8OI6__halfEEvPaPKT_S5_S5_iiPKf
        .type           _ZN17fastertransformer31layernorm_COL32_DataTypeI_int8OI6__halfEEvPaPKT_S5_S5_iiPKf,@function
        .size           _ZN17fastertransformer31layernorm_COL32_DataTypeI_int8OI6__halfEEvPaPKT_S5_S5_iiPKf,(.L_x_594 - _ZN17fastertransformer31layernorm_COL32_DataTypeI_int8OI6__halfEEvPaPKT_S5_S5_iiPKf)
        .other          _ZN17fastertransformer31layernorm_COL32_DataTypeI_int8OI6__halfEEvPaPKT_S5_S5_iiPKf,@"STO_CUDA_ENTRY STV_DEFAULT"
_ZN17fastertransformer31layernorm_COL32_DataTypeI_int8OI6__halfEEvPaPKT_S5_S5_iiPKf:
.text._ZN17fastertransformer31layernorm_COL32_DataTypeI_int8OI6__halfEEvPaPKT_S5_S5_iiPKf:
[----:B------:R-:W-:Y:S01]  /*0000*/  LDC R1, c[0x0][0x37c] ;  /* 0x0000df00ff017b82 */ /* 0x000fe20000000800 */
[----:B------:R-:W0:Y:S01]  /*0010*/  S2R R7, SR_TID.X ;  /* 0x0000000000077919 */ /* 0x000e220000002100 */
[----:B------:R-:W1:Y:S01]  /*0020*/  LDCU.64 UR6, c[0x0][0x3a0] ;  /* 0x00007400ff0677ac */ /* 0x000e620008000a00 */
[----:B------:R-:W2:Y:S01]  /*0030*/  S2R R11, SR_CTAID.X ;  /* 0x00000000000b7919 */ /* 0x000ea20000002500 */
[----:B------:R-:W3:Y:S01]  /*0040*/  LDCU.64 UR4, c[0x0][0x358] ;  /* 0x00006b00ff0477ac */ /* 0x000ee20008000a00 */
[----:B0-----:R-:W-:-:S04]  /*0050*/  SHF.L.U32 R5, R7, 0x2, RZ ;  /* 0x0000000207057819 */ /* 0x001fc800000006ff */
[C---:B-1----:R-:W-:Y:S02]  /*0060*/  ISETP.GE.AND P0, PT, R5.reuse, UR7, PT ;  /* 0x0000000705007c0c */ /* 0x042fe4000bf06270 */
[----:B------:R-:W-:-:S04]  /*0070*/  LOP3.LUT R2, R5, 0x1c, RZ, 0xc0, !PT ;  /* 0x0000001c05027812 */ /* 0x000fc800078ec0ff */
[----:B--2---:R-:W-:Y:S02]  /*0080*/  LEA R11, R11, R2, 0x5 ;  /* 0x000000020b0b7211 */ /* 0x004fe400078e28ff */
[----:B------:R-:W-:-:S05]  /*0090*/  LOP3.LUT R2, R5, 0xfe0, RZ, 0xc0, !PT ;  /* 0x00000fe005027812 */ /* 0x000fca00078ec0ff */
[----:B------:R-:W0:Y:S01]  /*00a0*/  @!P0 LDC.64 R8, c[0x0][0x388] ;  /* 0x0000e200ff088b82 */ /* 0x000e220000000a00 */
[----:B------:R-:W-:-:S04]  /*00b0*/  IMAD R2, R2, UR6, R11 ;  /* 0x0000000602027c24 */ /* 0x000fc8000f8e020b */
[----:B0-----:R-:W-:-:S05]  /*00c0*/  @!P0 IMAD.WIDE R8, R2, 0x2, R8 ;  /* 0x0000000202088825 */ /* 0x001fca00078e0208 */
[----:B---3--:R-:W2:Y:S04]  /*00d0*/  @!P0 LDG.E.U16 R13, desc[UR4][R8.64] ;  /* 0x00000004080d8981 */ /* 0x008ea8000c1e1500 */
[----:B------:R-:W3:Y:S04]  /*00e0*/  @!P0 LDG.E.U16 R10, desc[UR4][R8.64+0x2] ;  /* 0x00000204080a8981 */ /* 0x000ee8000c1e1500 */
[----:B------:R-:W4:Y:S04]  /*00f0*/  @!P0 LDG.E.U16 R11, desc[UR4][R8.64+0x4] ;  /* 0x00000404080b8981 */ /* 0x000f28000c1e1500 */
[----:B------:R-:W5:Y:S01]  /*0100*/  @!P0 LDG.E.U16 R12, desc[UR4][R8.64+0x6] ;  /* 0x00000604080c8981 */ /* 0x000f62000c1e1500 */
[----:B------:R-:W0:Y:S01]  /*0110*/  LDCU UR6, c[0x0][0x360] ;  /* 0x00006c00ff0677ac */ /* 0x000e220008000800 */
[----:B------:R-:W-:Y:S01]  /*0120*/  BSSY.RECONVERGENT B0, `(.L_x_32) ;  /* 0x000003f000007945 */ /* 0x000fe20003800200 */
[----:B--2---:R-:W-:-:S02]  /*0130*/  @!P0 HADD2.F32 R6, -RZ, R13.H0_H0 ;  /* 0x2000000dff068230 */ /* 0x004fc40000004100 */
[----:B---3--:R-:W-:Y:S02]  /*0140*/  @!P0 HADD2.F32 R3, -RZ, R10.H0_H0 ;  /* 0x2000000aff038230 */ /* 0x008fe40000004100 */
[----:B----4-:R-:W-:-:S03]  /*0150*/  @!P0 HADD2.F32 R4, -RZ, R11.H0_H0 ;  /* 0x2000000bff048230 */ /* 0x010fc60000004100 */
[----:B------:R-:W-:Y:S01]  /*0160*/  @!P0 FADD.FTZ R13, R6, R3 ;  /* 0x00000003060d8221 */ /* 0x000fe20000010000 */
[----:B------:R-:W-:Y:S02]  /*0170*/  HFMA2 R11, -RZ, RZ, 0, 0 ;  /* 0x00000000ff0b7431 */ /* 0x000fe400000001ff */
[----:B-----5:R-:W-:Y:S02]  /*0180*/  @!P0 HADD2.F32 R0, -RZ, R12.H0_H0 ;  /* 0x2000000cff008230 */ /* 0x020fe40000004100 */
[----:B------:R-:W-:-:S04]  /*0190*/  @!P0 FADD.FTZ R13, R4, R13 ;  /* 0x0000000d040d8221 */ /* 0x000fc80000010000 */
[----:B------:R-:W-:-:S05]  /*01a0*/  @!P0 FADD.FTZ R11, R0, R13 ;  /* 0x0000000d000b8221 */ /* 0x000fca0000010000 */
[----:B------:R-:W1:Y:S02]  /*01b0*/  SHFL.BFLY PT, R10, R11, 0x10, 0x1f ;  /* 0x0e001f000b0a7f89 */ /* 0x000e6400000e0000 */
[----:B-1----:R-:W-:Y:S01]  /*01c0*/  FADD.FTZ R12, R10, R11 ;  /* 0x0000000b0a0c7221 */ /* 0x002fe20000010000 */
[----:B------:R-:W-:Y:S01]  /*01d0*/  MOV R11, 0x400 ;  /* 0x00000400000b7802 */ /* 0x000fe20000000f00 */
[----:B------:R-:W1:Y:S03]  /*01e0*/  S2R R10, SR_CgaCtaId ;  /* 0x00000000000a7919 */ /* 0x000e660000008800 */
[----:B------:R-:W2:Y:S02]  /*01f0*/  SHFL.BFLY PT, R9, R12, 0x8, 0x1f ;  /* 0x0d001f000c097f89 */ /* 0x000ea400000e0000 */
[----:B--2---:R-:W-:Y:S01]  /*0200*/  FADD.FTZ R9, R12, R9 ;  /* 0x000000090c097221 */ /* 0x004fe20000010000 */
[----:B------:R-:W-:-:S04]  /*0210*/  I2FP.F32.U32 R12, R7 ;  /* 0x00000007000c7245 */ /* 0x000fc80000201000 */
[----:B------:R-:W2:Y:S02]  /*0220*/  SHFL.BFLY PT, R8, R9, 0x4, 0x1f ;  /* 0x0c801f0009087f89 */ /* 0x000ea400000e0000 */
[----:B--2---:R-:W-:Y:S01]  /*0230*/  FADD.FTZ R13, R9, R8 ;  /* 0x00000008090d7221 */ /* 0x004fe20000010000 */
[----:B------:R-:W-:-:S04]  /*0240*/  IADD3 R9, PT, PT, R11, 0x8, RZ ;  /* 0x000000080b097810 */ /* 0x000fc80007ffe0ff */
[----:B------:R-:W2:Y:S02]  /*0250*/  SHFL.BFLY PT, R8, R13, 0x2, 0x1f ;  /* 0x0c401f000d087f89 */ /* 0x000ea400000e0000 */
[----:B--2---:R-:W-:Y:S01]  /*0260*/  FADD.FTZ R14, R13, R8 ;  /* 0x000000080d0e7221 */ /* 0x004fe20000010000 */
[----:B0-----:R-:W-:Y:S02]  /*0270*/  I2FP.F32.U32 R8, UR6 ;  /* 0x0000000600087c45 */ /* 0x001fe40008201000 */
[----:B------:R-:W-:Y:S02]  /*0280*/  MOV R13, RZ ;  /* 0x000000ff000d7202 */ /* 0x000fe40000000f00 */
[----:B------:R-:W0:Y:S01]  /*0290*/  SHFL.BFLY PT, R15, R14, 0x1, 0x1f ;  /* 0x0c201f000e0f7f89 */ /* 0x000e2200000e0000 */
[----:B------:R-:W-:Y:S01]  /*02a0*/  FMUL.FTZ R17, R8, 0.03125 ;  /* 0x3d00000008117820 */ /* 0x000fe20000410000 */
[----:B------:R-:W-:-:S04]  /*02b0*/  LOP3.LUT P2, R8, R7, 0x1f, RZ, 0xc0, !PT ;  /* 0x0000001f07087812 */ /* 0x000fc8000784c0ff */
[----:B------:R-:W-:Y:S02]  /*02c0*/  FSETP.GT.FTZ.AND P1, PT, R17, R12, PT ;  /* 0x0000000c1100720b */ /* 0x000fe40003f34000 */
[----:B-1----:R-:W-:-:S04]  /*02d0*/  LEA R12, R10, R9, 0x18 ;  /* 0x000000090a0c7211 */ /* 0x002fc800078ec0ff */
        /* <DEDUP_REMOVED lines=35> */
.L_x_33:
[----:B------:R-:W-:Y:S05]  /*0510*/  BSYNC.RECONVERGENT B0 ;  /* 0x0000000000007941 */ /* 0x000fea0003800200 */
.L_x_32:
        /* <DEDUP_REMOVED lines=34> */
[----:B------:R-:W1:Y:S08]  /*0740*/  LDC.64 R12, c[0x0][0x398] ;  /* 0x0000e600ff0c7b82 */ /* 0x000e700000000a00 */
[----:B------:R-:W2:Y:S01]  /*0750*/  LDC.64 R14, c[0x0][0x3a8] ;  /* 0x0000ea00ff0e7b82 */ /* 0x000ea20000000a00 */
[----:B------:R-:W-:Y:S01]  /*0760*/  LEA R11, R10, R11, 0x18 ;  /* 0x0000000b0a0b7211 */ /* 0x000fe200078ec0ff */
[----:B------:R-:W3:Y:S05]  /*0770*/  LDCU.64 UR6, c[0x0][0x380] ;  /* 0x00007000ff0677ac */ /* 0x000eea0008000a00 */
[----:B------:R-:W4:Y:S01]  /*0780*/  LDS R11, [R11+0x4] ;  /* 0x000004000b0b7984 */ /* 0x000f220000000800 */
[----:B0-----:R-:W-:-:S05]  /*0790*/  IMAD.WIDE.U32 R8, R5, 0x2, R8 ;  /* 0x0000000205087825 */ /* 0x001fca00078e0008 */
[----:B------:R-:W5:Y:S01]  /*07a0*/  LDG.E.U16.CONSTANT R18, desc[UR4][R8.64] ;  /* 0x0000000408127981 */ /* 0x000f62000c1e9500 */
[----:B-1----:R-:W-:-:S03]  /*07b0*/  IMAD.WIDE.U32 R12, R5, 0x2, R12 ;  /* 0x00000002050c7825 */ /* 0x002fc600078e000c */
[----:B------:R-:W5:Y:S04]  /*07c0*/  LDG.E.U16.CONSTANT R22, desc[UR4][R8.64+0x2] ;  /* 0x0000020408167981 */ /* 0x000f68000c1e9500 */
[----:B------:R-:W5:Y:S04]  /*07d0*/  LDG.E.U16.CONSTANT R20, desc[UR4][R12.64] ;  /* 0x000000040c147981 */ /* 0x000f68000c1e9500 */
[----:B------:R-:W5:Y:S04]  /*07e0*/  LDG.E.U16.CONSTANT R23, desc[UR4][R12.64+0x2] ;  /* 0x000002040c177981 */ /* 0x000f68000c1e9500 */
[----:B------:R-:W5:Y:S04]  /*07f0*/  LDG.E.U16.CONSTANT R5, desc[UR4][R12.64+0x4] ;  /* 0x000004040c057981 */ /* 0x000f68000c1e9500 */
[----:B--2---:R-:W2:Y:S04]  /*0800*/  LDG.E.CONSTANT R14, desc[UR4][R14.64] ;  /* 0x000000040e0e7981 */ /* 0x004ea8000c1e9900 */
[----:B------:R-:W2:Y:S04]  /*0810*/  LDG.E.U16.CONSTANT R7, desc[UR4][R8.64+0x4] ;  /* 0x0000040408077981 */ /* 0x000ea8000c1e9500 */
[----:B------:R0:W2:Y:S04]  /*0820*/  LDG.E.U16.CONSTANT R16, desc[UR4][R8.64+0x6] ;  /* 0x0000060408107981 */ /* 0x0000a8000c1e9500 */
[----:B------:R-:W2:Y:S01]  /*0830*/  LDG.E.U16.CONSTANT R17, desc[UR4][R12.64+0x6] ;  /* 0x000006040c117981 */ /* 0x000ea2000c1e9500 */
[C---:B----4-:R-:W-:Y:S01]  /*0840*/  FMUL.FTZ R6, R11.reuse, R6 ;  /* 0x000000060b067220 */ /* 0x050fe20000410000 */
[C---:B------:R-:W-:Y:S01]  /*0850*/  FMUL.FTZ R3, R11.reuse, R3 ;  /* 0x000000030b037220 */ /* 0x040fe20000410000 */
[----:B------:R-:W-:Y:S01]  /*0860*/  FMUL.FTZ R0, R11, R0 ;  /* 0x000000000b007220 */ /* 0x000fe20000410000 */
[----:B---3--:R-:W-:Y:S01]  /*0870*/  IADD3 R2, P0, PT, R2, UR6, RZ ;  /* 0x0000000602027c10 */ /* 0x008fe2000ff1e0ff */
[----:B-----5:R-:W-:-:S02]  /*0880*/  HADD2.F32 R19, -RZ, R18.H0_H0 ;  /* 0x20000012ff137230 */ /* 0x020fc40000004100 */
[----:B------:R-:W-:Y:S02]  /*0890*/  HADD2.F32 R21, -RZ, R20.H0_H0 ;  /* 0x20000014ff157230 */ /* 0x000fe40000004100 */
[----:B------:R-:W-:-:S03]  /*08a0*/  HADD2.F32 R22, -RZ, R22.H0_H0 ;  /* 0x20000016ff167230 */ /* 0x000fc60000004100 */
[----:B------:R-:W-:Y:S01]  /*08b0*/  FFMA.FTZ R19, R6, R19, R21 ;  /* 0x0000001306137223 */ /* 0x000fe20000010015 */
[----:B------:R-:W-:Y:S02]  /*08c0*/  HADD2.F32 R6, -RZ, R23.H0_H0 ;  /* 0x20000017ff067230 */ /* 0x000fe40000004100 */
[----:B0-----:R-:W-:-:S03]  /*08d0*/  HADD2.F32 R8, -RZ, R5.H0_H0 ;  /* 0x20000005ff087230 */ /* 0x001fc60000004100 */
[----:B------:R-:W-:Y:S01]  /*08e0*/  FFMA.FTZ R3, R3, R22, R6 ;  /* 0x0000001603037223 */ /* 0x000fe20000010006 */
[----:B------:R-:W-:-:S03]  /*08f0*/  FMUL.FTZ R5, R11, R4 ;  /* 0x000000040b057220 */ /* 0x000fc60000410000 */
[C---:B--2---:R-:W-:Y:S01]  /*0900*/  FMUL.FTZ R4, R14.reuse, R3 ;  /* 0x000000030e047220 */ /* 0x044fe20000410000 */
[----:B------:R-:W-:Y:S02]  /*0910*/  HADD2.F32 R6, -RZ, R7.H0_H0 ;  /* 0x20000007ff067230 */ /* 0x000fe40000004100 */
[----:B------:R-:W-:Y:S02]  /*0920*/  HADD2.F32 R3, -RZ, R16.H0_H0 ;  /* 0x20000010ff037230 */ /* 0x000fe40000004100 */
[----:B------:R-:W-:Y:S02]  /*0930*/  HADD2.F32 R17, -RZ, R17.H0_H0 ;  /* 0x20000011ff117230 */ /* 0x000fe40000004100 */
[----:B------:R-:W-:Y:S01]  /*0940*/  FFMA.FTZ R5, R5, R6, R8 ;  /* 0x0000000605057223 */ /* 0x000fe20000010008 */
[----:B------:R-:W-:Y:S02]  /*0950*/  FMUL.FTZ R19, R14, R19 ;  /* 0x000000130e137220 */ /* 0x000fe40000410000 */
[----:B------:R-:W-:Y:S01]  /*0960*/  FFMA.FTZ R3, R0, R3, R17 ;  /* 0x0000000300037223 */ /* 0x000fe20000010011 */
[----:B------:R-:W-:-:S03]  /*0970*/  FMUL.FTZ R5, R14, R5 ;  /* 0x000000050e057220 */ /* 0x000fc60000410000 */
[----:B------:R-:W-:Y:S01]  /*0980*/  FMUL.FTZ R14, R14, R3 ;  /* 0x000000030e0e7220 */ /* 0x000fe20000410000 */
[----:B------:R-:W-:Y:S08]  /*0990*/  F2I.S8.NTZ R19, R19 ;  /* 0x0000001300137305 */ /* 0x000ff00000202100 */
[----:B------:R-:W0:Y:S08]  /*09a0*/  F2I.S8.NTZ R4, R4 ;  /* 0x0000000400047305 */ /* 0x000e300000202100 */
[----:B------:R-:W-:Y:S08]  /*09b0*/  F2I.S8.NTZ R5, R5 ;  /* 0x0000000500057305 */ /* 0x000ff00000202100 */
[----:B------:R-:W1:Y:S01]  /*09c0*/  F2I.S8.NTZ R14, R14 ;  /* 0x0000000e000e7305 */ /* 0x000e620000202100 */
[----:B0-----:R-:W-:-:S02]  /*09d0*/  PRMT R19, R19, 0x3340, R4 ;  /* 0x0000334013137816 */ /* 0x001fc40000000004 */
[----:B------:R-:W-:Y:S02]  /*09e0*/  IADD3.X R3, PT, PT, RZ, UR7, RZ, P0, !PT ;  /* 0x00000007ff037c10 */ /* 0x000fe400087fe4ff */
[----:B-1----:R-:W-:-:S04]  /*09f0*/  PRMT R0, R5, 0x3340, R14 ;  /* 0x0000334005007816 */ /* 0x002fc8000000000e */
[----:B------:R-:W-:-:S05]  /*0a00*/  PRMT R19, R19, 0x5410, R0 ;  /* 0x0000541013137816 */ /* 0x000fca0000000000 */
[----:B------:R-:W-:Y:S01]  /*0a10*/  STG.E desc[UR4][R2.64], R19 ;  /* 0x0000001302007986 */ /* 0x000fe2000c101904 */
[----:B------:R-:W-:Y:S05]  /*0a20*/  EXIT ;  /* 0x000000000000794d */ /* 0x000fea0003800000 */
.L_x_34:
        /* <DEDUP_REMOVED lines=13> */
.L_x_594:


//--------------------- .text._ZN17fastertransformer31layernorm_COL32_DataTypeI_int8OIfEEvPaPKT_S4_S4_iiPKf --------------------------
	.section	.text._ZN17fastertransformer31layernorm_COL32_DataTypeI_int8OIfEEvPaPKT_S4_S4_iiPKf,"ax",@progbits
	.align	128
        .global         _ZN17fastertransformer31layernorm_COL32_DataTypeI_int8OIfEEvPaPKT_S4_S4_iiPKf
        .type           _ZN17fastertransformer31layernorm_COL32_DataTypeI_int8OIfEEvPaPKT_S4_S4_iiPKf,@function
        .size           _ZN17fastertransformer31layernorm_COL32_DataTypeI_int8OIfEEvPaPKT_S4_S4_iiPKf,(.L_x_595 - _ZN17fastertransformer31layernorm_COL32_DataTypeI_int8OIfEEvPaPKT_S4_S4_iiPKf)
        .other          _ZN17fastertransformer31layernorm_COL32_DataTypeI_int8OIfEEvPaPKT_S4_S4_iiPKf,@"STO_CUDA_ENTRY STV_DEFAULT"
_ZN17fastertransformer31layernorm_COL32_DataTypeI_int8OIfEEvPaPKT_S4_S4_iiPKf:
.text._ZN17fastertransformer31layernorm_COL32_DataTypeI_int8OIfEEvPaPKT_S4_S4_iiPKf:
        /* <DEDUP_REMOVED lines=13> */
[----:B---3--:R-:W2:Y:S04]  /*00d0*/  @!P0 LDG.E R4, desc[UR4][R10.64] ;  /* 0x000000040a048981 */ /* 0x008ea8000c1e1900 */
[----:B------:R-:W2:Y:S04]  /*00e0*/  @!P0 LDG.E R5, desc[UR4][R10.64+0x4] ;  /* 0x000004040a058981 */ /* 0x000ea8000c1e1900 */
[----:B------:R-:W3:Y:S04]  /*00f0*/  @!P0 LDG.E R3, desc[UR4][R10.64+0x8] ;  /* 0x000008040a038981 */ /* 0x000ee8000c1e1900 */
[----:B------:R0:W4:Y:S01]  /*0100*/  @!P0 LDG.E R0, desc[UR4][R10.64+0xc] ;  /* 0x00000c040a008981 */ /* 0x000122000c1e1900 */
[----:B------:R-:W-:Y:S01]  /*0110*/  HFMA2 R7, -RZ, RZ, 0, 0 ;  /* 0x00000000ff077431 */ /* 0x000fe200000001ff */
[----:B------:R-:W1:Y:S01]  /*0120*/  LDCU UR6, c[0x0][0x360] ;  /* 0x00006c00ff0677ac */ /* 0x000e620008000800 */
[----:B------:R-:W-:Y:S01]  /*0130*/  BSSY.RECONVERGENT B0, `(.L_x_35) ;  /* 0x000003a000007945 */ /* 0x000fe20003800200 */
[----:B0-----:R-:W-:Y:S01]  /*0140*/  MOV R10, 0x400 ;  /* 0x00000400000a7802 */ /* 0x001fe20000000f00 */
[----:B--2---:R-:W-:-:S04]  /*0150*/  @!P0 FADD.FTZ R12, R4, R5 ;  /* 0x00000005040c8221 */ /* 0x004fc80000010000 */
[----:B---3--:R-:W-:-:S04]  /*0160*/  @!P0 FADD.FTZ R9, R3, R12 ;  /* 0x0000000c03098221 */ /* 0x008fc80000010000 */
[----:B----4-:R-:W-:-:S05]  /*0170*/  @!P0 FADD.FTZ R7, R0, R9 ;  /* 0x0000000900078221 */ /* 0x010fca0000010000 */
[----:B------:R-:W0:Y:S02]  /*0180*/  SHFL.BFLY PT, R12, R7, 0x10, 0x1f ;  /* 0x0e001f00070c7f89 */ /* 0x000e2400000e0000 */
[----:B0-----:R-:W-:Y:S01]  /*0190*/  FADD.FTZ R12, R12, R7 ;  /* 0x000000070c0c7221 */ /* 0x001fe20000010000 */
[----:B-1----:R-:W-:-:S04]  /*01a0*/  I2FP.F32.U32 R7, UR6 ;  /* 0x0000000600077c45 */ /* 0x002fc80008201000 */
[----:B------:R-:W0:Y:S01]  /*01b0*/  SHFL.BFLY PT, R9, R12, 0x8, 0x1f ;  /* 0x0d001f000c097f89 */ /* 0x000e2200000e0000 */
[----:B------:R-:W-:Y:S01]  /*01c0*/  FMUL.FTZ R18, R7, 0.03125 ;  /* 0x3d00000007127820 */ /* 0x000fe20000410000 */
[----:B------:R-:W-:Y:S01]  /*01d0*/  LOP3.LUT P2, R7, R6, 0x1f, RZ, 0xc0, !PT ;  /* 0x0000001f06077812 */ /* 0x000fe2000784c0ff */
        /* <DEDUP_REMOVED lines=8> */
[----:B0-----:R-:W-:Y:S01]  /*0260*/  FADD.FTZ R15, R14, R11 ;  /* 0x0000000b0e0f7221 */ /* 0x001fe20000010000 */
[----:B------:R-:W-:-:S04]  /*0270*/  I2FP.F32.U32 R11, R6 ;  /* 0x00000006000b7245 */ /* 0x000fc80000201000 */
[----:B------:R-:W0:Y:S01]  /*0280*/  SHFL.BFLY PT, R16, R15, 0x1, 0x1f ;  /* 0x0c201f000f107f89 */ /* 0x000e2200000e0000 */
[----:B------:R-:W-:Y:S02]  /*0290*/  FSETP.GT.FTZ.AND P1, PT, R18, R11, PT ;  /* 0x0000000b1200720b */ /* 0x000fe40003f34000 */
[-C--:B------:R-:W-:Y:S02]  /*02a0*/  LEA.HI R11, R6, R12.reuse, RZ, 0x1d ;  /* 0x0000000c060b7211 */ /* 0x080fe400078fe8ff */
[----:B------:R-:W-:Y:S01]  /*02b0*/  LEA R12, R7, R12, 0x2 ;  /* 0x0000000c070c7211 */ /* 0x000fe200078e10ff */
[----:B0-----:R-:W-:-:S05]  /*02c0*/  FADD.FTZ R18, R15, R16 ;  /* 0x000000100f127221 */ /* 0x001fca0000010000 */
[----:B------:R0:W-:Y:S01]  /*02d0*/  @!P2 STS [R11], R18 ;  /* 0x000000120b00a388 */ /* 0x0001e20000000800 */
[----:B------:R-:W-:Y:S01]  /*02e0*/  BAR.SYNC.DEFER_BLOCKING 0x0 ;  /* 0x0000000000007b1d */ /* 0x000fe20000010000 */
[----:B------:R-:W-:-:S13]  /*02f0*/  ISETP.NE.AND P2, PT, R6, RZ, PT ;  /* 0x000000ff0600720c */ /* 0x000fda0003f45270 */
[----:B0-----:R-:W-:-:S06]  /*0300*/  @!P2 I2FP.F32.S32 R18, UR7 ;  /* 0x000000070012ac45 */ /* 0x001fcc0008201400 */
[----:B------:R-:W0:Y:S01]  /*0310*/  @!P2 MUFU.RCP R18, R18 ;  /* 0x000000120012a308 */ /* 0x000e220000001000 */
[----:B------:R-:W1:Y:S04]  /*0320*/  @P1 LDS R13, [R12] ;  /* 0x000000000c0d1984 */ /* 0x000e680000000800 */
[----:B-1----:R-:W1:Y:S02]  /*0330*/  SHFL.BFLY PT, R14, R13, 0x10, 0x1f ;  /* 0x0e001f000d0e7f89 */ /* 0x002e6400000e0000 */
        /* <DEDUP_REMOVED lines=15> */
[----:B0-----:R-:W-:-:S06]  /*0430*/  LEA R6, R9, R10, 0x18 ;  /* 0x0000000a09067211 */ /* 0x001fcc00078ec0ff */
[----:B------:R-:W0:Y:S02]  /*0440*/  LDS R6, [R6] ;  /* 0x0000000006067984 */ /* 0x000e240000000800 */
[--C-:B0-----:R-:W-:Y:S01]  /*0450*/  FADD.FTZ R5, R5, -R6.reuse ;  /* 0x8000000605057221 */ /* 0x101fe20000010000 */
[--C-:B------:R-:W-:Y:S01]  /*0460*/  FADD.FTZ R4, R4, -R6.reuse ;  /* 0x8000000604047221 */ /* 0x100fe20000010000 */
[--C-:B------:R-:W-:Y:S01]  /*0470*/  FADD.FTZ R3, R3, -R6.reuse ;  /* 0x8000000603037221 */ /* 0x100fe20000010000 */
[----:B------:R-:W-:Y:S01]  /*0480*/  FADD.FTZ R0, R0, -R6 ;  /* 0x8000000600007221 */ /* 0x000fe20000010000 */
[----:B------:R-:W-:-:S04]  /*0490*/  FMUL.FTZ R13, R5, R5 ;  /* 0x00000005050d7220 */ /* 0x000fc80000410000 */
[----:B------:R-:W-:-:S04]  /*04a0*/  FFMA.FTZ R14, R4, R4, R13 ;  /* 0x00000004040e7223 */ /* 0x000fc8000001000d */
[----:B------:R-:W-:-:S04]  /*04b0*/  FFMA.FTZ R13, R3, R3, R14 ;  /* 0x00000003030d7223 */ /* 0x000fc8000001000e */
[----:B------:R-:W-:-:S07]  /*04c0*/  FFMA.FTZ R14, R0, R0, R13 ;  /* 0x00000000000e7223 */ /* 0x000fce000001000d */
.L_x_36:
[----:B------:R-:W-:Y:S05]  /*04d0*/  BSYNC.RECONVERGENT B0 ;  /* 0x0000000000007941 */ /* 0x000fea0003800200 */
.L_x_35:
[----:B0-----:R-:W0:Y:S01]  /*04e0*/  SHFL.BFLY PT, R13, R14, 0x10, 0x1f ;  /* 0x0e001f000e0d7f89 */ /* 0x001e2200000e0000 */
[----:B------:R-:W-:Y:S02]  /*04f0*/  ISETP.NE.AND P3, PT, R7, RZ, PT ;  /* 0x000000ff0700720c */ /* 0x000fe40003f65270 */
[----:B------:R-:W-:Y:S01]  /*0500*/  MOV R7, RZ ;  /* 0x000000ff00077202 */ /* 0x000fe20000000f00 */
        /* <DEDUP_REMOVED lines=9> */
[----:B------:R0:W-:Y:S01]  /*05a0*/  @!P3 STS [R11], R18 ;  /* 0x000000120b00b388 */ /* 0x0001e20000000800 */
[----:B------:R-:W-:Y:S01]  /*05b0*/  BAR.SYNC.DEFER_BLOCKING 0x0 ;  /* 0x0000000000007b1d */ /* 0x000fe20000010000 */
[----:B0-----:R-:W-:-:S05]  /*05c0*/  @!P2 I2FP.F32.S32 R11, UR7 ;  /* 0x00000007000bac45 */ /* 0x001fca0008201400 */
[----:B------:R0:W1:Y:S02]  /*05d0*/  @P1 LDS R7, [R12] ;  /* 0x000000000c071984 */ /* 0x0000640000000800 */
[----:B0-----:R-:W0:Y:S02]  /*05e0*/  @!P2 MUFU.RCP R12, R11 ;  /* 0x0000000b000ca308 */ /* 0x001e240000001000 */
[----:B-1----:R-:W1:Y:S02]  /*05f0*/  SHFL.BFLY PT, R6, R7, 0x10, 0x1f ;  /* 0x0e001f0007067f89 */ /* 0x002e6400000e0000 */
[----:B-1----:R-:W-:-:S05]  /*0600*/  FADD.FTZ R6, R6, R7 ;  /* 0x0000000706067221 */ /* 0x002fca0000010000 */
[----:B------:R-:W1:Y:S02]  /*0610*/  SHFL.BFLY PT, R13, R6, 0x8, 0x1f ;  /* 0x0d001f00060d7f89 */ /* 0x000e6400000e0000 */
[----:B-1----:R-:W-:Y:S01]  /*0620*/  FADD.FTZ R13, R6, R13 ;  /* 0x0000000d060d7221 */ /* 0x002fe20000010000 */
[----:B------:R-:W-:-:S04]  /*0630*/  @!P2 LEA R6, R9, R10, 0x18 ;  /* 0x0000000a0906a211 */ /* 0x000fc800078ec0ff */
[----:B------:R-:W1:Y:S02]  /*0640*/  SHFL.BFLY PT, R14, R13, 0x4, 0x1f ;  /* 0x0c801f000d0e7f89 */ /* 0x000e6400000e0000 */
[----:B-1----:R-:W-:-:S05]  /*0650*/  FADD.FTZ R14, R13, R14 ;  /* 0x0000000e0d0e7221 */ /* 0x002fca0000010000 */
[----:B------:R-:W1:Y:S02]  /*0660*/  SHFL.BFLY PT, R15, R14, 0x2, 0x1f ;  /* 0x0c401f000e0f7f89 */ /* 0x000e6400000e0000 */
[----:B-1----:R-:W-:-:S05]  /*0670*/  FADD.FTZ R15, R14, R15 ;  /* 0x0000000f0e0f7221 */ /* 0x002fca0000010000 */
[----:B------:R-:W1:Y:S02]  /*0680*/  SHFL.BFLY PT, R16, R15, 0x1, 0x1f ;  /* 0x0c201f000f107f89 */ /* 0x000e6400000e0000 */
[----:B-1----:R-:W-:-:S04]  /*0690*/  FADD.FTZ R7, R15, R16 ;  /* 0x000000100f077221 */ /* 0x002fc80000010000 */
[----:B0-----:R-:W-:-:S06]  /*06a0*/  @!P2 FFMA.FTZ R7, R7, R12, 9.9999999747524270788e-07 ;  /* 0x358637bd0707a423 */ /* 0x001fcc000001000c */
        /* <DEDUP_REMOVED lines=11> */
[----:B------:R-:W5:Y:S01]  /*0760*/  LDG.E.CONSTANT R19, desc[UR4][R6.64] ;  /* 0x0000000406137981 */ /* 0x000f62000c1e9900 */
[----:B-1----:R-:W-:-:S03]  /*0770*/  IMAD.WIDE.U32 R12, R8, 0x4, R12 ;  /* 0x00000004080c7825 */ /* 0x002fc600078e000c */
[----:B------:R-:W5:Y:S04]  /*0780*/  LDG.E.CONSTANT R17, desc[UR4][R6.64+0x8] ;  /* 0x0000080406117981 */ /* 0x000f68000c1e9900 */
[----:B------:R-:W5:Y:S04]  /*0790*/  LDG.E.CONSTANT R21, desc[UR4][R12.64] ;  /* 0x000000040c157981 */ /* 0x000f68000c1e9900 */
[----:B------:R-:W5:Y:S04]  /*07a0*/  LDG.E.CONSTANT R16, desc[UR4][R12.64+0x8] ;  /* 0x000008040c107981 */ /* 0x000f68000c1e9900 */
[----:B------:R-:W5:Y:S04]  /*07b0*/  LDG.E.CONSTANT R8, desc[UR4][R6.64+0xc] ;  /* 0x00000c0406087981 */ /* 0x000f68000c1e9900 */
[----:B------:R-:W5:Y:S04]  /*07c0*/  LDG.E.CONSTANT R11, desc[UR4][R12.64+0xc] ;  /* 0x00000c040c0b7981 */ /* 0x000f68000c1e9900 */
[----:B------:R0:W5:Y:S04]  /*07d0*/  LDG.E.CONSTANT R18, desc[UR4][R6.64+0x4] ;  /* 0x0000040406127981 */ /* 0x000168000c1e9900 */
[----:B------:R-:W5:Y:S04]  /*07e0*/  LDG.E.CONSTANT R20, desc[UR4][R12.64+0x4] ;  /* 0x000004040c147981 */ /* 0x000f68000c1e9900 */
[----:B--2---:R-:W2:Y:S01]  /*07f0*/  LDG.E.CONSTANT R14, desc[UR4][R14.64] ;  /* 0x000000040e0e7981 */ /* 0x004ea2000c1e9900 */
[C---:B----4-:R-:W-:Y:S01]  /*0800*/  FMUL.FTZ R4, R9.reuse, R4 ;  /* 0x0000000409047220 */ /* 0x050fe20000410000 */
[C---:B------:R-:W-:Y:S01]  /*0810*/  FMUL.FTZ R3, R9.reuse, R3 ;  /* 0x0000000309037220 */ /* 0x040fe20000410000 */
[C---:B0-----:R-:W-:Y:S01]  /*0820*/  FMUL.FTZ R6, R9.reuse, R0 ;  /* 0x0000000009067220 */ /* 0x041fe20000410000 */
[----:B------:R-:W-:Y:S01]  /*0830*/  FMUL.FTZ R5, R9, R5 ;  /* 0x0000000509057220 */ /* 0x000fe20000410000 */
[----:B---3--:R-:W-:Y:S01]  /*0840*/  IADD3 R2, P0, PT, R2, UR6, RZ ;  /* 0x0000000602027c10 */ /* 0x008fe2000ff1e0ff */
[----:B-----5:R-:W-:Y:S01]  /*0850*/  FFMA.FTZ R19, R4, R19, R21 ;  /* 0x0000001304137223 */ /* 0x020fe20000010015 */
[----:B------:R-:W-:Y:S01]  /*0860*/  FFMA.FTZ R3, R3, R17, R16 ;  /* 0x0000001103037223 */ /* 0x000fe20000010010 */
[----:B------:R-:W-:Y:S01]  /*0870*/  FFMA.FTZ R11, R6, R8, R11 ;  /* 0x00000008060b7223 */ /* 0x000fe2000001000b */
[----:B------:R-:W-:Y:S01]  /*0880*/  FFMA.FTZ R5, R5, R18, R20 ;  /* 0x0000001205057223 */ /* 0x000fe20000010014 */
[C---:B--2---:R-:W-:Y:S01]  /*0890*/  FMUL.FTZ R19, R14.reuse, R19 ;  /* 0x000000130e137220 */ /* 0x044fe20000410000 */
[C---:B------:R-:W-:Y:S01]  /*08a0*/  FMUL.FTZ R0, R14.reuse, R3 ;  /* 0x000000030e007220 */ /* 0x040fe20000410000 */
[C---:B------:R-:W-:Y:S01]  /*08b0*/  FMUL.FTZ R11, R14.reuse, R11 ;  /* 0x0000000b0e0b7220 */ /* 0x040fe20000410000 */
[----:B------:R-:W-:-:S03]  /*08c0*/  FMUL.FTZ R5, R14, R5 ;  /* 0x000000050e057220 */ /* 0x000fc60000410000 */
        /* <DEDUP_REMOVED lines=10> */
.L_x_37:
        /* <DEDUP_REMOVED lines=9> */
.L_x_595:


//--------------------- .text._ZN17fastertransformer43add_bias_input_layernorm_COL32_int8IO_noResI6__halfEEvPaPiPT_PKS4_S7_S7_iiPKfS9_S9_ --------------------------
	.section	.text._ZN17fastertransformer43add_bias_input_layernorm_COL32_int8IO_noResI6__halfEEvPaPiPT_PKS4_S7_S7_iiPKfS9_S9_,"ax",@progbits
	.align	128
        .global         _ZN17fastertransformer43add_bias_input_layernorm_COL32_int8IO_noResI6__halfEEvPaPiPT_PKS4_S7_S7_iiPKfS9_S9_
        .type           _ZN17fastertransformer43add_bias_input_layernorm_COL32_int8IO_noResI6__halfEEvPaPiPT_PKS4_S7_S7_iiPKfS9_S9_,@function
        .size           _ZN17fastertransformer43add_bias_input_layernorm_COL32_int8IO_noResI6__halfEEvPaPiPT_PKS4_S7_S7_iiPKfS9_S9_,(.L_x_596 - _ZN17fastertransformer43add_bias_input_layernorm_COL32_int8IO_noResI6__halfEEvPaPiPT_PKS4_S7_S7_iiPKfS9_S9_)
        .other          _ZN17fastertransformer43add_bias_input_layernorm_COL32_int8IO_noResI6__halfEEvPaPiPT_PKS4_S7_S7_iiPKfS9_S9_,@"STO_CUDA_ENTRY STV_DEFAULT"
_ZN17fastertransformer43add_bias_input_layernorm_COL32_int8IO_noResI6__halfEEvPaPiPT_PKS4_S7_S7_iiPKfS9_S9_:
.text._ZN17fastertransformer43add_bias_input_layernorm_COL32_int8IO_noResI6__halfEEvPaPiPT_PKS4_S7_S7_iiPKfS9_S9_:
[----:B------:R-:W-:Y:S01]  /*0000*/  LDC R1, c[0x0][0x37c] ;  /* 0x0000df00ff017b82 */ /* 0x000fe20000000800 */
[----:B------:R-:W0:Y:S01]  /*0010*/  S2R R9, SR_TID.X ;  /* 0x0000000000097919 */ /* 0x000e220000002100 */
[----:B------:R-:W1:Y:S01]  /*0020*/  LDCU.64 UR6, c[0x0][0x3b0] ;  /* 0x00007600ff0677ac */ /* 0x000e620008000a00 */
[----:B------:R-:W-:Y:S01]  /*0030*/  BSSY.RECONVERGENT B0, `(.L_x_38) ;  /* 0x000004e000007945 */ /* 0x000fe20003800200 */
[----:B------:R-:W-:Y:S01]  /*0040*/  HFMA2 R6, -RZ, RZ, 0, 0 ;  /* 0x00000000ff067431 */ /* 0x000fe200000001ff */
[----:B------:R-:W2:Y:S01]  /*0050*/  S2R R3, SR_CTAID.X ;  /* 0x0000000000037919 */ /* 0x000ea20000002500 */
[----:B------:R-:W3:Y:S01]  /*0060*/  LDCU.64 UR4, c[0x0][0x358] ;  /* 0x00006b00ff0477ac */ /* 0x000ee20008000a00 */
[----:B0-----:R-:W-:-:S04]  /*0070*/  SHF.L.U32 R8, R9, 0x2, RZ ;  /* 0x0000000209087819 */ /* 0x001fc800000006ff */
[C---:B-1----:R-:W-:Y:S02]  /*0080*/  ISETP.GE.AND P0, PT, R8.reuse, UR7, PT ;  /* 0x0000000708007c0c */ /* 0x042fe4000bf06270 */
[C---:B------:R-:W-:Y:S02]  /*0090*/  LOP3.LUT R2, R8.reuse, 0x1c, RZ, 0xc0, !PT ;  /* 0x0000001c08027812 */ /* 0x040fe400078ec0ff */
[----:B------:R-:W-:Y:S02]  /*00a0*/  LOP3.LUT R0, R8, 0xfe0, RZ, 0xc0, !PT ;  /* 0x00000fe008007812 */ /* 0x000fe400078ec0ff */
[----:B--2---:R-:W-:-:S05]  /*00b0*/  LEA R3, R3, R2, 0x5 ;  /* 0x0000000203037211 */ /* 0x004fca00078e28ff */
[----:B------:R-:W-:-:S05]  /*00c0*/  IMAD R15, R0, UR6, R3 ;  /* 0x00000006000f7c24 */ /* 0x000fca000f8e0203 */
[----:B------:R-:W-:Y:S01]  /*00d0*/  SHF.R.U32.HI R0, RZ, 0x2, R15 ;  /* 0x00000002ff007819 */ /* 0x000fe2000001160f */
[----:B---3--:R-:W-:Y:S06]  /*00e0*/  @P0 BRA `(.L_x_39) ;  /* 0x0000000400080947 */ /* 0x008fec0003800000 */
[----:B------:R-:W0:Y:S08]  /*00f0*/  LDC.64 R4, c[0x0][0x388] ;  /* 0x0000e200ff047b82 */ /* 0x000e300000000a00 */
[----:B------:R-:W1:Y:S08]  /*0100*/  LDC.64 R10, c[0x0][0x390] ;  /* 0x0000e400ff0a7b82 */ /* 0x000e700000000a00 */
[----:B------:R-:W2:Y:S08]  /*0110*/  LDC.64 R12, c[0x0][0x3b8] ;  /* 0x0000ee00ff0c7b82 */ /* 0x000eb00000000a00 */
[----:B------:R-:W3:Y:S01]  /*0120*/  LDC.64 R16, c[0x0][0x3c0] ;  /* 0x0000f000ff107b82 */ /* 0x000ee20000000a00 */
[----:B0-----:R-:W-:-:S06]  /*0130*/  IMAD.WIDE.U32 R4, R0, 0x10, R4 ;  /* 0x0000001000047825 */ /* 0x001fcc00078e0004 */
[----:B------:R-:W4:Y:S01]  /*0140*/  LDG.E.128.CONSTANT R4, desc[UR4][R4.64] ;  /* 0x0000000404047981 */ /* 0x000f22000c1e9d00 */
[----:B------:R-:W0:Y:S01]  /*0150*/  LDC.64 R2, c[0x0][0x398] ;  /* 0x0000e600ff027b82 */ /* 0x000e220000000a00 */
[----:B-1----:R-:W-:-:S05]  /*0160*/  IMAD.WIDE R10, R15, 0x2, R10 ;  /* 0x000000020f0a7825 */ /* 0x002fca00078e020a */
[----:B------:R-:W5:Y:S01]  /*0170*/  LDG.E.U16 R18, desc[UR4][R10.64] ;  /* 0x000000040a127981 */ /* 0x000f62000c1e1500 */
[----:B--2---:R-:W-:-:S03]  /*0180*/  IMAD.WIDE.U32 R12, R8, 0x4, R12 ;  /* 0x00000004080c7825 */ /* 0x004fc600078e000c */
[----:B---3--:R-:W2:Y:S01]  /*0190*/  LDG.E.CONSTANT R16, desc[UR4][R16.64] ;  /* 0x0000000410107981 */ /* 0x008ea2000c1e9900 */
[----:B0-----:R-:W-:-:S03]  /*01a0*/  IMAD.WIDE.U32 R14, R8, 0x2, R2 ;  /* 0x00000002080e7825 */ /* 0x001fc600078e0002 */
[----:B------:R-:W3:Y:S04]  /*01b0*/  LDG.E R2, desc[UR4][R12.64] ;  /* 0x000000040c027981 */ /* 0x000ee8000c1e1900 */
[----:B------:R-:W3:Y:S01]  /*01c0*/  LDG.E.U16 R20, desc[UR4][R14.64] ;  /* 0x000000040e147981 */ /* 0x000ee2000c1e1500 */
[----:B----4-:R-:W-:Y:S01]  /*01d0*/  I2FP.F32.S32 R3, R4 ;  /* 0x0000000400037245 */ /* 0x010fe20000201400 */
[----:B-----5:R-:W-:-:S04]  /*01e0*/  HADD2.F32 R19, -RZ, R18.H0_H0 ;  /* 0x20000012ff137230 */ /* 0x020fc80000004100 */
[----:B--2---:R-:W-:-:S04]  /*01f0*/  FMUL.FTZ R3, R16, R3 ;  /* 0x0000000310037220 */ /* 0x004fc80000410000 */
[----:B---3--:R-:W-:Y:S01]  /*0200*/  FMUL.FTZ R2, R3, R2 ;  /* 0x0000000203027220 */ /* 0x008fe20000410000 */
[----:B------:R-:W-:-:S03]  /*0210*/  HADD2.F32 R3, -RZ, R20.H0_H0 ;  /* 0x20000014ff037230 */ /* 0x000fc60000004100 */
[----:B------:R-:W-:-:S04]  /*0220*/  FFMA.FTZ R2, R2, 6.1999999161344021559e-05, R19 ;  /* 0x388205ff02027823 */ /* 0x000fc80000010013 */
[----:B------:R-:W-:-:S05]  /*0230*/  FADD.FTZ R2, R2, R3 ;  /* 0x0000000302027221 */ /* 0x000fca0000010000 */
[----:B------:R-:W-:-:S04]  /*0240*/  F2FP.F16.F32.PACK_AB R3, RZ, R2 ;  /* 0x00000002ff03723e */ /* 0x000fc800000000ff */
[----:B------:R-:W-:Y:S02]  /*0250*/  PRMT R19, R3, 0x7610, R19 ;  /* 0x0000761003137816 */ /* 0x000fe40000000013 */
[----:B------:R-:W2:Y:S04]  /*0260*/  LDG.E.U16 R3, desc[UR4][R10.64+0x2] ;  /* 0x000002040a037981 */ /* 0x000ea8000c1e1500 */
[----:B------:R0:W-:Y:S04]  /*0270*/  STG.E.U16 desc[UR4][R10.64], R19 ;  /* 0x000000130a007986 */ /* 0x0001e8000c101504 */
[----:B------:R-:W3:Y:S04]  /*0280*/  LDG.E R4, desc[UR4][R12.64+0x4] ;  /* 0x000004040c047981 */ /* 0x000ee8000c1e1900 */
[----:B------:R-:W4:Y:S01]  /*0290*/  LDG.E.U16 R17, desc[UR4][R14.64+0x2] ;  /* 0x000002040e117981 */ /* 0x000f22000c1e1500 */
[----:B------:R-:W-:-:S05]  /*02a0*/  I2FP.F32.S32 R5, R5 ;  /* 0x0000000500057245 */ /* 0x000fca0000201400 */
[----:B------:R-:W-:Y:S01]  /*02b0*/  FMUL.FTZ R5, R16, R5 ;  /* 0x0000000510057220 */ /* 0x000fe20000410000 */
[----:B--2---:R-:W-:-:S03]  /*02c0*/  HADD2.F32 R3, -RZ, R3.H0_H0 ;  /* 0x20000003ff037230 */ /* 0x004fc60000004100 */
[----:B---3--:R-:W-:Y:S01]  /*02d0*/  FMUL.FTZ R4, R5, R4 ;  /* 0x0000000405047220 */ /* 0x008fe20000410000 */
[----:B----4-:R-:W-:-:S03]  /*02e0*/  HADD2.F32 R18, -RZ, R17.H0_H0 ;  /* 0x20000011ff127230 */ /* 0x010fc60000004100 */
[----:B------:R-:W-:Y:S01]  /*02f0*/  FFMA.FTZ R3, R4, 6.1999999161344021559e-05, R3 ;  /* 0x388205ff04037823 */ /* 0x000fe20000010003 */
[----:B------:R-:W2:Y:S03]  /*0300*/  LDG.E.U16 R17, desc[UR4][R10.64+0x4] ;  /* 0x000004040a117981 */ /* 0x000ea6000c1e1500 */
[----:B------:R-:W-:-:S05]  /*0310*/  FADD.FTZ R3, R3, R18 ;  /* 0x0000001203037221 */ /* 0x000fca0000010000 */
[----:B------:R-:W-:-:S04]  /*0320*/  F2FP.F16.F32.PACK_AB R4, RZ, R3 ;  /* 0x00000003ff04723e */ /* 0x000fc800000000ff */
[----:B0-----:R-:W-:-:S05]  /*0330*/  PRMT R19, R4, 0x7610, R19 ;  /* 0x0000761004137816 */ /* 0x001fca0000000013 */
        /* <DEDUP_REMOVED lines=24> */
[----:B------:R-:W-:-:S05]  /*04c0*/  PRMT R13, R6, 0x7610, R13 ;  /* 0x00007610060d7816 */ /* 0x000fca000000000d */
[----:B------:R0:W-:Y:S01]  /*04d0*/  STG.E.U16 desc[UR4][R10.64+0x6], R13 ;  /* 0x0000060d0a007986 */ /* 0x0001e2000c101504 */
[----:B------:R-:W-:-:S04]  /*04e0*/  FADD.FTZ R7, R2, R3 ;  /* 0x0000000302077221 */ /* 0x000fc80000010000 */
[----:B------:R-:W-:-:S04]  /*04f0*/  FADD.FTZ R6, R4, R7 ;  /* 0x0000000704067221 */ /* 0x000fc80000010000 */
[----:B------:R-:W-:-:S07]  /*0500*/  FADD.FTZ R6, R5, R6 ;  /* 0x0000000605067221 */ /* 0x000fce0000010000 */
.L_x_39:
[----:B------:R-:W-:Y:S05]  /*0510*/  BSYNC.RECONVERGENT B0 ;  /* 0x0000000000007941 */ /* 0x000fea0003800200 */
.L_x_38:
[----:B------:R-:W1:Y:S01]  /*0520*/  SHFL.BFLY PT, R7, R6, 0x10, 0x1f ;  /* 0x0e001f0006077f89 */ /* 0x000e6200000e0000 */
[----:B------:R-:W2:Y:S01]  /*0530*/  LDCU UR6, c[0x0][0x360] ;  /* 0x00006c00ff0677ac */ /* 0x000ea20008000800 */
[----:B------:R-:W-:Y:S01]  /*0540*/  I2FP.F32.U32 R16, R9 ;  /* 0x0000000900107245 */ /* 0x000fe20000201000 */
[----:B------:R-:W-:Y:S01]  /*0550*/  BSSY.RECONVERGENT B0, `(.L_x_40) ;  /* 0x0000035000007945 */ /* 0x000fe20003800200 */
[----:B-1----:R-:W-:Y:S01]  /*0560*/  FADD.FTZ R7, R7, R6 ;  /* 0x0000000607077221 */ /* 0x002fe20000010000 */
[----:B--2---:R-:W-:-:S04]  /*0570*/  I2FP.F32.U32 R6, UR6 ;  /* 0x0000000600067c45 */ /* 0x004fc80008201000 */
[----:B0-----:R-:W0:Y:S01]  /*0580*/  SHFL.BFLY PT, R10, R7, 0x8, 0x1f ;  /* 0x0d001f00070a7f89 */ /* 0x001e2200000e0000 */
[----:B------:R-:W-:Y:S01]  /*0590*/  FMUL.FTZ R17, R6, 0.03125 ;  /* 0x3d00000006117820 */ /* 0x000fe20000410000 */
[----:B------:R-:W-:-:S04]  /*05a0*/  LOP3.LUT P2, R6, R9, 0x1f, RZ, 0xc0, !PT ;  /* 0x0000001f09067812 */ /* 0x000fc8000784c0ff */
[----:B------:R-:W-:Y:S01]  /*05b0*/  FSETP.GT.FTZ.AND P1, PT, R17, R16, PT ;  /* 0x000000101100720b */ /* 0x000fe20003f34000 */
[----:B0-----:R-:W-:Y:S02]  /*05c0*/  FADD.FTZ R12, R7, R10 ;  /* 0x0000000a070c7221 */ /* 0x001fe40000010000 */
[----:B------:R-:W0:Y:S03]  /*05d0*/  S2R R10, SR_CgaCtaId ;  /* 0x00000000000a7919 */ /* 0x000e260000008800 */
[----:B------:R-:W1:Y:S02]  /*05e0*/  SHFL.BFLY PT, R11, R12, 0x4, 0x1f ;  /* 0x0c801f000c0b7f89 */ /* 0x000e6400000e0000 */
[----:B-1----:R-:W-:Y:S01]  /*05f0*/  FADD.FTZ R13, R12, R11 ;  /* 0x0000000b0c0d7221 */ /* 0x002fe20000010000 */
[----:B------:R-:W-:-:S04]  /*0600*/  MOV R11, 0x400 ;  /* 0x00000400000b7802 */ /* 0x000fc80000000f00 */
[----:B------:R-:W1:Y:S01]  /*0610*/  SHFL.BFLY PT, R14, R13, 0x2, 0x1f ;  /* 0x0c401f000d0e7f89 */ /* 0x000e6200000e0000 */
[----:B------:R-:W-:-:S04]  /*0620*/  IADD3 R7, PT, PT, R11, 0x8, RZ ;  /* 0x000000080b077810 */ /* 0x000fc80007ffe0ff */
[----:B0-----:R-:W-:-:S04]  /*0630*/  LEA R12, R10, R7, 0x18 ;  /* 0x000000070a0c7211 */ /* 0x001fc800078ec0ff */
[-C--:B------:R-:W-:Y:S02]  /*0640*/  LEA.HI R7, R9, R12.reuse, RZ, 0x1d ;  /* 0x0000000c09077211 */ /* 0x080fe400078fe8ff */
[----:B------:R-:W-:Y:S01]  /*0650*/  LEA R12, R6, R12, 0x2 ;  /* 0x0000000c060c7211 */ /* 0x000fe200078e10ff */
[----:B-1----:R-:W-:Y:S01]  /*0660*/  FADD.FTZ R14, R13, R14 ;  /* 0x0000000e0d0e7221 */ /* 0x002fe20000010000 */
[----:B------:R-:W-:-:S04]  /*0670*/  MOV R13, RZ ;  /* 0x000000ff000d7202 */ /* 0x000fc80000000f00 */
[----:B------:R-:W0:Y:S02]  /*0680*/  SHFL.BFLY PT, R15, R14, 0x1, 0x1f ;  /* 0x0c201f000e0f7f89 */ /* 0x000e2400000e0000 */
        /* <DEDUP_REMOVED lines=33> */
.L_x_41:
[----:B------:R-:W-:Y:S05]  /*08a0*/  BSYNC.RECONVERGENT B0 ;  /* 0x0000000000007941 */ /* 0x000fea0003800200 */
.L_x_40:
        /* <DEDUP_REMOVED lines=26> */
[----:B0-----:R-:W-:Y:S01]  /*0a50*/  FADD.FTZ R6, R16, R7 ;  /* 0x0000000710067221 */ /* 0x001fe20000010000 */
[----:B------:R-:W-:-:S03]  /*0a60*/  @!P2 LEA R7, R10, R11, 0x18 ;  /* 0x0000000b0a07a211 */ /* 0x000fc600078ec0ff */
        /* <DEDUP_REMOVED lines=8> */
[----:B0-----:R-:W-:-:S05]  /*0af0*/  IMAD.WIDE.U32 R6, R8, 0x2, R6 ;  /* 0x0000000208067825 */ /* 0x001fca00078e0006 */
[----:B------:R-:W3:Y:S01]  /*0b00*/  LDG.E.U16.CONSTANT R18, desc[UR4][R6.64] ;  /* 0x0000000406127981 */ /* 0x000ee2000c1e9500 */
[----:B-1----:R-:W-:-:S03]  /*0b10*/  IMAD.WIDE.U32 R8, R8, 0x2, R14 ;  /* 0x0000000208087825 */ /* 0x002fc600078e000e */
[----:B------:R-:W4:Y:S04]  /*0b20*/  LDG.E.U16.CONSTANT R20, desc[UR4][R6.64+0x2] ;  /* 0x0000020406147981 */ /* 0x000f28000c1e9500 */
[----:B------:R-:W5:Y:S04]  /*0b30*/  LDG.E.U16.CONSTANT R19, desc[UR4][R8.64] ;  /* 0x0000000408137981 */ /* 0x000f68000c1e9500 */
[----:B------:R-:W4:Y:S04]  /*0b40*/  LDG.E.U16.CONSTANT R21, desc[UR4][R8.64+0x2] ;  /* 0x0000020408157981 */ /* 0x000f28000c1e9500 */
[----:B------:R-:W4:Y:S04]  /*0b50*/  LDG.E.U16.CONSTANT R14, desc[UR4][R6.64+0x4] ;  /* 0x00000404060e7981 */ /* 0x000f28000c1e9500 */
[----:B------:R-:W4:Y:S04]  /*0b60*/  LDG.E.U16.CONSTANT R15, desc[UR4][R8.64+0x4] ;  /* 0x00000404080f7981 */ /* 0x000f28000c1e9500 */
[----:B------:R0:W4:Y:S04]  /*0b70*/  LDG.E.U16.CONSTANT R16, desc[UR4][R6.64+0x6] ;  /* 0x0000060406107981 */ /* 0x000128000c1e9500 */
[----:B------:R-:W4:Y:S04]  /*0b80*/  LDG.E.U16.CONSTANT R17, desc[UR4][R8.64+0x6] ;  /* 0x0000060408117981 */ /* 0x000f28000c1e9500 */
[----:B--2---:R-:W2:Y:S01]  /*0b90*/  LDG.E.CONSTANT R12, desc[UR4][R12.64] ;  /* 0x000000040c0c7981 */ /* 0x004ea2000c1e9900 */
[----:B------:R-:W-:-:S06]  /*0ba0*/  LEA R10, R10, R11, 0x18 ;  /* 0x0000000b0a0a7211 */ /* 0x000fcc00078ec0ff */
[----:B------:R-:W1:Y:S02]  /*0bb0*/  LDS R10, [R10+0x4] ;  /* 0x000004000a0a7984 */ /* 0x000e640000000800 */
[C---:B-1----:R-:W-:Y:S01]  /*0bc0*/  FMUL.FTZ R2, R10.reuse, R2 ;  /* 0x000000020a027220 */ /* 0x042fe20000410000 */
[C---:B------:R-:W-:Y:S01]  /*0bd0*/  FMUL.FTZ R3, R10.reuse, R3 ;  /* 0x000000030a037220 */ /* 0x040fe20000410000 */
[----:B------:R-:W-:Y:S01]  /*0be0*/  FMUL.FTZ R5, R10, R5 ;  /* 0x000000050a057220 */ /* 0x000fe20000410000 */
[----:B---3--:R-:W-:Y:S02]  /*0bf0*/  HADD2.F32 R11, -RZ, R18.H0_H0 ;  /* 0x20000012ff0b7230 */ /* 0x008fe40000004100 */
[----:B-----5:R-:W-:Y:S02]  /*0c00*/  HADD2.F32 R19, -RZ, R19.H0_H0 ;  /* 0x20000013ff137230 */ /* 0x020fe40000004100 */
[----:B----4-:R-:W-:-:S03]  /*0c10*/  HADD2.F32 R20, -RZ, R20.H0_H0 ;  /* 0x20000014ff147230 */ /* 0x010fc60000004100 */
[----:B------:R-:W-:Y:S01]  /*0c20*/  FFMA.FTZ R11, R2, R11, R19 ;  /* 0x0000000b020b7223 */ /* 0x000fe20000010013 */
[----:B------:R-:W-:Y:S02]  /*0c30*/  HADD2.F32 R2, -RZ, R21.H0_H0 ;  /* 0x20000015ff027230 */ /* 0x000fe40000004100 */
[----:B0-----:R-:W-:-:S03]  /*0c40*/  HADD2.F32 R7, -RZ, R14.H0_H0 ;  /* 0x2000000eff077230 */ /* 0x001fc60000004100 */
[----:B------:R-:W-:Y:S01]  /*0c50*/  FFMA.FTZ R3, R3, R20, R2 ;  /* 0x0000001403037223 */ /* 0x000fe20000010002 */
[----:B------:R-:W-:Y:S02]  /*0c60*/  HADD2.F32 R15, -RZ, R15.H0_H0 ;  /* 0x2000000fff0f7230 */ /* 0x000fe40000004100 */
[----:B------:R-:W-:Y:S01]  /*0c70*/  FMUL.FTZ R2, R10, R4 ;  /* 0x000000040a027220 */ /* 0x000fe20000410000 */
[----:B------:R-:W-:-:S03]  /*0c80*/  HADD2.F32 R16, -RZ, R16.H0_H0 ;  /* 0x20000010ff107230 */ /* 0x000fc60000004100 */
[----:B------:R-:W-:Y:S01]  /*0c90*/  FFMA.FTZ R7, R2, R7, R15 ;  /* 0x0000000702077223 */ /* 0x000fe2000001000f */
[----:B------:R-:W-:-:S05]  /*0ca0*/  HADD2.F32 R2, -RZ, R17.H0_H0 ;  /* 0x20000011ff027230 */ /* 0x000fca0000004100 */
[----:B------:R-:W-:Y:S01]  /*0cb0*/  FFMA.FTZ R5, R5, R16, R2 ;  /* 0x0000001005057223 */ /* 0x000fe20000010002 */
[C---:B--2---:R-:W-:Y:S01]  /*0cc0*/  FMUL.FTZ R11, R12.reuse, R11 ;  /* 0x0000000b0c0b7220 */ /* 0x044fe20000410000 */
[C---:B------:R-:W-:Y:S01]  /*0cd0*/  FMUL.FTZ R4, R12.reuse, R3 ;  /* 0x000000030c047220 */ /* 0x040fe20000410000 */
[C---:B------:R-:W-:Y:S01]  /*0ce0*/  FMUL.FTZ R7, R12.reuse, R7 ;  /* 0x000000070c077220 */ /* 0x040fe20000410000 */
[----:B------:R-:W0:Y:S01]  /*0cf0*/  LDC.64 R2, c[0x0][0x380] ;  /* 0x0000e000ff027b82 */ /* 0x000e220000000a00 */
[----:B------:R-:W-:Y:S02]  /*0d00*/  FMUL.FTZ R5, R12, R5 ;  /* 0x000000050c057220 */ /* 0x000fe40000410000 */
[----:B------:R-:W-:Y:S08]  /*0d10*/  F2I.S8.NTZ R11, R11 ;  /* 0x0000000b000b7305 */ /* 0x000ff00000202100 */
[----:B------:R-:W1:Y:S08]  /*0d20*/  F2I.S8.NTZ R4, R4 ;  /* 0x0000000400047305 */ /* 0x000e700000202100 */
[----:B------:R-:W-:Y:S08]  /*0d30*/  F2I.S8.NTZ R7, R7 ;  /* 0x0000000700077305 */ /* 0x000ff00000202100 */
[----:B------:R-:W2:Y:S01]  /*0d40*/  F2I.S8.NTZ R6, R5 ;  /* 0x0000000500067305 */ /* 0x000ea20000202100 */
[----:B-1----:R-:W-:Y:S01]  /*0d50*/  PRMT R11, R11, 0x3340, R4 ;  /* 0x000033400b0b7816 */ /* 0x002fe20000000004 */
[----:B0-----:R-:W-:Y:S01]  /*0d60*/  IMAD.WIDE.U32 R2, R0, 0x4, R2 ;  /* 0x0000000400027825 */ /* 0x001fe200078e0002 */
[----:B--2---:R-:W-:-:S04]  /*0d70*/  PRMT R6, R7, 0x3340, R6 ;  /* 0x0000334007067816 */ /* 0x004fc80000000006 */
[----:B------:R-:W-:-:S05]  /*0d80*/  PRMT R11, R11, 0x5410, R6 ;  /* 0x000054100b0b7816 */ /* 0x000fca0000000006 */
[----:B------:R-:W-:Y:S01]  /*0d90*/  STG.E desc[UR4][R2.64], R11 ;  /* 0x0000000b02007986 */ /* 0x000fe2000c101904 */
[----:B------:R-:W-:Y:S05]  /*0da0*/  EXIT ;  /* 0x000000000000794d */ /* 0x000fea0003800000 */
.L_x_42:
        /* <DEDUP_REMOVED lines=13> */
.L_x_596:


//--------------------- .text._ZN17fastertransformer43add_bias_input_layernorm_COL32_int8IO_noResIfEEvPaPiPT_PKS3_S6_S6_iiPKfS8_S8_ --------------------------
	.section	.text._ZN17fastertransformer43add_bias_input_layernorm_COL32_int8IO_noResIfEEvPaPiPT_PKS3_S6_S6_iiPKfS8_S8_,"ax",@progbits
	.align	128
        .global         _ZN17fastertransformer43add_bias_input_layernorm_COL32_int8IO_noResIfEEvPaPiPT_PKS3_S6_S6_iiPKfS8_S8_
        .type           _ZN17fastertransformer43add_bias_input_layernorm_COL32_int8IO_noResIfEEvPaPiPT_PKS3_S6_S6_iiPKfS8_S8_,@function
        .size           _ZN17fastertransformer43add_bias_input_layernorm_COL32_int8IO_noResIfEEvPaPiPT_PKS3_S6_S6_iiPKfS8_S8_,(.L_x_597 - _ZN17fastertransformer43add_bias_input_layernorm_COL32_int8IO_noResIfEEvPaPiPT_PKS3_S6_S6_iiPKfS8_S8_)
        .other          _ZN17fastertransformer43add_bias_input_layernorm_COL32_int8IO_noResIfEEvPaPiPT_PKS3_S6_S6_iiPKfS8_S8_,@"STO_CUDA_ENTRY STV_DEFAULT"
_ZN17fastertransformer43add_bias_input_layernorm_COL32_int8IO_noResIfEEvPaPiPT_PKS3_S6_S6_iiPKfS8_S8_:
.text._ZN17fastertransformer43add_bias_input_layernorm_COL32_int8IO_noResIfEEvPaPiPT_PKS3_S6_S6_iiPKfS8_S8_:
        /* <DEDUP_REMOVED lines=22> */
[----:B-1----:R-:W-:-:S05]  /*0160*/  IMAD.WIDE.U32 R10, R8, 0x4, R10 ;  /* 0x00000004080a7825 */ /* 0x002fca00078e000a */
[----:B------:R-:W5:Y:S04]  /*0170*/  LDG.E R18, desc[UR4][R10.64] ;  /* 0x000000040a127981 */ /* 0x000f68000c1e1900 */
[----:B--2---:R-:W2:Y:S01]  /*0180*/  LDG.E.CONSTANT R16, desc[UR4][R16.64] ;  /* 0x0000000410107981 */ /* 0x004ea2000c1e9900 */
[----:B---3--:R-:W-:-:S05]  /*0190*/  IMAD.WIDE R12, R15, 0x4, R12 ;  /* 0x000000040f0c7825 */ /* 0x008fca00078e020c */
[----:B------:R-:W3:Y:S01]  /*01a0*/  LDG.E R17, desc[UR4][R12.64+0x8] ;  /* 0x000008040c117981 */ /* 0x000ee2000c1e1900 */
[----:B0-----:R-:W-:-:S03]  /*01b0*/  IMAD.WIDE.U32 R14, R8, 0x4, R2 ;  /* 0x00000004080e7825 */ /* 0x001fc600078e0002 */
[----:B------:R-:W3:Y:S04]  /*01c0*/  LDG.E R2, desc[UR4][R12.64] ;  /* 0x000000040c027981 */ /* 0x000ee8000c1e1900 */
[----:B------:R-:W3:Y:S01]  /*01d0*/  LDG.E R19, desc[UR4][R14.64] ;  /* 0x000000040e137981 */ /* 0x000ee2000c1e1900 */
[----:B----4-:R-:W-:-:S05]  /*01e0*/  I2FP.F32.S32 R3, R4 ;  /* 0x0000000400037245 */ /* 0x010fca0000201400 */
[----:B--2---:R-:W-:-:S04]  /*01f0*/  FMUL.FTZ R3, R16, R3 ;  /* 0x0000000310037220 */ /* 0x004fc80000410000 */
[----:B-----5:R-:W-:-:S04]  /*0200*/  FMUL.FTZ R3, R3, R18 ;  /* 0x0000001203037220 */ /* 0x020fc80000410000 */
[----:B---3--:R-:W-:Y:S02]  /*0210*/  FFMA.FTZ R2, R3, 6.1999999161344021559e-05, R2 ;  /* 0x388205ff03027823 */ /* 0x008fe40000010002 */
[----:B------:R-:W2:Y:S02]  /*0220*/  LDG.E R3, desc[UR4][R12.64+0x4] ;  /* 0x000004040c037981 */ /* 0x000ea4000c1e1900 */
[----:B------:R-:W-:-:S05]  /*0230*/  FADD.FTZ R2, R2, R19 ;  /* 0x0000001302027221 */ /* 0x000fca0000010000 */
[----:B------:R0:W-:Y:S04]  /*0240*/  STG.E desc[UR4][R12.64], R2 ;  /* 0x000000020c007986 */ /* 0x0001e8000c101904 */
[----:B------:R-:W3:Y:S04]  /*0250*/  LDG.E R4, desc[UR4][R10.64+0x4] ;  /* 0x000004040a047981 */ /* 0x000ee8000c1e1900 */
[----:B------:R-:W4:Y:S01]  /*0260*/  LDG.E R18, desc[UR4][R14.64+0x4] ;  /* 0x000004040e127981 */ /* 0x000f22000c1e1900 */
[----:B------:R-:W-:-:S05]  /*0270*/  I2FP.F32.S32 R5, R5 ;  /* 0x0000000500057245 */ /* 0x000fca0000201400 */
[----:B------:R-:W-:-:S04]  /*0280*/  FMUL.FTZ R5, R16, R5 ;  /* 0x0000000510057220 */ /* 0x000fc80000410000 */
[----:B---3--:R-:W-:-:S04]  /*0290*/  FMUL.FTZ R4, R5, R4 ;  /* 0x0000000405047220 */ /* 0x008fc80000410000 */
[----:B--2---:R-:W-:-:S04]  /*02a0*/  FFMA.FTZ R3, R4, 6.1999999161344021559e-05, R3 ;  /* 0x388205ff04037823 */ /* 0x004fc80000010003 */
[----:B----4-:R-:W-:-:S05]  /*02b0*/  FADD.FTZ R3, R3, R18 ;  /* 0x0000001203037221 */ /* 0x010fca0000010000 */
[----:B------:R0:W-:Y:S04]  /*02c0*/  STG.E desc[UR4][R12.64+0x4], R3 ;  /* 0x000004030c007986 */ /* 0x0001e8000c101904 */
[----:B------:R-:W2:Y:S04]  /*02d0*/  LDG.E R4, desc[UR4][R10.64+0x8] ;  /* 0x000008040a047981 */ /* 0x000ea8000c1e1900 */
[----:B------:R-:W3:Y:S01]  /*02e0*/  LDG.E R19, desc[UR4][R14.64+0x8] ;  /* 0x000008040e137981 */ /* 0x000ee2000c1e1900 */
[----:B------:R-:W-:-:S05]  /*02f0*/  I2FP.F32.S32 R5, R6 ;  /* 0x0000000600057245 */ /* 0x000fca0000201400 */
[----:B------:R-:W-:-:S04]  /*0300*/  FMUL.FTZ R5, R16, R5 ;  /* 0x0000000510057220 */ /* 0x000fc80000410000 */
[----:B--2---:R-:W-:Y:S02]  /*0310*/  FMUL.FTZ R4, R5, R4 ;  /* 0x0000000405047220 */ /* 0x004fe40000410000 */
[----:B------:R-:W2:Y:S02]  /*0320*/  LDG.E R5, desc[UR4][R12.64+0xc] ;  /* 0x00000c040c057981 */ /* 0x000ea4000c1e1900 */
[----:B------:R-:W-:-:S04]  /*0330*/  FFMA.FTZ R4, R4, 6.1999999161344021559e-05, R17 ;  /* 0x388205ff04047823 */ /* 0x000fc80000010011 */
[----:B---3--:R-:W-:-:S05]  /*0340*/  FADD.FTZ R4, R4, R19 ;  /* 0x0000001304047221 */ /* 0x008fca0000010000 */
        /* <DEDUP_REMOVED lines=8> */
[----:B------:R0:W-:Y:S01]  /*03d0*/  STG.E desc[UR4][R12.64+0xc], R5 ;  /* 0x00000c050c007986 */ /* 0x0001e2000c101904 */
[----:B------:R-:W-:-:S04]  /*03e0*/  FADD.FTZ R7, R2, R3 ;  /* 0x0000000302077221 */ /* 0x000fc80000010000 */
[----:B------:R-:W-:-:S04]  /*03f0*/  FADD.FTZ R6, R4, R7 ;  /* 0x0000000704067221 */ /* 0x000fc80000010000 */
[----:B------:R-:W-:-:S07]  /*0400*/  FADD.FTZ R6, R5, R6 ;  /* 0x0000000605067221 */ /* 0x000fce0000010000 */
.L_x_44:
[----:B------:R-:W-:Y:S05]  /*0410*/  BSYNC.RECONVERGENT B0 ;  /* 0x0000000000007941 */ /* 0x000fea0003800200 */
.L_x_43:
[----:B------:R-:W1:Y:S01]  /*0420*/  SHFL.BFLY PT, R7, R6, 0x10, 0x1f ;  /* 0x0e001f0006077f89 */ /* 0x000e6200000e0000 */
[----:B------:R-:W2:Y:S01]  /*0430*/  LDCU UR6, c[0x0][0x360] ;  /* 0x00006c00ff0677ac */ /* 0x000ea20008000800 */
[----:B------:R-:W-:Y:S01]  /*0440*/  I2FP.F32.U32 R16, R9 ;  /* 0x0000000900107245 */ /* 0x000fe20000201000 */
[----:B------:R-:W-:Y:S01]  /*0450*/  BSSY.RECONVERGENT B0, `(.L_x_45) ;  /* 0x0000035000007945 */ /* 0x000fe20003800200 */
[----:B-1----:R-:W-:Y:S01]  /*0460*/  FADD.FTZ R7, R7, R6 ;  /* 0x0000000607077221 */ /* 0x002fe20000010000 */
[----:B--2---:R-:W-:-:S04]  /*0470*/  I2FP.F32.U32 R6, UR6 ;  /* 0x0000000600067c45 */ /* 0x004fc80008201000 */
[----:B------:R-:W0:Y:S01]  /*0480*/  SHFL.BFLY PT, R10, R7, 0x8, 0x1f ;  /* 0x0d001f00070a7f89 */ /* 0x000e2200000e0000 */
        /* <DEDUP_REMOVED lines=49> */
.L_x_46:
[----:B------:R-:W-:Y:S05]  /*07a0*/  BSYNC.RECONVERGENT B0 ;  /* 0x0000000000007941 */ /* 0x000fea0003800200 */
.L_x_45:
        /* <DEDUP_REMOVED lines=37> */
[----:B------:R-:W3:Y:S01]  /*0a00*/  LDG.E.CONSTANT R18, desc[UR4][R6.64+0x4] ;  /* 0x0000040406127981 */ /* 0x000ee2000c1e9900 */
[----:B-1----:R-:W-:-:S03]  /*0a10*/  IMAD.WIDE.U32 R8, R8, 0x4, R14 ;  /* 0x0000000408087825 */ /* 0x002fc600078e000e */
[----:B------:R-:W4:Y:S04]  /*0a20*/  LDG.E.CONSTANT R19, desc[UR4][R6.64] ;  /* 0x0000000406137981 */ /* 0x000f28000c1e9900 */
[----:B------:R-:W3:Y:S04]  /*0a30*/  LDG.E.CONSTANT R20, desc[UR4][R8.64+0x4] ;  /* 0x0000040408147981 */ /* 0x000ee8000c1e9900 */
[----:B------:R-:W4:Y:S04]  /*0a40*/  LDG.E.CONSTANT R21, desc[UR4][R8.64] ;  /* 0x0000000408157981 */ /* 0x000f28000c1e9900 */
[----:B------:R-:W5:Y:S04]  /*0a50*/  LDG.E.CONSTANT R17, desc[UR4][R6.64+0x8] ;  /* 0x0000080406117981 */ /* 0x000f68000c1e9900 */
[----:B------:R-:W5:Y:S04]  /*0a60*/  LDG.E.CONSTANT R16, desc[UR4][R8.64+0x8] ;  /* 0x0000080408107981 */ /* 0x000f68000c1e9900 */
[----:B------:R-:W5:Y:S04]  /*0a70*/  LDG.E.CONSTANT R14, desc[UR4][R6.64+0xc] ;  /* 0x00000c04060e7981 */ /* 0x000f68000c1e9900 */
[----:B------:R-:W5:Y:S04]  /*0a80*/  LDG.E.CONSTANT R15, desc[UR4][R8.64+0xc] ;  /* 0x00000c04080f7981 */ /* 0x000f68000c1e9900 */
[----:B--2---:R-:W2:Y:S01]  /*0a90*/  LDG.E.CONSTANT R12, desc[UR4][R12.64] ;  /* 0x000000040c0c7981 */ /* 0x004ea2000c1e9900 */
[----:B------:R-:W-:-:S06]  /*0aa0*/  LEA R10, R10, R11, 0x18 ;  /* 0x0000000b0a0a7211 */ /* 0x000fcc00078ec0ff */
[----:B------:R-:W0:Y:S02]  /*0ab0*/  LDS R10, [R10+0x4] ;  /* 0x000004000a0a7984 */ /* 0x000e240000000800 */
[C---:B0-----:R-:W-:Y:S01]  /*0ac0*/  FMUL.FTZ R3, R10.reuse, R3 ;  /* 0x000000030a037220 */ /* 0x041fe20000410000 */
[C---:B------:R-:W-:Y:S01]  /*0ad0*/  FMUL.FTZ R2, R10.reuse, R2 ;  /* 0x000000020a027220 */ /* 0x040fe20000410000 */
[C---:B------:R-:W-:Y:S01]  /*0ae0*/  FMUL.FTZ R11, R10.reuse, R4 ;  /* 0x000000040a0b7220 */ /* 0x040fe20000410000 */
[----:B------:R-:W-:Y:S01]  /*0af0*/  FMUL.FTZ R10, R10, R5 ;  /* 0x000000050a0a7220 */ /* 0x000fe20000410000 */
[----:B---3--:R-:W-:Y:S01]  /*0b00*/  FFMA.FTZ R3, R3, R18, R20 ;  /* 0x0000001203037223 */ /* 0x008fe20000010014 */
[----:B----4-:R-:W-:Y:S01]  /*0b10*/  FFMA.FTZ R19, R2, R19, R21 ;  /* 0x0000001302137223 */ /* 0x010fe20000010015 */
[----:B-----5:R-:W-:Y:S01]  /*0b20*/  FFMA.FTZ R11, R11, R17, R16 ;  /* 0x000000110b0b7223 */ /* 0x020fe20000010010 */
[----:B------:R-:W-:Y:S02]  /*0b30*/  FFMA.FTZ R15, R10, R14, R15 ;  /* 0x0000000e0a0f7223 */ /* 0x000fe4000001000f */
[C---:B--2---:R-:W-:Y:S01]  /*0b40*/  FMUL.FTZ R19, R12.reuse, R19 ;  /* 0x000000130c137220 */ /* 0x044fe20000410000 */
[C---:B------:R-:W-:Y:S01]  /*0b50*/  FMUL.FTZ R4, R12.reuse, R3 ;  /* 0x000000030c047220 */ /* 0x040fe20000410000 */
[C---:B------:R-:W-:Y:S01]  /*0b60*/  FMUL.FTZ R11, R12.reuse, R11 ;  /* 0x0000000b0c0b7220 */ /* 0x040fe20000410000 */
[----:B------:R-:W0:Y:S01]  /*0b70*/  LDC.64 R2, c[0x0][0x380] ;  /* 0x0000e000ff027b82 */ /* 0x000e220000000a00 */
[----:B------:R-:W-:-:S02]  /*0b80*/  FMUL.FTZ R15, R12, R15 ;  /* 0x0000000f0c0f7220 */ /* 0x000fc40000410000 */
        /* <DEDUP_REMOVED lines=10> */
.L_x_47:
        /* <DEDUP_REMOVED lines=13> */
.L_x_597:


//--------------------- .text._ZN17fastertransformer26add_bias_layernorm_add_resI6__halfLi32EEEvPaPKaPT_PKS5_S8_S8_fiiPKfSA_ --------------------------
	.section	.text._ZN17fastertransformer26add_bias_layernorm_add_resI6__halfLi32EEEvPaPKaPT_PKS5_S8_S8_fiiPKfSA_,"ax",@progbits
	.align	128
        .global         _ZN17fastertransformer26add_bias_layernorm_add_resI6__halfLi32EEEvPaPKaPT_PKS5_S8_S8_fiiPKfSA_
        .type           _ZN17fastertransformer26add_bias_layernorm_add_resI6__halfLi32EEEvPaPKaPT_PKS5_S8_S8_fiiPKfSA_,@function
        .size           _ZN17fastertransformer26add_bias_layernorm_add_resI6__halfLi32EEEvPaPKaPT_PKS5_S8_S8_fiiPKfSA_,(.L_x_598 - _ZN17fastertransformer26add_bias_layernorm_add_resI6__halfLi32EEEvPaPKaPT_PKS5_S8_S8_fiiPKfSA_)
        .other          _ZN17fastertransformer26add_bias_layernorm_add_resI6__halfLi32EEEvPaPKaPT_PKS5_S8_S8_fiiPKfSA_,@"STO_CUDA_ENTRY STV_DEFAULT"
_ZN17fastertransformer26add_bias_layernorm_add_resI6__halfLi32EEEvPaPKaPT_PKS5_S8_S8_fiiPKfSA_:
.text._ZN17fastertransformer26add_bias_layernorm_add_resI6__halfLi32EEEvPaPKaPT_PKS5_S8_S8_fiiPKfSA_:
[----:B------:R-:W-:Y:S01]  /*0000*/  LDC R1, c[0x0][0x37c] ;  /* 0x0000df00ff017b82 */ /* 0x000fe20000000800 */
[----:B------:R-:W0:Y:S07]  /*0010*/  LDCU.64 UR4, c[0x0][0x3c8] ;  /* 0x00007900ff0477ac */ /* 0x000e2e0008000a00 */
[----:B------:R-:W1:Y:S01]  /*0020*/  LDC.64 R4, c[0x0][0x3c8] ;  /* 0x0000f200ff047b82 */ /* 0x000e620000000a00 */
[----:B------:R-:W1:Y:S01]  /*0030*/  LDCU.64 UR8, c[0x0][0x358] ;  /* 0x00006b00ff0877ac */ /* 0x000e620008000a00 */
[----:B------:R-:W2:Y:S01]  /*0040*/  S2R R0, SR_TID.X ;  /* 0x0000000000007919 */ /* 0x000ea20000002100 */
[----:B------:R-:W2:Y:S01]  /*0050*/  LDCU UR11, c[0x0][0x3b8] ;  /* 0x00007700ff0b77ac */ /* 0x000ea20008000800 */
[----:B0-----:R-:W-:-:S04]  /*0060*/  UISETP.NE.U32.AND UP0, UPT, UR4, URZ, UPT ;  /* 0x000000ff0400728c */ /* 0x001fc8000bf05070 */
[----:B------:R-:W-:-:S06]  /*0070*/  UISETP.NE.AND.EX UP0, UPT, UR5, URZ, UPT, UP0 ;  /* 0x000000ff0500728c */ /* 0x000fcc000bf05300 */
[----:B------:R-:W-:-:S13]  /*0080*/  PLOP3.LUT P0, PT, PT, PT, UP0, 0x80, 0x8 ;  /* 0x000000000008781c */ /* 0x000fda0003f0f008 */
[----:B-1----:R0:W3:Y:S01]  /*0090*/  @P0 LDG.E.CONSTANT R4, desc[UR8][R4.64] ;  /* 0x0000000804040981 */ /* 0x0020e2000c1e9900 */
[----:B------:R-:W1:Y:S01]  /*00a0*/  LDCU UR5, c[0x0][0x360] ;  /* 0x00006c00ff0577ac */ /* 0x000e620008000800 */
[----:B--2---:R-:W-:Y:S01]  /*00b0*/  ISETP.GE.AND P3, PT, R0, UR11, PT ;  /* 0x0000000b00007c0c */ /* 0x004fe2000bf66270 */
[----:B------:R-:W2:Y:S01]  /*00c0*/  S2R R2, SR_CTAID.X ;  /* 0x0000000000027919 */ /* 0x000ea20000002500 */
[----:B------:R-:W-:Y:S01]  /*00d0*/  PLOP3.LUT P0, PT, PT, PT, UP0, 0x80, 0x8 ;  /* 0x000000000008781c */ /* 0x000fe20003f0f008 */
[----:B------:R-:W-:-:S10]  /*00e0*/  UMOV UR7, 0xbf800000 ;  /* 0xbf80000000077882 */ /* 0x000fd40000000000 */
[----:B------:R-:W4:Y:S01]  /*00f0*/  @!P3 LDC R7, c[0x0][0x3b4] ;  /* 0x0000ed00ff07bb82 */ /* 0x000f220000000800 */
[C---:B0-----:R-:W-:Y:S02]  /*0100*/  @!P3 LOP3.LUT R5, R0.reuse, 0x1f, RZ, 0xc0, !PT ;  /* 0x0000001f0005b812 */ /* 0x041fe400078ec0ff */
[C---:B------:R-:W-:Y:S02]  /*0110*/  @!P3 LOP3.LUT R3, R0.reuse, 0x3e0, RZ, 0xc0, !PT ;  /* 0x000003e00003b812 */ /* 0x040fe400078ec0ff */
[----:B-1----:R-:W-:-:S03]  /*0120*/  IADD3 R64, PT, PT, R0, UR5, RZ ;  /* 0x0000000500407c10 */ /* 0x002fc6000fffe0ff */
[----:B------:R-:W0:Y:S01]  /*0130*/  @!P3 LDC.64 R12, c[0x0][0x388] ;  /* 0x0000e200ff0cbb82 */ /* 0x000e220000000a00 */
[C---:B------:R-:W-:Y:S02]  /*0140*/  ISETP.GE.AND P6, PT, R64.reuse, UR11, PT ;  /* 0x0000000b40007c0c */ /* 0x040fe4000bfc6270 */
[----:B------:R-:W-:-:S04]  /*0150*/  IADD3 R20, PT, PT, R64, UR5, RZ ;  /* 0x0000000540147c10 */ /* 0x000fc8000fffe0ff */
[C---:B------:R-:W-:Y:S01]  /*0160*/  ISETP.GE.AND P4, PT, R20.reuse, UR11, PT ;  /* 0x0000000b14007c0c */ /* 0x040fe2000bf86270 */
[----:B------:R-:W1:Y:S01]  /*0170*/  @!P3 LDC.64 R86, c[0x0][0x398] ;  /* 0x0000e600ff56bb82 */ /* 0x000e620000000a00 */
[----:B------:R-:W-:-:S04]  /*0180*/  IADD3 R62, PT, PT, R20, UR5, RZ ;  /* 0x00000005143e7c10 */ /* 0x000fc8000fffe0ff */
[----:B------:R-:W-:Y:S02]  /*0190*/  IADD3 R22, PT, PT, R62, UR5, RZ ;  /* 0x000000053e167c10 */ /* 0x000fe4000fffe0ff */
[----:B--2---:R-:W-:Y:S01]  /*01a0*/  @!P3 LEA R6, R2, R5, 0x5 ;  /* 0x000000050206b211 */ /* 0x004fe200078e28ff */
[----:B------:R-:W2:Y:S01]  /*01b0*/  @!P6 LDC R14, c[0x0][0x3b4] ;  /* 0x0000ed00ff0eeb82 */ /* 0x000ea20000000800 */
[----:B------:R-:W-:Y:S02]  /*01c0*/  IADD3 R60, PT, PT, R22, UR5, RZ ;  /* 0x00000005163c7c10 */ /* 0x000fe4000fffe0ff */
[----:B------:R-:W-:Y:S01]  /*01d0*/  ISETP.GE.AND P2, PT, R62, UR11, PT ;  /* 0x0000000b3e007c0c */ /* 0x000fe2000bf46270 */
[----:B----4-:R-:W-:Y:S01]  /*01e0*/  @!P3 IMAD R3, R3, R7, R6 ;  /* 0x000000070303b224 */ /* 0x010fe200078e0206 */
[----:B------:R-:W-:Y:S02]  /*01f0*/  ISETP.GE.AND P1, PT, R60, UR11, PT ;  /* 0x0000000b3c007c0c */ /* 0x000fe4000bf26270 */
[----:B------:R-:W-:Y:S01]  /*0200*/  @!P6 LOP3.LUT R5, R64, 0x1f, RZ, 0xc0, !PT ;  /* 0x0000001f4005e812 */ /* 0x000fe200078ec0ff */
[----:B------:R-:W4:Y:S01]  /*0210*/  @!P6 LDC.64 R8, c[0x0][0x388] ;  /* 0x0000e200ff08eb82 */ /* 0x000f220000000a00 */
[----:B------:R-:W-:-:S02]  /*0220*/  ISETP.GE.AND P5, PT, R22, UR11, PT ;  /* 0x0000000b16007c0c */ /* 0x000fc4000bfa6270 */
[----:B------:R-:W-:Y:S02]  /*0230*/  @!P6 LOP3.LUT R10, R64, 0xfe0, RZ, 0xc0, !PT ;  /* 0x00000fe0400ae812 */ /* 0x000fe400078ec0ff */
[----:B------:R-:W-:Y:S02]  /*0240*/  @!P6 LEA R11, R2, R5, 0x5 ;  /* 0x00000005020be211 */ /* 0x000fe400078e28ff */
[C---:B------:R-:W-:Y:S01]  /*0250*/  IADD3 R91, PT, PT, R60.reuse, UR5, RZ ;  /* 0x000000053c5b7c10 */ /* 0x040fe2000fffe0ff */
[----:B------:R-:W5:Y:S02]  /*0260*/  @!P4 LDC R18, c[0x0][0x3b4] ;  /* 0x0000ed00ff12cb82 */ /* 0x000f640000000800 */
[----:B------:R-:W-:Y:S02]  /*0270*/  @!P1 LOP3.LUT R75, R60, 0x1f, RZ, 0xc0, !PT ;  /* 0x0000001f3c4b9812 */ /* 0x000fe400078ec0ff */
[----:B------:R-:W-:Y:S02]  /*0280*/  IADD3 R56, PT, PT, R91, UR5, RZ ;  /* 0x000000055b387c10 */ /* 0x000fe4000fffe0ff */
[----:B------:R-:W-:-:S02]  /*0290*/  @!P5 LOP3.LUT R71, R22, 0x1f, RZ, 0xc0, !PT ;  /* 0x0000001f1647d812 */ /* 0x000fc400078ec0ff */
[----:B------:R-:W1:Y:S01]  /*02a0*/  @!P4 LDC.64 R6, c[0x0][0x388] ;  /* 0x0000e200ff06cb82 */ /* 0x000e620000000a00 */
[----:B--2---:R-:W-:Y:S01]  /*02b0*/  @!P6 IMAD R10, R10, R14, R11 ;  /* 0x0000000e0a0ae224 */ /* 0x004fe200078e020b */
[----:B------:R-:W-:Y:S02]  /*02c0*/  @!P4 LOP3.LUT R11, R20, 0x1f, RZ, 0xc0, !PT ;  /* 0x0000001f140bc812 */ /* 0x000fe400078ec0ff */
[C---:B------:R-:W-:Y:S02]  /*02d0*/  @!P5 LEA R71, R2.reuse, R71, 0x5 ;  /* 0x000000470247d211 */ /* 0x040fe400078e28ff */
[----:B------:R-:W-:Y:S02]  /*02e0*/  @!P4 LEA R14, R2, R11, 0x5 ;  /* 0x0000000b020ec211 */ /* 0x000fe400078e28ff */
[----:B------:R-:W2:Y:S01]  /*02f0*/  @!P2 LDC R24, c[0x0][0x3b4] ;  /* 0x0000ed00ff18ab82 */ /* 0x000ea20000000800 */
[----:B------:R-:W-:Y:S02]  /*0300*/  @!P2 LOP3.LUT R11, R62, 0x3fe0, RZ, 0xc0, !PT ;  /* 0x00003fe03e0ba812 */ /* 0x000fe400078ec0ff */
[----:B------:R-:W-:-:S05]  /*0310*/  IADD3 R54, PT, PT, R56, UR5, RZ ;  /* 0x0000000538367c10 */ /* 0x000fca000fffe0ff */
[----:B------:R-:W2:Y:S08]  /*0320*/  @!P1 LDC R28, c[0x0][0x3b4] ;  /* 0x0000ed00ff1c9b82 */ /* 0x000eb00000000800 */
[----:B------:R-:W2:Y:S08]  /*0330*/  @!P2 LDC.64 R72, c[0x0][0x388] ;  /* 0x0000e200ff48ab82 */ /* 0x000eb00000000a00 */
[----:B------:R-:W2:Y:S08]  /*0340*/  @!P5 LDC R26, c[0x0][0x3b4] ;  /* 0x0000ed00ff1adb82 */ /* 0x000eb00000000800 */
[----:B------:R-:W2:Y:S01]  /*0350*/  @!P5 LDC.64 R84, c[0x0][0x388] ;  /* 0x0000e200ff54db82 */ /* 0x000ea20000000a00 */
[----:B---3--:R-:W-:-:S02]  /*0360*/  @P0 R2UR UR7, R4 ;  /* 0x00000000040702ca */ /* 0x008fc400000e0000 */
[----:B0-----:R-:W-:-:S04]  /*0370*/  @!P3 IADD3 R4, P0, PT, R3, R12, RZ ;  /* 0x0000000c0304b210 */ /* 0x001fc80007f1e0ff */
[----:B------:R-:W-:Y:S02]  /*0380*/  @!P3 LEA.HI.X.SX32 R5, R3, R13, 0x1, P0 ;  /* 0x0000000d0305b211 */ /* 0x000fe400000f0eff */
[----:B------:R-:W-:Y:S02]  /*0390*/  @!P4 LOP3.LUT R3, R20, 0x1fe0, RZ, 0xc0, !PT ;  /* 0x00001fe01403c812 */ /* 0x000fe400078ec0ff */
[----:B----4-:R-:W-:Y:S02]  /*03a0*/  @!P6 IADD3 R8, P0, PT, R10, R8, RZ ;  /* 0x000000080a08e210 */ /* 0x010fe40007f1e0ff */
[----:B------:R-:W-:Y:S01]  /*03b0*/  @!P2 LOP3.LUT R13, R62, 0x1f, RZ, 0xc0, !PT ;  /* 0x0000001f3e0da812 */ /* 0x000fe200078ec0ff */
[----:B-----5:R-:W-:Y:S01]  /*03c0*/  @!P4 IMAD R3, R3, R18, R14 ;  /* 0x000000120303c224 */ /* 0x020fe200078e020e */
[----:B------:R-:W-:Y:S01]  /*03d0*/  @!P6 LEA.HI.X.SX32 R9, R10, R9, 0x1, P0 ;  /* 0x000000090a09e211 */ /* 0x000fe200000f0eff */
[----:B------:R0:W3:Y:S01]  /*03e0*/  @!P3 LDG.E.S8 R5, desc[UR8][R4.64] ;  /* 0x000000080405b981 */ /* 0x0000e2000c1e1300 */
[----:B------:R-:W-:-:S02]  /*03f0*/  ISETP.GE.AND P6, PT, R91, UR11, PT ;  /* 0x0000000b5b007c0c */ /* 0x000fc4000bfc6270 */
[C---:B------:R-:W-:Y:S02]  /*0400*/  @!P2 LEA R16, R2.reuse, R13, 0x5 ;  /* 0x0000000d0210a211 */ /* 0x040fe400078e28ff */
[----:B-1----:R-:W-:Y:S01]  /*0410*/  @!P4 IADD3 R6, P0, PT, R3, R6, RZ ;  /* 0x000000060306c210 */ /* 0x002fe20007f1e0ff */
[----:B------:R-:W1:Y:S01]  /*0420*/  @!P1 LDC.64 R12, c[0x0][0x388] ;  /* 0x0000e200ff0c9b82 */ /* 0x000e620000000a00 */
[----:B------:R-:W-:Y:S01]  /*0430*/  @!P1 LEA R14, R2, R75, 0x5 ;  /* 0x0000004b020e9211 */ /* 0x000fe200078e28ff */
[----:B--2---:R-:W-:Y:S01]  /*0440*/  @!P2 IMAD R11, R11, R24, R16 ;  /* 0x000000180b0ba224 */ /* 0x004fe200078e0210 */
[----:B------:R-:W-:Y:S02]  /*0450*/  @!P4 LEA.HI.X.SX32 R7, R3, R7, 0x1, P0 ;  /* 0x000000070307c211 */ /* 0x000fe400000f0eff */
[----:B------:R-:W-:Y:S02]  /*0460*/  @!P1 LOP3.LUT R3, R60, 0x7fe0, RZ, 0xc0, !PT ;  /* 0x00007fe03c039812 */ /* 0x000fe400078ec0ff */
[----:B------:R-:W-:-:S02]  /*0470*/  @!P5 LOP3.LUT R10, R22, 0x3fe0, RZ, 0xc0, !PT ;  /* 0x00003fe0160ad812 */ /* 0x000fc400078ec0ff */
[----:B------:R-:W-:Y:S01]  /*0480*/  @!P2 IADD3 R72, P0, PT, R11, R72, RZ ;  /* 0x000000480b48a210 */ /* 0x000fe20007f1e0ff */
[----:B------:R-:W-:Y:S01]  /*0490*/  @!P1 IMAD R3, R3, R28, R14 ;  /* 0x0000001c03039224 */ /* 0x000fe200078e020e */
[----:B------:R-:W-:Y:S01]  /*04a0*/  P2R R52, PR, RZ, 0x8 ;  /* 0x00000008ff347803 */ /* 0x000fe20000000000 */
[----:B------:R-:W2:Y:S01]  /*04b0*/  @!P6 LDC R14, c[0x0][0x3b4] ;  /* 0x0000ed00ff0eeb82 */ /* 0x000ea20000000800 */
[----:B------:R-:W-:Y:S01]  /*04c0*/  @!P5 IMAD R10, R10, R26, R71 ;  /* 0x0000001a0a0ad224 */ /* 0x000fe200078e0247 */
[----:B------:R-:W-:Y:S01]  /*04d0*/  @!P2 LEA.HI.X.SX32 R73, R11, R73, 0x1, P0 ;  /* 0x000000490b49a211 */ /* 0x000fe200000f0eff */
[----:B------:R-:W-:Y:S01]  /*04e0*/  @!P3 IMAD.WIDE.U32 R86, R0, 0x2, R86 ;  /* 0x000000020056b825 */ /* 0x000fe200078e0056 */
[----:B------:R-:W-:Y:S01]  /*04f0*/  ISETP.GE.AND P2, PT, R56, UR11, PT ;  /* 0x0000000b38007c0c */ /* 0x000fe2000bf46270 */
[----:B------:R-:W4:Y:S01]  /*0500*/  @!P4 LDG.E.S8 R7, desc[UR8][R6.64] ;  /* 0x000000080607c981 */ /* 0x000f22000c1e1300 */
[C---:B------:R-:W-:Y:S02]  /*0510*/  @!P5 IADD3 R84, P0, PT, R10.reuse, R84, RZ ;  /* 0x000000540a54d210 */ /* 0x040fe40007f1e0ff */
[----:B------:R-:W5:Y:S01]  /*0520*/  @!P6 LDC.64 R70, c[0x0][0x388] ;  /* 0x0000e200ff46eb82 */ /* 0x000f620000000a00 */
[----:B------:R-:W-:Y:S01]  /*0530*/  @!P6 LOP3.LUT R11, R91, 0x1f, RZ, 0xc0, !PT ;  /* 0x0000001f5b0be812 */ /* 0x000fe200078ec0ff */
[----:B------:R-:W4:Y:S01]  /*0540*/  @!P3 LDG.E.U16 R101, desc[UR8][R86.64] ;  /* 0x000000085665b981 */ /* 0x000f22000c1e1500 */
[----:B------:R-:W-:-:S02]  /*0550*/  @!P5 LEA.HI.X.SX32 R85, R10, R85, 0x1, P0 ;  /* 0x000000550a55d211 */ /* 0x000fc400000f0eff */
[C---:B-1----:R-:W-:Y:S02]  /*0560*/  @!P1 IADD3 R12, P0, PT, R3.reuse, R12, RZ ;  /* 0x0000000c030c9210 */ /* 0x042fe40007f1e0ff */
[----:B------:R-:W-:Y:S01]  /*0570*/  @!P6 LEA R10, R2, R11, 0x5 ;  /* 0x0000000b020ae211 */ /* 0x000fe200078e28ff */
[----:B------:R-:W4:Y:S01]  /*0580*/  @!P5 LDG.E.S8 R84, desc[UR8][R84.64] ;  /* 0x000000085454d981 */ /* 0x000f22000c1e1300 */
[----:B------:R-:W-:Y:S01]  /*0590*/  @!P1 LEA.HI.X.SX32 R13, R3, R13, 0x1, P0 ;  /* 0x0000000d030d9211 */ /* 0x000fe200000f0eff */
[----:B------:R-:W1:Y:S01]  /*05a0*/  @!P2 LDC R16, c[0x0][0x3b4] ;  /* 0x0000ed00ff10ab82 */ /* 0x000e620000000800 */
[----:B------:R-:W-:Y:S02]  /*05b0*/  @!P6 LOP3.LUT R3, R91, 0x7fe0, RZ, 0xc0, !PT ;  /* 0x00007fe05b03e812 */ /* 0x000fe400078ec0ff */
[----:B------:R-:W-:Y:S01]  /*05c0*/  P2R R44, PR, RZ, 0x10 ;  /* 0x00000010ff2c7803 */ /* 0x000fe20000000000 */
[----:B------:R-:W4:Y:S02]  /*05d0*/  @!P1 LDG.E.S8 R12, desc[UR8][R12.64] ;  /* 0x000000080c0c9981 */ /* 0x000f24000c1e1300 */
[----:B--2---:R-:W-:-:S02]  /*05e0*/  @!P6 IMAD R3, R3, R14, R10 ;  /* 0x0000000e0303e224 */ /* 0x004fc400078e020a */
[----:B------:R-:W2:Y:S03]  /*05f0*/  @!P2 LDC.64 R74, c[0x0][0x388] ;  /* 0x0000e200ff4aab82 */ /* 0x000ea60000000a00 */
[----:B-----5:R-:W-:-:S04]  /*0600*/  @!P6 IADD3 R10, P0, PT, R3, R70, RZ ;  /* 0x00000046030ae210 */ /* 0x020fc80007f1e0ff */
[----:B------:R-:W-:Y:S02]  /*0610*/  @!P6 LEA.HI.X.SX32 R11, R3, R71, 0x1, P0 ;  /* 0x00000047030be211 */ /* 0x000fe400000f0eff */
[C---:B------:R-:W-:Y:S02]  /*0620*/  @!P2 LOP3.LUT R71, R56.reuse, 0x1f, RZ, 0xc0, !PT ;  /* 0x0000001f3847a812 */ /* 0x040fe400078ec0ff */
[----:B------:R-:W-:Y:S01]  /*0630*/  @!P2 LOP3.LUT R3, R56, 0x7fe0, RZ, 0xc0, !PT ;  /* 0x00007fe03803a812 */ /* 0x000fe200078ec0ff */
[----:B------:R-:W5:Y:S01]  /*0640*/  @!P6 LDG.E.S8 R10, desc[UR8][R10.64] ;  /* 0x000000080a0ae981 */ /* 0x000f62000c1e1300 */
[----:B------:R-:W-:-:S05]  /*0650*/  @!P2 LEA R14, R2, R71, 0x5 ;  /* 0x00000047020ea211 */ /* 0x000fca00078e28ff */
[----:B-1----:R-:W-:-:S05]  /*0660*/  @!P2 IMAD R3, R3, R16, R14 ;  /* 0x000000100303a224 */ /* 0x002fca00078e020e */
[----:B--2---:R-:W-:-:S04]  /*0670*/  @!P2 IADD3 R74, P0, PT, R3, R74, RZ ;  /* 0x0000004a034aa210 */ /* 0x004fc80007f1e0ff */
[----:B------:R-:W-:Y:S02]  /*0680*/  @!P2 LEA.HI.X.SX32 R75, R3, R75, 0x1, P0 ;  /* 0x0000004b034ba211 */ /* 0x000fe400000f0eff */
[----:B------:R-:W-:-:S13]  /*0690*/  ISETP.GE.AND P2, PT, R54, UR11, PT ;  /* 0x0000000b36007c0c */ /* 0x000fda000bf46270 */
[----:B------:R-:W1:Y:S01]  /*06a0*/  @!P2 LDC R16, c[0x0][0x3b4] ;  /* 0x0000ed00ff10ab82 */ /* 0x000e620000000800 */
[----:B------:R-:W-:-:S04]  /*06b0*/  @!P2 LOP3.LUT R3, R54, 0x1f, RZ, 0xc0, !PT ;  /* 0x0000001f3603a812 */ /* 0x000fc800078ec0ff */
[----:B------:R-:W-:Y:S02]  /*06c0*/  @!P2 LEA R14, R2, R3, 0x5 ;  /* 0x00000003020ea211 */ /* 0x000fe400078e28ff */
[----:B------:R-:W-:Y:S01]  /*06d0*/  @!P2 LOP3.LUT R3, R54, 0x7fe0, RZ, 0xc0, !PT ;  /* 0x00007fe03603a812 */ /* 0x000fe200078ec0ff */
[----:B------:R-:W2:Y:S04]  /*06e0*/  @!P2 LDC.64 R102, c[0x0][0x388] ;  /* 0x0000e200ff66ab82 */ /* 0x000ea80000000a00 */
[----:B-1----:R-:W-:-:S05]  /*06f0*/  @!P2 IMAD R3, R3, R16, R14 ;  /* 0x000000100303a224 */ /* 0x002fca00078e020e */
[----:B--2---:R-:W-:-:S04]  /*0700*/  @!P2 IADD3 R102, P0, PT, R3, R102, RZ ;  /* 0x000000660366a210 */ /* 0x004fc80007f1e0ff */
[----:B------:R-:W-:Y:S02]  /*0710*/  @!P2 LEA.HI.X.SX32 R103, R3, R103, 0x1, P0 ;  /* 0x000000670367a211 */ /* 0x000fe400000f0eff */
[----:B------:R-:W-:-:S04]  /*0720*/  IADD3 R3, PT, PT, R54, UR5, RZ ;  /* 0x0000000536037c10 */ /* 0x000fc8000fffe0ff */
[C---:B------:R-:W-:Y:S02]  /*0730*/  ISETP.GE.AND P2, PT, R3.reuse, UR11, PT ;  /* 0x0000000b03007c0c */ /* 0x040fe4000bf46270 */
[----:B0-----:R-:W-:Y:S02]  /*0740*/  IADD3 R4, PT, PT, R3, UR5, RZ ;  /* 0x0000000503047c10 */ /* 0x001fe4000fffe0ff */
[----:B------:R-:W-:-:S09]  /*0750*/  P2R R14, PR, RZ, 0x4 ;  /* 0x00000004ff0e7803 */ /* 0x000fd20000000000 */
[----:B------:R-:W0:Y:S01]  /*0760*/  @!P2 LDC R18, c[0x0][0x3b4] ;  /* 0x0000ed00ff12ab82 */ /* 0x000e220000000800 */
[C---:B------:R-:W-:Y:S02]  /*0770*/  @!P2 LOP3.LUT R71, R3.reuse, 0x1f, RZ, 0xc0, !PT ;  /* 0x0000001f0347a812 */ /* 0x040fe400078ec0ff */
[----:B------:R-:W-:Y:S02]  /*0780*/  @!P2 LOP3.LUT R16, R3, 0xffe0, RZ, 0xc0, !PT ;  /* 0x0000ffe00310a812 */ /* 0x000fe400078ec0ff */
[----:B------:R-:W-:-:S03]  /*0790*/  @!P2 LEA R71, R2, R71, 0x5 ;  /* 0x000000470247a211 */ /* 0x000fc600078e28ff */
[----:B------:R-:W1:Y:S02]  /*07a0*/  @!P2 LDC.64 R92, c[0x0][0x388] ;  /* 0x0000e200ff5cab82 */ /* 0x000e640000000a00 */
[----:B0-----:R-:W-:-:S06]  /*07b0*/  @!P2 IMAD R16, R16, R18, R71 ;  /* 0x000000121010a224 */ /* 0x001fcc00078e0247 */
[----:B------:R-:W0:Y:S01]  /*07c0*/  LDC.64 R70, c[0x0][0x3c0] ;  /* 0x0000f000ff467b82 */ /* 0x000e220000000a00 */
[----:B-1----:R-:W-:-:S04]  /*07d0*/  @!P2 IADD3 R92, P0, PT, R16, R92, RZ ;  /* 0x0000005c105ca210 */ /* 0x002fc80007f1e0ff */
[----:B------:R-:W-:Y:S01]  /*07e0*/  @!P2 LEA.HI.X.SX32 R93, R16, R93, 0x1, P0 ;  /* 0x0000005d105da211 */ /* 0x000fe200000f0eff */
[----:B0-----:R-:W2:Y:S01]  /*07f0*/  LDG.E.CONSTANT R70, desc[UR8][R70.64] ;  /* 0x0000000846467981 */ /* 0x001ea2000c1e9900 */
[----:B---3--:R-:W4:Y:S01]  /*0800*/  @!P3 I2F.F16 R16, R5 ;  /* 0x000000050010b306 */ /* 0x008f220000200c00 */
[----:B--2---:R-:W-:-:S13]  /*0810*/  R2UR UR4, R70 ;  /* 0x00000000460472ca */ /* 0x004fda00000e0000 */
[----:B------:R-:W-:-:S05]  /*0820*/  @!P3 F2FP.F16.F32.PACK_AB R18, RZ, UR4 ;  /* 0x00000004ff12bc3e */ /* 0x000fca00080000ff */
[----:B----4-:R-:W-:Y:S01]  /*0830*/  @!P3 HFMA2 R101, R16.H0_H0, R18.H0_H0, R101.H0_H0 ;  /* 0x200000121065b231 */ /* 0x010fe20000040865 */
[----:B------:R-:W-:-:S13]  /*0840*/  ISETP.GE.AND P3, PT, R64, UR11, PT ;  /* 0x0000000b40007c0c */ /* 0x000fda000bf66270 */
[----:B------:R-:W0:Y:S01]  /*0850*/  @!P3 LDC.64 R88, c[0x0][0x398] ;  /* 0x0000e600ff58bb82 */ /* 0x000e220000000a00 */
[----:B------:R-:W2:Y:S01]  /*0860*/  @!P3 LDG.E.S8 R8, desc[UR8][R8.64] ;  /* 0x000000080808b981 */ /* 0x000ea2000c1e1300 */
[----:B0-----:R-:W-:Y:S01]  /*0870*/  @!P3 IMAD.WIDE.U32 R70, R64, 0x2, R88 ;  /* 0x000000024046b825 */ /* 0x001fe200078e0058 */
[----:B------:R-:W-:-:S05]  /*0880*/  ISETP.GE.AND P2, PT, R4, UR11, PT ;  /* 0x0000000b04007c0c */ /* 0x000fca000bf46270 */
[----:B------:R-:W0:Y:S01]  /*0890*/  @!P4 LDC.64 R88, c[0x0][0x398] ;  /* 0x0000e600ff58cb82 */ /* 0x000e220000000a00 */
[----:B------:R-:W3:Y:S07]  /*08a0*/  @!P3 LDG.E.U16 R99, desc[UR8][R70.64] ;  /* 0x000000084663b981 */ /* 0x000eee000c1e1500 */
[----:B------:R-:W1:Y:S08]  /*08b0*/  @!P2 LDC R24, c[0x0][0x3b4] ;  /* 0x0000ed00ff18ab82 */ /* 0x000e700000000800 */
[----:B------:R-:W4:Y:S01]  /*08c0*/  @!P2 LDC.64 R96, c[0x0][0x388] ;  /* 0x0000e200ff60ab82 */ /* 0x000f220000000a00 */
[----:B------:R-:W-:-:S02]  /*08d0*/  @!P2 LOP3.LUT R87, R4, 0x1f, RZ, 0xc0, !PT ;  /* 0x0000001f0457a812 */ /* 0x000fc400078ec0ff */
[----:B------:R-:W-:Y:S02]  /*08e0*/  @!P2 LOP3.LUT R5, R4, 0xffe0, RZ, 0xc0, !PT ;  /* 0x0000ffe00405a812 */ /* 0x000fe400078ec0ff */
[----:B------:R-:W-:-:S05]  /*08f0*/  @!P2 LEA R18, R2, R87, 0x5 ;  /* 0x000000570212a211 */ /* 0x000fca00078e28ff */
[----:B-1----:R-:W-:-:S05]  /*0900*/  @!P2 IMAD R5, R5, R24, R18 ;  /* 0x000000180505a224 */ /* 0x002fca00078e0212 */
[----:B----4-:R-:W-:-:S04]  /*0910*/  @!P2 IADD3 R96, P0, PT, R5, R96, RZ ;  /* 0x000000600560a210 */ /* 0x010fc80007f1e0ff */
[----:B------:R-:W-:Y:S02]  /*0920*/  @!P2 LEA.HI.X.SX32 R97, R5, R97, 0x1, P0 ;  /* 0x000000610561a211 */ /* 0x000fe400000f0eff */
[----:B------:R-:W-:Y:S01]  /*0930*/  @!P3 F2FP.F16.F32.PACK_AB R5, RZ, UR4 ;  /* 0x00000004ff05bc3e */ /* 0x000fe200080000ff */
[----:B0-----:R-:W-:Y:S01]  /*0940*/  @!P4 IMAD.WIDE.U32 R88, R20, 0x2, R88 ;  /* 0x000000021458c825 */ /* 0x001fe200078e0058 */
[----:B------:R-:W-:Y:S01]  /*0950*/  @!P4 I2F.F16 R100, R7 ;  /* 0x000000070064c306 */ /* 0x000fe20000200c00 */
[----:B------:R-:W-:Y:S01]  /*0960*/  @!P4 F2FP.F16.F32.PACK_AB R50, RZ, UR4 ;  /* 0x00000004ff32cc3e */ /* 0x000fe200080000ff */
[----:B------:R-:W4:Y:S04]  /*0970*/  @!P2 LDG.E.S8 R96, desc[UR8][R96.64] ;  /* 0x000000086060a981 */ /* 0x000f28000c1e1300 */
[----:B------:R-:W5:Y:S02]  /*0980*/  @!P4 LDG.E.U16 R89, desc[UR8][R88.64] ;  /* 0x000000085859c981 */ /* 0x000f64000c1e1500 */
[----:B--2---:R-:W3:Y:S02]  /*0990*/  @!P3 I2F.F16 R8, R8 ;  /* 0x000000080008b306 */ /* 0x004ee40000200c00 */
[----:B---3--:R-:W-:Y:S01]  /*09a0*/  @!P3 HFMA2 R99, R8.H0_H0, R5.H0_H0, R99.H0_H0 ;  /* 0x200000050863b231 */ /* 0x008fe20000040863 */
[----:B------:R-:W-:-:S04]  /*09b0*/  IADD3 R5, PT, PT, R4, UR5, RZ ;  /* 0x0000000504057c10 */ /* 0x000fc8000fffe0ff */
[----:B------:R-:W-:-:S13]  /*09c0*/  ISETP.GE.AND P3, PT, R5, UR11, PT ;  /* 0x0000000b05007c0c */ /* 0x000fda000bf66270 */
[----:B------:R-:W0:Y:S08]  /*09d0*/  @!P3 LDC R24, c[0x0][0x3b4] ;  /* 0x0000ed00ff18bb82 */ /* 0x000e300000000800 */
[----:B------:R-:W1:Y:S01]  /*09e0*/  @!P3 LDC.64 R70, c[0x0][0x388] ;  /* 0x0000e200ff46bb82 */ /* 0x000e620000000a00 */
[C---:B------:R-:W-:Y:S02]  /*09f0*/  @!P3 LOP3.LUT R9, R5.reuse, 0x1f, RZ, 0xc0, !PT ;  /* 0x0000001f0509b812 */ /* 0x040fe400078ec0ff */
[----:B------:R-:W-:-:S02]  /*0a00*/  @!P3 LOP3.LUT R8, R5, 0xffe0, RZ, 0xc0, !PT ;  /* 0x0000ffe00508b812 */ /* 0x000fc400078ec0ff */
[----:B------:R-:W-:Y:S02]  /*0a10*/  @!P3 LEA R9, R2, R9, 0x5 ;  /* 0x000000090209b211 */ /* 0x000fe400078e28ff */
[----:B------:R-:W-:-:S03]  /*0a20*/  P2R R18, PR, RZ, 0x8 ;  /* 0x00000008ff127803 */ /* 0x000fc60000000000 */
[----:B0-----:R-:W-:-:S05]  /*0a30*/  @!P3 IMAD R8, R8, R24, R9 ;  /* 0x000000180808b224 */ /* 0x001fca00078e0209 */
[----:B-1----:R-:W-:-:S04]  /*0a40*/  @!P3 IADD3 R70, P0, PT, R8, R70, RZ ;  /* 0x000000460846b210 */ /* 0x002fc80007f1e0ff */
[----:B------:R-:W-:Y:S02]  /*0a50*/  @!P3 LEA.HI.X.SX32 R71, R8, R71, 0x1, P0 ;  /* 0x000000470847b211 */ /* 0x000fe400000f0eff */
[----:B------:R-:W-:Y:S01]  /*0a60*/  ISETP.GE.AND P3, PT, R62, UR11, PT ;  /* 0x0000000b3e007c0c */ /* 0x000fe2000bf66270 */
[----:B------:R-:W0:-:S12]  /*0a70*/  @!P5 LDC.64 R8, c[0x0][0x398] ;  /* 0x0000e600ff08db82 */ /* 0x000e180000000a00 */
[----:B------:R-:W1:Y:S01]  /*0a80*/  @!P3 LDC.64 R86, c[0x0][0x398] ;  /* 0x0000e600ff56bb82 */ /* 0x000e620000000a00 */
[----:B------:R-:W2:Y:S01]  /*0a90*/  @!P3 LDG.E.S8 R72, desc[UR8][R72.64] ;  /* 0x000000084848b981 */ /* 0x000ea2000c1e1300 */
[----:B-1----:R-:W-:-:S05]  /*0aa0*/  @!P3 IMAD.WIDE.U32 R86, R62, 0x2, R86 ;  /* 0x000000023e56b825 */ /* 0x002fca00078e0056 */
[----:B------:R-:W3:Y:S01]  /*0ab0*/  @!P3 LDG.E.U16 R95, desc[UR8][R86.64] ;  /* 0x00000008565fb981 */ /* 0x000ee2000c1e1500 */
[----:B0-----:R-:W-:-:S05]  /*0ac0*/  @!P5 IMAD.WIDE.U32 R8, R22, 0x2, R8 ;  /* 0x000000021608d825 */ /* 0x001fca00078e0008 */
[----:B------:R0:W4:Y:S01]  /*0ad0*/  @!P5 LDG.E.U16 R87, desc[UR8][R8.64] ;  /* 0x000000080857d981 */ /* 0x000122000c1e1500 */
[----:B------:R-:W-:Y:S01]  /*0ae0*/  IADD3 R6, PT, PT, R5, UR5, RZ ;  /* 0x0000000505067c10 */ /* 0x000fe2000fffe0ff */
[----:B-----5:R-:W-:-:S03]  /*0af0*/  @!P4 HFMA2 R100, R100.H0_H0, R50.H0_H0, R89.H0_H0 ;  /* 0x200000326464c231 */ /* 0x020fc60000040859 */
[----:B------:R-:W-:-:S13]  /*0b00*/  ISETP.GE.AND P4, PT, R6, UR11, PT ;  /* 0x0000000b06007c0c */ /* 0x000fda000bf86270 */
[----:B------:R-:W1:Y:S08]  /*0b10*/  @!P4 LDC R24, c[0x0][0x3b4] ;  /* 0x0000ed00ff18cb82 */ /* 0x000e700000000800 */
[----:B------:R-:W5:Y:S01]  /*0b20*/  @!P4 LDC.64 R88, c[0x0][0x388] ;  /* 0x0000e200ff58cb82 */ /* 0x000f620000000a00 */
[----:B------:R-:W-:-:S04]  /*0b30*/  @!P4 LOP3.LUT R7, R6, 0x1f, RZ, 0xc0, !PT ;  /* 0x0000001f0607c812 */ /* 0x000fc800078ec0ff */
[----:B------:R-:W-:Y:S02]  /*0b40*/  @!P4 LEA R22, R2, R7, 0x5 ;  /* 0x000000070216c211 */ /* 0x000fe400078e28ff */
[----:B------:R-:W-:-:S05]  /*0b50*/  @!P4 LOP3.LUT R7, R6, 0xffe0, RZ, 0xc0, !PT ;  /* 0x0000ffe00607c812 */ /* 0x000fca00078ec0ff */
[----:B-1----:R-:W-:Y:S01]  /*0b60*/  @!P4 IMAD R7, R7, R24, R22 ;  /* 0x000000180707c224 */ /* 0x002fe200078e0216 */
[----:B------:R-:W-:-:S04]  /*0b70*/  @!P3 F2FP.F16.F32.PACK_AB R36, RZ, UR4 ;  /* 0x00000004ff24bc3e */ /* 0x000fc800080000ff */
[----:B-----5:R-:W-:-:S04]  /*0b80*/  @!P4 IADD3 R88, P0, PT, R7, R88, RZ ;  /* 0x000000580758c210 */ /* 0x020fc80007f1e0ff */
[----:B------:R-:W-:Y:S02]  /*0b90*/  @!P4 LEA.HI.X.SX32 R89, R7, R89, 0x1, P0 ;  /* 0x000000590759c211 */ /* 0x000fe400000f0eff */
[----:B------:R-:W-:Y:S01]  /*0ba0*/  IADD3 R7, PT, PT, R6, UR5, RZ ;  /* 0x0000000506077c10 */ /* 0x000fe2000fffe0ff */
[----:B------:R-:W-:Y:S01]  /*0bb0*/  @!P5 I2F.F16 R84, R84 ;  /* 0x000000540054d306 */ /* 0x000fe20000200c00 */
[----:B------:R-:W-:-:S07]  /*0bc0*/  @!P5 F2FP.F16.F32.PACK_AB R42, RZ, UR4 ;  /* 0x00000004ff2adc3e */ /* 0x000fce00080000ff */
[----:B--2---:R-:W3:Y:S02]  /*0bd0*/  @!P3 I2F.F16 R72, R72 ;  /* 0x000000480048b306 */ /* 0x004ee40000200c00 */
[----:B---3--:R-:W-:Y:S01]  /*0be0*/  @!P3 HFMA2 R95, R72.H0_H0, R36.H0_H0, R95.H0_H0 ;  /* 0x20000024485fb231 */ /* 0x008fe2000004085f */
[----:B------:R-:W-:-:S13]  /*0bf0*/  ISETP.GE.AND P3, PT, R7, UR11, PT ;  /* 0x0000000b07007c0c */ /* 0x000fda000bf66270 */
[----:B------:R-:W1:Y:S01]  /*0c00*/  @!P3 LDC R24, c[0x0][0x3b4] ;  /* 0x0000ed00ff18bb82 */ /* 0x000e620000000800 */
[C---:B------:R-:W-:Y:S02]  /*0c10*/  @!P3 LOP3.LUT R73, R7.reuse, 0x1f, RZ, 0xc0, !PT ;  /* 0x0000001f0749b812 */ /* 0x040fe400078ec0ff */
[----:B0-----:R-:W-:Y:S02]  /*0c20*/  @!P3 LOP3.LUT R8, R7, 0xffe0, RZ, 0xc0, !PT ;  /* 0x0000ffe00708b812 */ /* 0x001fe400078ec0ff */
[----:B------:R-:W-:-:S05]  /*0c30*/  @!P3 LEA R73, R2, R73, 0x5 ;  /* 0x000000490249b211 */ /* 0x000fca00078e28ff */
[----:B-1----:R-:W-:Y:S02]  /*0c40*/  @!P3 IMAD R8, R8, R24, R73 ;  /* 0x000000180808b224 */ /* 0x002fe400078e0249 */
[----:B------:R-:W0:Y:S03]  /*0c50*/  @!P3 LDC.64 R72, c[0x0][0x388] ;  /* 0x0000e200ff48bb82 */ /* 0x000e260000000a00 */
[----:B0-----:R-:W-:-:S04]  /*0c60*/  @!P3 IADD3 R72, P0, PT, R8, R72, RZ ;  /* 0x000000480848b210 */ /* 0x001fc80007f1e0ff */
[----:B------:R-:W-:Y:S02]  /*0c70*/  @!P3 LEA.HI.X.SX32 R73, R8, R73, 0x1, P0 ;  /* 0x000000490849b211 */ /* 0x000fe400000f0eff */
[----:B------:R-:W0:Y:S01]  /*0c80*/  @!P1 LDC.64 R8, c[0x0][0x398] ;  /* 0x0000e600ff089b82 */ /* 0x000e220000000a00 */
[----:B----4-:R-:W-:Y:S02]  /*0c90*/  @!P5 HFMA2 R87, R84.H0_H0, R42.H0_H0, R87.H0_H0 ;  /* 0x2000002a5457d231 */ /* 0x010fe40000040857 */
[----:B0-----:R-:W-:-:S06]  /*0ca0*/  @!P1 IMAD.WIDE.U32 R84, R60, 0x2, R8 ;  /* 0x000000023c549825 */ /* 0x001fcc00078e0008 */
[----:B------:R-:W2:Y:S01]  /*0cb0*/  @!P1 LDG.E.U16 R85, desc[UR8][R84.64] ;  /* 0x0000000854559981 */ /* 0x000ea2000c1e1500 */
[----:B------:R-:W-:Y:S01]  /*0cc0*/  IADD3 R8, PT, PT, R7, UR5, RZ ;  /* 0x0000000507087c10 */ /* 0x000fe2000fffe0ff */
[----:B------:R0:W2:Y:S01]  /*0cd0*/  @!P1 I2F.F16 R86, R12 ;  /* 0x0000000c00569306 */ /* 0x0000a20000200c00 */
[----:B------:R-:W-:Y:S02]  /*0ce0*/  P2R R22, PR, RZ, 0x8 ;  /* 0x00000008ff167803 */ /* 0x000fe40000000000 */
[----:B------:R-:W-:Y:S01]  /*0cf0*/  ISETP.GE.AND P3, PT, R8, UR11, PT ;  /* 0x0000000b08007c0c */ /* 0x000fe2000bf66270 */
[----:B0-----:R-:W0:Y:S01]  /*0d00*/  @!P6 LDC.64 R12, c[0x0][0x398] ;  /* 0x0000e600ff0ceb82 */ /* 0x001e220000000a00 */
[----:B------:R-:W-:Y:S02]  /*0d10*/  P2R R20, PR, RZ, 0x10 ;  /* 0x00000010ff147803 */ /* 0x000fe40000000000 */
[----:B------:R-:W-:-:S09]  /*0d20*/  ISETP.GE.AND P4, PT, R56, UR11, PT ;  /* 0x0000000b38007c0c */ /* 0x000fd2000bf86270 */
[----:B------:R-:W1:Y:S01]  /*0d30*/  @!P3 LDC R28, c[0x0][0x3b4] ;  /* 0x0000ed00ff1cbb82 */ /* 0x000e620000000800 */
[----:B------:R-:W-:-:S07]  /*0d40*/  @!P1 F2FP.F16.F32.PACK_AB R9, RZ, UR4 ;  /* 0x00000004ff099c3e */ /* 0x000fce00080000ff */
[----:B------:R-:W3:Y:S01]  /*0d50*/  @!P3 LDC.64 R104, c[0x0][0x388] ;  /* 0x0000e200ff68bb82 */ /* 0x000ee20000000a00 */
[----:B0-----:R-:W-:-:S07]  /*0d60*/  @!P6 IMAD.WIDE.U32 R90, R91, 0x2, R12 ;  /* 0x000000025b5ae825 */ /* 0x001fce00078e000c */
[----:B------:R-:W0:Y:S01]  /*0d70*/  @!P4 LDC.64 R12, c[0x0][0x398] ;  /* 0x0000e600ff0ccb82 */ /* 0x000e220000000a00 */
[----:B------:R4:W5:Y:S01]  /*0d80*/  @!P6 LDG.E.U16 R91, desc[UR8][R90.64] ;  /* 0x000000085a5be981 */ /* 0x000962000c1e1500 */
[----:B0-----:R-:W-:-:S06]  /*0d90*/  @!P4 IMAD.WIDE.U32 R12, R56, 0x2, R12 ;  /* 0x00000002380cc825 */ /* 0x001fcc00078e000c */
[----:B------:R-:W5:Y:S01]  /*0da0*/  @!P4 LDG.E.U16 R13, desc[UR8][R12.64] ;  /* 0x000000080c0dc981 */ /* 0x000f62000c1e1500 */
[----:B--2---:R-:W-:Y:S01]  /*0db0*/  @!P1 HFMA2 R86, R86.H0_H0, R9.H0_H0, R85.H0_H0 ;  /* 0x2000000956569231 */ /* 0x004fe20000040855 */
[----:B------:R-:W-:-:S04]  /*0dc0*/  @!P3 LOP3.LUT R9, R8, 0x1f, RZ, 0xc0, !PT ;  /* 0x0000001f0809b812 */ /* 0x000fc800078ec0ff */
[----:B------:R-:W-:Y:S02]  /*0dd0*/  @!P3 LEA R26, R2, R9, 0x5 ;  /* 0x00000009021ab211 */ /* 0x000fe400078e28ff */
[----:B------:R-:W-:-:S05]  /*0de0*/  @!P3 LOP3.LUT R9, R8, 0xffe0, RZ, 0xc0, !PT ;  /* 0x0000ffe00809b812 */ /* 0x000fca00078ec0ff */
[----:B-1----:R-:W-:Y:S02]  /*0df0*/  @!P3 IMAD R9, R9, R28, R26 ;  /* 0x0000001c0909b224 */ /* 0x002fe400078e021a */
[----:B------:R0:W2:Y:S03]  /*0e00*/  @!P4 LDG.E.S8 R28, desc[UR8][R74.64] ;  /* 0x000000084a1cc981 */ /* 0x0000a6000c1e1300 */
[----:B---3--:R-:W-:-:S04]  /*0e10*/  @!P3 IADD3 R104, P0, PT, R9, R104, RZ ;  /* 0x000000680968b210 */ /* 0x008fc80007f1e0ff */
[----:B------:R-:W-:Y:S02]  /*0e20*/  @!P3 LEA.HI.X.SX32 R105, R9, R105, 0x1, P0 ;  /* 0x000000690969b211 */ /* 0x000fe400000f0eff */
[----:B------:R-:W-:Y:S02]  /*0e30*/  IADD3 R9, PT, PT, R8, UR5, RZ ;  /* 0x0000000508097c10 */ /* 0x000fe4000fffe0ff */
[----:B------:R-:W-:Y:S01]  /*0e40*/  P2R R36, PR, RZ, 0x20 ;  /* 0x00000020ff247803 */ /* 0x000fe20000000000 */
[----:B------:R1:W5:Y:S01]  /*0e50*/  @!P6 I2F.F16 R84, R10 ;  /* 0x0000000a0054e306 */ /* 0x0003620000200c00 */
[----:B------:R-:W-:Y:S01]  /*0e60*/  ISETP.GE.AND P5, PT, R9, UR11, PT ;  /* 0x0000000b09007c0c */ /* 0x000fe2000bfa6270 */
[----:B------:R-:W3:-:S12]  /*0e70*/  @!P3 LDG.E.S8 R104, desc[UR8][R104.64] ;  /* 0x000000086868b981 */ /* 0x000ed8000c1e1300 */
[----:B------:R-:W4:Y:S01]  /*0e80*/  @!P5 LDC R30, c[0x0][0x3b4] ;  /* 0x0000ed00ff1edb82 */ /* 0x000f220000000800 */
[C---:B------:R-:W-:Y:S02]  /*0e90*/  @!P5 LOP3.LUT R11, R9.reuse, 0x1f, RZ, 0xc0, !PT ;  /* 0x0000001f090bd812 */ /* 0x040fe400078ec0ff */
[----:B-1----:R-:W-:Y:S02]  /*0ea0*/  @!P5 LOP3.LUT R10, R9, 0xffe0, RZ, 0xc0, !PT ;  /* 0x0000ffe0090ad812 */ /* 0x002fe400078ec0ff */
[----:B------:R-:W-:-:S05]  /*0eb0*/  @!P5 LEA R11, R2, R11, 0x5 ;  /* 0x0000000b020bd211 */ /* 0x000fca00078e28ff */
[----:B----4-:R-:W-:Y:S02]  /*0ec0*/  @!P5 IMAD R30, R10, R30, R11 ;  /* 0x0000001e0a1ed224 */ /* 0x010fe400078e020b */
[----:B------:R-:W1:Y:S01]  /*0ed0*/  @!P5 LDC.64 R10, c[0x0][0x388] ;  /* 0x0000e200ff0adb82 */ /* 0x000e620000000a00 */
[----:B------:R-:W-:Y:S02]  /*0ee0*/  @!P4 F2FP.F16.F32.PACK_AB R38, RZ, UR4 ;  /* 0x00000004ff26cc3e */ /* 0x000fe400080000ff */
[----:B-1----:R-:W-:Y:S02]  /*0ef0*/  @!P5 IADD3 R90, P0, PT, R30, R10, RZ ;  /* 0x0000000a1e5ad210 */ /* 0x002fe40007f1e0ff */
[----:B------:R-:W-:Y:S02]  /*0f00*/  IADD3 R10, PT, PT, R9, UR5, RZ ;  /* 0x00000005090a7c10 */ /* 0x000fe4000fffe0ff */
[----:B------:R-:W-:-:S05]  /*0f10*/  @!P6 F2FP.F16.F32.PACK_AB R42, RZ, UR4 ;  /* 0x00000004ff2aec3e */ /* 0x000fca00080000ff */
[----:B-----5:R-:W-:Y:S01]  /*0f20*/  @!P6 HFMA2 R84, R84.H0_H0, R42.H0_H0, R91.H0_H0 ;  /* 0x2000002a5454e231 */ /* 0x020fe2000004085b */
[----:B------:R-:W-:Y:S02]  /*0f30*/  @!P5 LEA.HI.X.SX32 R91, R30, R11, 0x1, P0 ;  /* 0x0000000b1e5bd211 */ /* 0x000fe400000f0eff */
[----:B------:R-:W-:Y:S02]  /*0f40*/  P2R R26, PR, RZ, 0x20 ;  /* 0x00000020ff1a7803 */ /* 0x000fe40000000000 */
[----:B------:R-:W-:-:S13]  /*0f50*/  ISETP.GE.AND P5, PT, R54, UR11, PT ;  /* 0x0000000b36007c0c */ /* 0x000fda000bfa6270 */
[----:B0-----:R-:W0:Y:S01]  /*0f60*/  @!P5 LDC.64 R74, c[0x0][0x398] ;  /* 0x0000e600ff4adb82 */ /* 0x001e220000000a00 */
[----:B------:R1:W4:Y:S01]  /*0f70*/  @!P5 LDG.E.S8 R30, desc[UR8][R102.64] ;  /* 0x00000008661ed981 */ /* 0x000322000c1e1300 */
[----:B0-----:R-:W-:-:S06]  /*0f80*/  @!P5 IMAD.WIDE.U32 R74, R54, 0x2, R74 ;  /* 0x00000002364ad825 */ /* 0x001fcc00078e004a */
[----:B------:R-:W5:Y:S01]  /*0f90*/  @!P5 LDG.E.U16 R75, desc[UR8][R74.64] ;  /* 0x000000084a4bd981 */ /* 0x000f62000c1e1500 */
[----:B--2---:R-:W0:Y:S02]  /*0fa0*/  @!P4 I2F.F16 R76, R28 ;  /* 0x0000001c004cc306 */ /* 0x004e240000200c00 */
[----:B0-----:R-:W-:Y:S01]  /*0fb0*/  @!P4 HFMA2 R76, R76.H0_H0, R38.H0_H0, R13.H0_H0 ;  /* 0x200000264c4cc231 */ /* 0x001fe2000004080d */
[----:B------:R-:W-:-:S13]  /*0fc0*/  ISETP.GE.AND P4, PT, R10, UR11, PT ;  /* 0x0000000b0a007c0c */ /* 0x000fda000bf86270 */
[----:B------:R-:W0:Y:S01]  /*0fd0*/  @!P4 LDC R32, c[0x0][0x3b4] ;  /* 0x0000ed00ff20cb82 */ /* 0x000e220000000800 */
[----:B------:R-:W-:-:S04]  /*0fe0*/  @!P4 LOP3.LUT R11, R10, 0x1f, RZ, 0xc0, !PT ;  /* 0x0000001f0a0bc812 */ /* 0x000fc800078ec0ff */
[----:B------:R-:W-:Y:S02]  /*0ff0*/  @!P4 LEA R12, R2, R11, 0x5 ;  /* 0x0000000b020cc211 */ /* 0x000fe400078e28ff */
[----:B------:R-:W-:-:S05]  /*1000*/  @!P4 LOP3.LUT R11, R10, 0xffe0, RZ, 0xc0, !PT ;  /* 0x0000ffe00a0bc812 */ /* 0x000fca00078ec0ff */
[----:B0-----:R-:W-:Y:S02]  /*1010*/  @!P4 IMAD R11, R11, R32, R12 ;  /* 0x000000200b0bc224 */ /* 0x001fe400078e020c */
[----:B------:R-:W1:Y:S03]  /*1020*/  @!P4 LDC.64 R12, c[0x0][0x388] ;  /* 0x0000e200ff0ccb82 */ /* 0x000e660000000a00 */
[----:B-1----:R-:W-:-:S04]  /*1030*/  @!P4 IADD3 R102, P0, PT, R11, R12, RZ ;  /* 0x0000000c0b66c210 */ /* 0x002fc80007f1e0ff */
[----:B------:R-:W-:Y:S02]  /*1040*/  @!P4 LEA.HI.X.SX32 R103, R11, R13, 0x1, P0 ;  /* 0x0000000d0b67c211 */ /* 0x000fe400000f0eff */
[C---:B------:R-:W-:Y:S02]  /*1050*/  ISETP.GE.AND P0, PT, R3.reuse, UR11, PT ;  /* 0x0000000b03007c0c */ /* 0x040fe4000bf06270 */
[----:B------:R-:W-:Y:S01]  /*1060*/  @!P5 F2FP.F16.F32.PACK_AB R11, RZ, UR4 ;  /* 0x00000004ff0bdc3e */ /* 0x000fe200080000ff */
[----:B------:R-:W-:Y:S01]  /*1070*/  @!P2 I2F.F16 R68, R96 ;  /* 0x000000600044a306 */ /* 0x000fe20000200c00 */
[----:B------:R-:W-:Y:S01]  /*1080*/  P2R R16, PR, RZ, 0x4 ;  /* 0x00000004ff107803 */ /* 0x000fe20000000000 */
[----:B------:R-:W2:Y:S08]  /*1090*/  @!P4 LDG.E.S8 R102, desc[UR8][R102.64] ;  /* 0x000000086666c981 */ /* 0x000eb0000c1e1300 */
[----:B------:R-:W0:Y:S01]  /*10a0*/  @!P0 LDC.64 R12, c[0x0][0x398] ;  /* 0x0000e600ff0c8b82 */ /* 0x000e220000000a00 */
[----:B------:R-:W3:Y:S01]  /*10b0*/  @!P0 LDG.E.S8 R32, desc[UR8][R92.64] ;  /* 0x000000085c208981 */ /* 0x000ee2000c1e1300 */
[----:B0-----:R-:W-:-:S06]  /*10c0*/  @!P0 IMAD.WIDE.U32 R12, R3, 0x2, R12 ;  /* 0x00000002030c8825 */ /* 0x001fcc00078e000c */
[----:B------:R-:W2:Y:S01]  /*10d0*/  @!P0 LDG.E.U16 R13, desc[UR8][R12.64] ;  /* 0x000000080c0d8981 */ /* 0x000ea2000c1e1500 */
[----:B----4-:R-:W5:Y:S02]  /*10e0*/  @!P5 I2F.F16 R78, R30 ;  /* 0x0000001e004ed306 */ /* 0x010f640000200c00 */
[----:B-----5:R-:W-:Y:S01]  /*10f0*/  @!P5 HFMA2 R78, R78.H0_H0, R11.H0_H0, R75.H0_H0 ;  /* 0x2000000b4e4ed231 */ /* 0x020fe2000004084b */
[----:B------:R-:W-:-:S04]  /*1100*/  IADD3 R11, PT, PT, R10, UR5, RZ ;  /* 0x000000050a0b7c10 */ /* 0x000fc8000fffe0ff */
[----:B------:R-:W-:Y:S02]  /*1110*/  ISETP.GE.AND P5, PT, R11, UR11, PT ;  /* 0x0000000b0b007c0c */ /* 0x000fe4000bfa6270 */
[----:B------:R-:W-:-:S11]  /*1120*/  @!P0 F2FP.F16.F32.PACK_AB R34, RZ, UR4 ;  /* 0x00000004ff228c3e */ /* 0x000fd600080000ff */
[----:B------:R-:W0:Y:S01]  /*1130*/  @!P5 LDC R38, c[0x0][0x3b4] ;  /* 0x0000ed00ff26db82 */ /* 0x000e220000000800 */
[----:B------:R-:W-:-:S04]  /*1140*/  @!P5 LOP3.LUT R75, R11, 0x1f, RZ, 0xc0, !PT ;  /* 0x0000001f0b4bd812 */ /* 0x000fc800078ec0ff */
[----:B------:R-:W-:Y:S02]  /*1150*/  @!P5 LEA R75, R2, R75, 0x5 ;  /* 0x0000004b024bd211 */ /* 0x000fe400078e28ff */
[----:B------:R-:W-:Y:S01]  /*1160*/  P2R R30, PR, RZ, 0x20 ;  /* 0x00000020ff1e7803 */ /* 0x000fe20000000000 */
[----:B---3--:R-:W2:Y:S02]  /*1170*/  @!P0 I2F.F16 R32, R32 ;  /* 0x0000002000208306 */ /* 0x008ea40000200c00 */
[----:B--2---:R-:W-:Y:S02]  /*1180*/  @!P0 HFMA2 R74, R32.H0_H0, R34.H0_H0, R13.H0_H0 ;  /* 0x20000022204a8231 */ /* 0x004fe4000004080d */
[----:B------:R-:W1:Y:S01]  /*1190*/  @!P5 LDC.64 R12, c[0x0][0x388] ;  /* 0x0000e200ff0cdb82 */ /* 0x000e620000000a00 */
[----:B------:R-:W-:-:S05]  /*11a0*/  @!P5 LOP3.LUT R34, R11, 0x1ffe0, RZ, 0xc0, !PT ;  /* 0x0001ffe00b22d812 */ /* 0x000fca00078ec0ff */
[----:B0-----:R-:W-:-:S05]  /*11b0*/  @!P5 IMAD R34, R34, R38, R75 ;  /* 0x000000262222d224 */ /* 0x001fca00078e024b */
[----:B-1----:R-:W-:-:S04]  /*11c0*/  @!P5 IADD3 R92, P0, PT, R34, R12, RZ ;  /* 0x0000000c225cd210 */ /* 0x002fc80007f1e0ff */
[----:B------:R-:W-:Y:S02]  /*11d0*/  @!P5 LEA.HI.X.SX32 R93, R34, R13, 0x1, P0 ;  /* 0x0000000d225dd211 */ /* 0x000fe400000f0eff */
[----:B------:R-:W0:Y:S01]  /*11e0*/  @!P2 LDC.64 R12, c[0x0][0x398] ;  /* 0x0000e600ff0cab82 */ /* 0x000e220000000a00 */
[----:B------:R-:W-:-:S13]  /*11f0*/  ISETP.GE.AND P5, PT, R5, UR11, PT ;  /* 0x0000000b05007c0c */ /* 0x000fda000bfa6270 */
[----:B------:R-:W2:Y:S01]  /*1200*/  @!P5 LDG.E.S8 R32, desc[UR8][R70.64] ;  /* 0x000000084620d981 */ /* 0x000ea2000c1e1300 */
[----:B0-----:R-:W-:Y:S02]  /*1210*/  @!P2 IMAD.WIDE.U32 R108, R4, 0x2, R12 ;  /* 0x00000002046ca825 */ /* 0x001fe400078e000c */
[----:B------:R-:W0:Y:S04]  /*1220*/  @!P5 LDC.64 R12, c[0x0][0x398] ;  /* 0x0000e600ff0cdb82 */ /* 0x000e280000000a00 */
[----:B------:R-:W3:Y:S01]  /*1230*/  @!P2 LDG.E.U16 R109, desc[UR8][R108.64] ;  /* 0x000000086c6da981 */ /* 0x000ee2000c1e1500 */
[----:B0-----:R-:W-:-:S06]  /*1240*/  @!P5 IMAD.WIDE.U32 R106, R5, 0x2, R12 ;  /* 0x00000002056ad825 */ /* 0x001fcc00078e000c */
[----:B------:R-:W4:Y:S01]  /*1250*/  @!P5 LDG.E.U16 R107, desc[UR8][R106.64] ;  /* 0x000000086a6bd981 */ /* 0x000f22000c1e1500 */
[----:B------:R-:W-:Y:S02]  /*1260*/  @!P2 F2FP.F16.F32.PACK_AB R34, RZ, UR4 ;  /* 0x00000004ff22ac3e */ /* 0x000fe400080000ff */
[----:B------:R-:W-:Y:S02]  /*1270*/  IADD3 R12, PT, PT, R11, UR5, RZ ;  /* 0x000000050b0c7c10 */ /* 0x000fe4000fffe0ff */
[----:B------:R-:W-:Y:S01]  /*1280*/  @!P5 F2FP.F16.F32.PACK_AB R13, RZ, UR4 ;  /* 0x00000004ff0ddc3e */ /* 0x000fe200080000ff */
[----:B--2---:R-:W4:Y:S01]  /*1290*/  @!P5 I2F.F16 R66, R32 ;  /* 0x000000200042d306 */ /* 0x004f220000200c00 */
[----:B---3--:R-:W-:Y:S01]  /*12a0*/  @!P2 HFMA2 R68, R68.H0_H0, R34.H0_H0, R109.H0_H0 ;  /* 0x200000224444a231 */ /* 0x008fe2000004086d */
[----:B------:R-:W-:-:S13]  /*12b0*/  ISETP.GE.AND P2, PT, R12, UR11, PT ;  /* 0x0000000b0c007c0c */ /* 0x000fda000bf46270 */
[----:B------:R-:W0:Y:S08]  /*12c0*/  @!P2 LDC R38, c[0x0][0x3b4] ;  /* 0x0000ed00ff26ab82 */ /* 0x000e300000000800 */
[----:B------:R-:W1:Y:S01]  /*12d0*/  @!P2 LDC.64 R70, c[0x0][0x388] ;  /* 0x0000e200ff46ab82 */ /* 0x000e620000000a00 */
[----:B----4-:R-:W-:Y:S01]  /*12e0*/  @!P5 HFMA2 R66, R66.H0_H0, R13.H0_H0, R107.H0_H0 ;  /* 0x2000000d4242d231 */ /* 0x010fe2000004086b */
[----:B------:R-:W-:-:S04]  /*12f0*/  @!P2 LOP3.LUT R13, R12, 0x1f, RZ, 0xc0, !PT ;  /* 0x0000001f0c0da812 */ /* 0x000fc800078ec0ff */
[----:B------:R-:W-:Y:S02]  /*1300*/  @!P2 LEA R34, R2, R13, 0x5 ;  /* 0x0000000d0222a211 */ /* 0x000fe400078e28ff */
[----:B------:R-:W-:Y:S02]  /*1310*/  @!P2 LOP3.LUT R13, R12, 0x1ffe0, RZ, 0xc0, !PT ;  /* 0x0001ffe00c0da812 */ /* 0x000fe400078ec0ff */
[----:B------:R-:W-:-:S03]  /*1320*/  ISETP.GE.AND P5, PT, R6, UR11, PT ;  /* 0x0000000b06007c0c */ /* 0x000fc6000bfa6270 */
[----:B0-----:R-:W-:-:S05]  /*1330*/  @!P2 IMAD R13, R13, R38, R34 ;  /* 0x000000260d0da224 */ /* 0x001fca00078e0222 */
[----:B-1----:R-:W-:-:S05]  /*1340*/  @!P2 IADD3 R96, P0, PT, R13, R70, RZ ;  /* 0x000000460d60a210 */ /* 0x002fca0007f1e0ff */
[----:B------:R-:W2:Y:S01]  /*1350*/  @!P5 LDG.E.S8 R88, desc[UR8][R88.64] ;  /* 0x000000085858d981 */ /* 0x000ea2000c1e1300 */
[----:B------:R-:W-:Y:S02]  /*1360*/  @!P2 LEA.HI.X.SX32 R97, R13, R71, 0x1, P0 ;  /* 0x000000470d61a211 */ /* 0x000fe400000f0eff */
[----:B------:R-:W0:Y:S01]  /*1370*/  @!P5 LDC.64 R70, c[0x0][0x398] ;  /* 0x0000e600ff46db82 */ /* 0x000e220000000a00 */
[----:B------:R-:W-:Y:S02]  /*1380*/  ISETP.GE.AND P0, PT, R7, UR11, PT ;  /* 0x0000000b07007c0c */ /* 0x000fe4000bf06270 */
[----:B------:R-:W-:Y:S01]  /*1390*/  @!P5 F2FP.F16.F32.PACK_AB R13, RZ, UR4 ;  /* 0x00000004ff0ddc3e */ /* 0x000fe200080000ff */
[----:B------:R-:W3:Y:S10]  /*13a0*/  @!P2 LDG.E.S8 R96, desc[UR8][R96.64] ;  /* 0x000000086060a981 */ /* 0x000ef4000c1e1300 */
[----:B------:R-:W4:Y:S01]  /*13b0*/  @!P0 LDG.E.S8 R34, desc[UR8][R72.64] ;  /* 0x0000000848228981 */ /* 0x000f22000c1e1300 */
[----:B0-----:R-:W-:-:S02]  /*13c0*/  @!P5 IMAD.WIDE.U32 R106, R6, 0x2, R70 ;  /* 0x00000002066ad825 */ /* 0x001fc400078e0046 */
[----:B------:R-:W0:Y:S04]  /*13d0*/  @!P0 LDC.64 R70, c[0x0][0x398] ;  /* 0x0000e600ff468b82 */ /* 0x000e280000000a00 */
[----:B------:R-:W5:Y:S01]  /*13e0*/  @!P5 LDG.E.U16 R107, desc[UR8][R106.64] ;  /* 0x000000086a6bd981 */ /* 0x000f62000c1e1500 */
[----:B0-----:R-:W-:-:S06]  /*13f0*/  @!P0 IMAD.WIDE.U32 R70, R7, 0x2, R70 ;  /* 0x0000000207468825 */ /* 0x001fcc00078e0046 */
[----:B------:R-:W3:Y:S01]  /*1400*/  @!P0 LDG.E.U16 R71, desc[UR8][R70.64] ;  /* 0x0000000846478981 */ /* 0x000ee2000c1e1500 */
[----:B------:R-:W-:Y:S01]  /*1410*/  @!P0 F2FP.F16.F32.PACK_AB R40, RZ, UR4 ;  /* 0x00000004ff288c3e */ /* 0x000fe200080000ff */
[----:B--2---:R-:W5:Y:S08]  /*1420*/  @!P5 I2F.F16 R82, R88 ;  /* 0x000000580052d306 */ /* 0x004f700000200c00 */
[----:B----4-:R-:W3:Y:S01]  /*1430*/  @!P0 I2F.F16 R80, R34 ;  /* 0x0000002200508306 */ /* 0x010ee20000200c00 */
[----:B-----5:R-:W-:Y:S01]  /*1440*/  @!P5 HFMA2 R82, R82.H0_H0, R13.H0_H0, R107.H0_H0 ;  /* 0x2000000d5252d231 */ /* 0x020fe2000004086b */
[----:B------:R-:W-:-:S04]  /*1450*/  IADD3 R13, PT, PT, R12, UR5, RZ ;  /* 0x000000050c0d7c10 */ /* 0x000fc8000fffe0ff */
[----:B------:R-:W-:-:S13]  /*1460*/  ISETP.GE.AND P5, PT, R13, UR11, PT ;  /* 0x0000000b0d007c0c */ /* 0x000fda000bfa6270 */
[----:B------:R-:W0:Y:S01]  /*1470*/  @!P5 LDC R42, c[0x0][0x3b4] ;  /* 0x0000ed00ff2adb82 */ /* 0x000e220000000800 */
[----:B---3--:R-:W-:-:S07]  /*1480*/  @!P0 HFMA2 R80, R80.H0_H0, R40.H0_H0, R71.H0_H0 ;  /* 0x2000002850508231 */ /* 0x008fce0000040847 */
[----:B------:R-:W1:Y:S01]  /*1490*/  @!P5 LDC.64 R70, c[0x0][0x388] ;  /* 0x0000e200ff46db82 */ /* 0x000e620000000a00 */
[C---:B------:R-:W-:Y:S02]  /*14a0*/  @!P5 LOP3.LUT R75, R13.reuse, 0x1f, RZ, 0xc0, !PT ;  /* 0x0000001f0d4bd812 */ /* 0x040fe400078ec0ff */
[----:B------:R-:W-:Y:S02]  /*14b0*/  @!P5 LOP3.LUT R38, R13, 0x1ffe0, RZ, 0xc0, !PT ;  /* 0x0001ffe00d26d812 */ /* 0x000fe400078ec0ff */
[----:B------:R-:W-:-:S05]  /*14c0*/  @!P5 LEA R75, R2, R75, 0x5 ;  /* 0x0000004b024bd211 */ /* 0x000fca00078e28ff */
[----:B0-----:R-:W-:-:S05]  /*14d0*/  @!P5 IMAD R38, R38, R42, R75 ;  /* 0x0000002a2626d224 */ /* 0x001fca00078e024b */
[----:B-1----:R-:W-:-:S04]  /*14e0*/  @!P5 IADD3 R72, P0, PT, R38, R70, RZ ;  /* 0x000000462648d210 */ /* 0x002fc80007f1e0ff */
[----:B------:R-:W-:Y:S02]  /*14f0*/  @!P5 LEA.HI.X.SX32 R73, R38, R71, 0x1, P0 ;  /* 0x000000472649d211 */ /* 0x000fe400000f0eff */
[----:B------:R-:W0:Y:S01]  /*1500*/  @!P3 LDC.64 R70, c[0x0][0x398] ;  /* 0x0000e600ff46bb82 */ /* 0x000e220000000a00 */
[----:B------:R-:W-:-:S13]  /*1510*/  ISETP.GE.AND P0, PT, R9, UR11, PT ;  /* 0x0000000b09007c0c */ /* 0x000fda000bf06270 */
[----:B------:R-:W2:Y:S01]  /*1520*/  @!P0 LDG.E.S8 R90, desc[UR8][R90.64] ;  /* 0x000000085a5a8981 */ /* 0x000ea2000c1e1300 */
[----:B0-----:R-:W-:Y:S02]  /*1530*/  @!P3 IMAD.WIDE.U32 R106, R8, 0x2, R70 ;  /* 0x00000002086ab825 */ /* 0x001fe400078e0046 */
[----:B------:R-:W0:Y:S03]  /*1540*/  @!P0 LDC.64 R70, c[0x0][0x398] ;  /* 0x0000e600ff468b82 */ /* 0x000e260000000a00 */
[----:B------:R-:W3:Y:S01]  /*1550*/  @!P3 LDG.E.U16 R89, desc[UR8][R106.64] ;  /* 0x000000086a59b981 */ /* 0x000ee2000c1e1500 */
[----:B0-----:R-:W-:-:S06]  /*1560*/  @!P0 IMAD.WIDE.U32 R70, R9, 0x2, R70 ;  /* 0x0000000209468825 */ /* 0x001fcc00078e0046 */
[----:B------:R-:W4:Y:S01]  /*1570*/  @!P0 LDG.E.U16 R71, desc[UR8][R70.64] ;  /* 0x0000000846478981 */ /* 0x000f22000c1e1500 */
[----:B------:R-:W-:Y:S02]  /*1580*/  P2R R34, PR, RZ, 0x20 ;  /* 0x00000020ff227803 */ /* 0x000fe40000000000 */
[----:B------:R-:W-:Y:S02]  /*1590*/  ISETP.NE.AND P5, PT, R36, RZ, PT ;  /* 0x000000ff2400720c */ /* 0x000fe40003fa5270 */
[----:B------:R-:W3:Y:S01]  /*15a0*/  @!P3 I2F.F16 R36, R104 ;  /* 0x000000680024b306 */ /* 0x000ee20000200c00 */
[----:B------:R-:W-:Y:S02]  /*15b0*/  @!P3 F2FP.F16.F32.PACK_AB R38, RZ, UR4 ;  /* 0x00000004ff26bc3e */ /* 0x000fe400080000ff */
[----:B------:R-:W-:Y:S02]  /*15c0*/  P2R R24, PR, RZ, 0x8 ;  /* 0x00000008ff187803 */ /* 0x000fe40000000000 */
[----:B------:R-:W-:-:S03]  /*15d0*/  @!P0 F2FP.F16.F32.PACK_AB R40, RZ, UR4 ;  /* 0x00000004ff288c3e */ /* 0x000fc600080000ff */
[----:B--2---:R-:W4:Y:S01]  /*15e0*/  @!P0 I2F.F16 R88, R90 ;  /* 0x0000005a00588306 */ /* 0x004f220000200c00 */
[----:B---3--:R-:W-:Y:S01]  /*15f0*/  @!P3 HFMA2 R89, R36.H0_H0, R38.H0_H0, R89.H0_H0 ;  /* 0x200000262459b231 */ /* 0x008fe20000040859 */
[----:B------:R-:W-:-:S04]  /*1600*/  IADD3 R38, PT, PT, R13, UR5, RZ ;  /* 0x000000050d267c10 */ /* 0x000fc8000fffe0ff */
[----:B------:R-:W-:-:S13]  /*1610*/  ISETP.GE.AND P3, PT, R38, UR11, PT ;  /* 0x0000000b26007c0c */ /* 0x000fda000bf66270 */
[----:B------:R-:W0:Y:S01]  /*1620*/  @!P3 LDC R42, c[0x0][0x3b4] ;  /* 0x0000ed00ff2abb82 */ /* 0x000e220000000800 */
[----:B----4-:R-:W-:-:S07]  /*1630*/  @!P0 HFMA2 R88, R88.H0_H0, R40.H0_H0, R71.H0_H0 ;  /* 0x2000002858588231 */ /* 0x010fce0000040847 */
        /* <DEDUP_REMOVED lines=8> */
[----:B------:R-:W-:Y:S01]  /*16c0*/  ISETP.GE.AND P0, PT, R11, UR11, PT ;  /* 0x0000000b0b007c0c */ /* 0x000fe2000bf06270 */
[----:B------:R-:W1:Y:S01]  /*16d0*/  @!P4 I2F.F16 R40, R102 ;  /* 0x000000660028c306 */ /* 0x000e620000200c00 */
[----:B------:R-:W-:Y:S01]  /*16e0*/  @!P4 F2FP.F16.F32.PACK_AB R42, RZ, UR4 ;  /* 0x00000004ff2acc3e */ /* 0x000fe200080000ff */
[----:B------:R-:W2:Y:S10]  /*16f0*/  @!P3 LDG.E.S8 R104, desc[UR8][R104.64] ;  /* 0x000000086868b981 */ /* 0x000eb4000c1e1300 */
[----:B------:R-:W3:Y:S01]  /*1700*/  @!P0 LDG.E.S8 R92, desc[UR8][R92.64] ;  /* 0x000000085c5c8981 */ /* 0x000ee2000c1e1300 */
[----:B0-----:R-:W-:-:S02]  /*1710*/  @!P4 IMAD.WIDE.U32 R106, R10, 0x2, R70 ;  /* 0x000000020a6ac825 */ /* 0x001fc400078e0046 */
[----:B------:R-:W0:Y:S03]  /*1720*/  @!P0 LDC.64 R70, c[0x0][0x398] ;  /* 0x0000e600ff468b82 */ /* 0x000e260000000a00 */
[----:B------:R-:W1:Y:S01]  /*1730*/  @!P4 LDG.E.U16 R91, desc[UR8][R106.64] ;  /* 0x000000086a5bc981 */ /* 0x000e62000c1e1500 */
[----:B0-----:R-:W-:-:S06]  /*1740*/  @!P0 IMAD.WIDE.U32 R70, R11, 0x2, R70 ;  /* 0x000000020b468825 */ /* 0x001fcc00078e0046 */
[----:B------:R-:W4:Y:S01]  /*1750*/  @!P0 LDG.E.U16 R71, desc[UR8][R70.64] ;  /* 0x0000000846478981 */ /* 0x000f22000c1e1500 */
[----:B------:R-:W-:Y:S02]  /*1760*/  P2R R28, PR, RZ, 0x10 ;  /* 0x00000010ff1c7803 */ /* 0x000fe40000000000 */
[----:B------:R-:W-:Y:S01]  /*1770*/  @!P0 F2FP.F16.F32.PACK_AB R46, RZ, UR4 ;  /* 0x00000004ff2e8c3e */ /* 0x000fe200080000ff */
[----:B---3--:R-:W4:Y:S01]  /*1780*/  @!P0 I2F.F16 R90, R92 ;  /* 0x0000005c005a8306 */ /* 0x008f220000200c00 */
[----:B-1----:R-:W-:Y:S01]  /*1790*/  @!P4 HFMA2 R91, R40.H0_H0, R42.H0_H0, R91.H0_H0 ;  /* 0x2000002a285bc231 */ /* 0x002fe2000004085b */
        /* <DEDUP_REMOVED lines=11> */
[----:B------:R-:W0:Y:S02]  /*1850*/  @!P2 LDC.64 R70, c[0x0][0x398] ;  /* 0x0000e600ff46ab82 */ /* 0x000e240000000a00 */
[----:B0-----:R-:W-:-:S05]  /*1860*/  @!P2 IMAD.WIDE.U32 R106, R12, 0x2, R70 ;  /* 0x000000020c6aa825 */ /* 0x001fca00078e0046 */
[----:B------:R-:W3:Y:S01]  /*1870*/  @!P2 LDG.E.U16 R93, desc[UR8][R106.64] ;  /* 0x000000086a5da981 */ /* 0x000ee2000c1e1500 */
[C---:B------:R-:W-:Y:S02]  /*1880*/  ISETP.GE.AND P0, PT, R13.reuse, UR11, PT ;  /* 0x0000000b0d007c0c */ /* 0x040fe4000bf06270 */
[----:B------:R-:W-:Y:S02]  /*1890*/  P2R R40, PR, RZ, 0x10 ;  /* 0x00000010ff287803 */ /* 0x000fe40000000000 */
[----:B------:R-:W-:Y:S02]  /*18a0*/  ISETP.NE.AND P4, PT, R44, RZ, PT ;  /* 0x000000ff2c00720c */ /* 0x000fe40003f85270 */
[----:B------:R-:W3:Y:S07]  /*18b0*/  @!P2 I2F.F16 R44, R96 ;  /* 0x00000060002ca306 */ /* 0x000eee0000200c00 */
[----:B------:R-:W0:Y:S01]  /*18c0*/  @!P0 LDC.64 R70, c[0x0][0x398] ;  /* 0x0000e600ff468b82 */ /* 0x000e220000000a00 */
[----:B------:R-:W-:Y:S01]  /*18d0*/  @!P2 F2FP.F16.F32.PACK_AB R46, RZ, UR4 ;  /* 0x00000004ff2eac3e */ /* 0x000fe200080000ff */
[----:B0-----:R-:W-:-:S06]  /*18e0*/  @!P0 IMAD.WIDE.U32 R70, R13, 0x2, R70 ;  /* 0x000000020d468825 */ /* 0x001fcc00078e0046 */
[----:B------:R-:W4:Y:S01]  /*18f0*/  @!P0 LDG.E.U16 R71, desc[UR8][R70.64] ;  /* 0x0000000846478981 */ /* 0x000f22000c1e1500 */
[----:B---3--:R-:W-:-:S03]  /*1900*/  @!P2 HFMA2 R93, R44.H0_H0, R46.H0_H0, R93.H0_H0 ;  /* 0x2000002e2c5da231 */ /* 0x008fc6000004085d */
[----:B------:R-:W3:Y:S01]  /*1910*/  @!P0 LDG.E.S8 R44, desc[UR8][R72.64] ;  /* 0x00000008482c8981 */ /* 0x000ee2000c1e1300 */
[----:B------:R-:W-:Y:S02]  /*1920*/  IADD3 R46, PT, PT, R42, UR5, RZ ;  /* 0x000000052a2e7c10 */ /* 0x000fe4000fffe0ff */
[----:B------:R-:W-:Y:S02]  /*1930*/  P2R R32, PR, RZ, 0x4 ;  /* 0x00000004ff207803 */ /* 0x000fe40000000000 */
[----:B------:R-:W-:Y:S02]  /*1940*/  ISETP.GE.AND P2, PT, R46, UR11, PT ;  /* 0x0000000b2e007c0c */ /* 0x000fe4000bf46270 */
[----:B------:R-:W-:-:S11]  /*1950*/  @!P0 F2FP.F16.F32.PACK_AB R48, RZ, UR4 ;  /* 0x00000004ff308c3e */ /* 0x000fd600080000ff */
[----:B------:R-:W0:Y:S01]  /*1960*/  @!P2 LDC R50, c[0x0][0x3b4] ;  /* 0x0000ed00ff32ab82 */ /* 0x000e220000000800 */
[----:B------:R-:W-:-:S04]  /*1970*/  @!P2 LOP3.LUT R75, R46, 0x1f, RZ, 0xc0, !PT ;  /* 0x0000001f2e4ba812 */ /* 0x000fc800078ec0ff */
[----:B------:R-:W-:Y:S01]  /*1980*/  @!P2 LEA R75, R2, R75, 0x5 ;  /* 0x0000004b024ba211 */ /* 0x000fe200078e28ff */
[----:B---3--:R-:W4:Y:S02]  /*1990*/  @!P0 I2F.F16 R94, R44 ;  /* 0x0000002c005e8306 */ /* 0x008f240000200c00 */
[----:B----4-:R-:W-:Y:S02]  /*19a0*/  @!P0 HFMA2 R94, R94.H0_H0, R48.H0_H0, R71.H0_H0 ;  /* 0x200000305e5e8231 */ /* 0x010fe40000040847 */
[----:B------:R-:W1:Y:S01]  /*19b0*/  @!P2 LDC.64 R70, c[0x0][0x388] ;  /* 0x0000e200ff46ab82 */ /* 0x000e620000000a00 */
[----:B------:R-:W-:-:S05]  /*19c0*/  @!P2 LOP3.LUT R48, R46, 0x1ffe0, RZ, 0xc0, !PT ;  /* 0x0001ffe02e30a812 */ /* 0x000fca00078ec0ff */
[----:B0-----:R-:W-:-:S05]  /*19d0*/  @!P2 IMAD R48, R48, R50, R75 ;  /* 0x000000323030a224 */ /* 0x001fca00078e024b */
[----:B-1----:R-:W-:-:S04]  /*19e0*/  @!P2 IADD3 R72, P0, PT, R48, R70, RZ ;  /* 0x000000463048a210 */ /* 0x002fc80007f1e0ff */
[----:B------:R-:W-:Y:S02]  /*19f0*/  @!P2 LEA.HI.X.SX32 R73, R48, R71, 0x1, P0 ;  /* 0x000000473049a211 */ /* 0x000fe400000f0eff */
[----:B------:R-:W-:Y:S01]  /*1a00*/  ISETP.GE.AND P0, PT, R42, UR11, PT ;  /* 0x0000000b2a007c0c */ /* 0x000fe2000bf06270 */
[----:B------:R-:W0:Y:S02]  /*1a10*/  @!P3 LDC.64 R70, c[0x0][0x398] ;  /* 0x0000e600ff46bb82 */ /* 0x000e240000000a00 */
[----:B------:R-:W3:Y:S10]  /*1a20*/  @!P2 LDG.E.S8 R72, desc[UR8][R72.64] ;  /* 0x000000084848a981 */ /* 0x000ef4000c1e1300 */
[----:B------:R-:W4:Y:S01]  /*1a30*/  @!P0 LDG.E.S8 R102, desc[UR8][R102.64] ;  /* 0x0000000866668981 */ /* 0x000f22000c1e1300 */
[----:B0-----:R-:W-:-:S02]  /*1a40*/  @!P3 IMAD.WIDE.U32 R106, R38, 0x2, R70 ;  /* 0x00000002266ab825 */ /* 0x001fc400078e0046 */
[----:B------:R-:W0:Y:S04]  /*1a50*/  @!P0 LDC.64 R70, c[0x0][0x398] ;  /* 0x0000e600ff468b82 */ /* 0x000e280000000a00 */
[----:B------:R-:W5:Y:S01]  /*1a60*/  @!P3 LDG.E.U16 R107, desc[UR8][R106.64] ;  /* 0x000000086a6bb981 */ /* 0x000f62000c1e1500 */
[----:B0-----:R-:W-:-:S06]  /*1a70*/  @!P0 IMAD.WIDE.U32 R70, R42, 0x2, R70 ;  /* 0x000000022a468825 */ /* 0x001fcc00078e0046 */
[----:B------:R-:W3:Y:S01]  /*1a80*/  @!P0 LDG.E.U16 R71, desc[UR8][R70.64] ;  /* 0x0000000846478981 */ /* 0x000ee2000c1e1500 */
[----:B--2---:R-:W5:Y:S01]  /*1a90*/  @!P3 I2F.F16 R96, R104 ;  /* 0x000000680060b306 */ /* 0x004f620000200c00 */
[----:B------:R-:W-:Y:S02]  /*1aa0*/  @!P3 F2FP.F16.F32.PACK_AB R48, RZ, UR4 ;  /* 0x00000004ff30bc3e */ /* 0x000fe400080000ff */
[----:B------:R-:W-:-:S05]  /*1ab0*/  IADD3 R50, PT, PT, R46, UR5, RZ ;  /* 0x000000052e327c10 */ /* 0x000fca000fffe0ff */
[----:B----4-:R0:W3:Y:S02]  /*1ac0*/  @!P0 I2F.F16 R92, R102 ;  /* 0x00000066005c8306 */ /* 0x0100e40000200c00 */
[----:B0-----:R-:W0:Y:S02]  /*1ad0*/  @!P2 LDC.64 R102, c[0x0][0x398] ;  /* 0x0000e600ff66ab82 */ /* 0x001e240000000a00 */
[----:B0-----:R-:W-:-:S05]  /*1ae0*/  @!P2 IMAD.WIDE.U32 R104, R46, 0x2, R102 ;  /* 0x000000022e68a825 */ /* 0x001fca00078e0066 */
[----:B------:R-:W2:Y:S01]  /*1af0*/  @!P2 LDG.E.U16 R97, desc[UR8][R104.64] ;  /* 0x000000086861a981 */ /* 0x000ea2000c1e1500 */
[----:B------:R-:W-:Y:S01]  /*1b00*/  P2R R36, PR, RZ, 0x8 ;  /* 0x00000008ff247803 */ /* 0x000fe20000000000 */
[----:B-----5:R-:W-:Y:S01]  /*1b10*/  @!P3 HFMA2 R96, R96.H0_H0, R48.H0_H0, R107.H0_H0 ;  /* 0x200000306060b231 */ /* 0x020fe2000004086b */
[----:B------:R-:W-:Y:S02]  /*1b20*/  ISETP.GE.AND P3, PT, R50, UR11, PT ;  /* 0x0000000b32007c0c */ /* 0x000fe4000bf66270 */
[----:B------:R-:W-:-:S05]  /*1b30*/  @!P0 F2FP.F16.F32.PACK_AB R58, RZ, UR4 ;  /* 0x00000004ff3a8c3e */ /* 0x000fca00080000ff */
[----:B---3--:R-:W-:-:S06]  /*1b40*/  @!P0 HFMA2 R92, R92.H0_H0, R58.H0_H0, R71.H0_H0 ;  /* 0x2000003a5c5c8231 */ /* 0x008fcc0000040847 */
[----:B------:R-:W0:Y:S08]  /*1b50*/  @!P3 LDC R85, c[0x0][0x3b4] ;  /* 0x0000ed00ff55bb82 */ /* 0x000e300000000800 */
[----:B------:R-:W1:Y:S01]  /*1b60*/  @!P3 LDC.64 R70, c[0x0][0x388] ;  /* 0x0000e200ff46bb82 */ /* 0x000e620000000a00 */
[C---:B------:R-:W-:Y:S02]  /*1b70*/  @!P3 LOP3.LUT R75, R50.reuse, 0x1f, RZ, 0xc0, !PT ;  /* 0x0000001f324bb812 */ /* 0x040fe400078ec0ff */
[----:B------:R-:W-:-:S02]  /*1b80*/  @!P3 LOP3.LUT R58, R50, 0x1ffe0, RZ, 0xc0, !PT ;  /* 0x0001ffe0323ab812 */ /* 0x000fc400078ec0ff */
[----:B------:R-:W-:-:S05]  /*1b90*/  @!P3 LEA R75, R2, R75, 0x5 ;  /* 0x0000004b024bb211 */ /* 0x000fca00078e28ff */
[----:B0-----:R-:W-:-:S05]  /*1ba0*/  @!P3 IMAD R58, R58, R85, R75 ;  /* 0x000000553a3ab224 */ /* 0x001fca00078e024b */
[----:B-1----:R-:W-:-:S04]  /*1bb0*/  @!P3 IADD3 R70, P0, PT, R58, R70, RZ ;  /* 0x000000463a46b210 */ /* 0x002fc80007f1e0ff */
[----:B------:R-:W-:Y:S02]  /*1bc0*/  @!P3 LEA.HI.X.SX32 R71, R58, R71, 0x1, P0 ;  /* 0x000000473a47b211 */ /* 0x000fe400000f0eff */
[----:B------:R-:W-:Y:S02]  /*1bd0*/  ISETP.GE.AND P0, PT, R50, UR11, PT ;  /* 0x0000000b32007c0c */ /* 0x000fe4000bf06270 */
[----:B------:R-:W-:Y:S02]  /*1be0*/  P2R R48, PR, RZ, 0x8 ;  /* 0x00000008ff307803 */ /* 0x000fe40000000000 */
[----:B------:R-:W-:Y:S02]  /*1bf0*/  ISETP.NE.AND P3, PT, R52, RZ, PT ;  /* 0x000000ff3400720c */ /* 0x000fe40003f65270 */
[----:B------:R-:W2:Y:S07]  /*1c00*/  @!P2 I2F.F16 R52, R72 ;  /* 0x000000480034a306 */ /* 0x000eae0000200c00 */
[----:B------:R-:W0:Y:S01]  /*1c10*/  @!P0 LDC.64 R102, c[0x0][0x398] ;  /* 0x0000e600ff668b82 */ /* 0x000e220000000a00 */
[----:B------:R-:W-:Y:S01]  /*1c20*/  @!P2 F2FP.F16.F32.PACK_AB R58, RZ, UR4 ;  /* 0x00000004ff3aac3e */ /* 0x000fe200080000ff */
[----:B0-----:R-:W-:-:S06]  /*1c30*/  @!P0 IMAD.WIDE.U32 R102, R50, 0x2, R102 ;  /* 0x0000000232668825 */ /* 0x001fcc00078e0066 */
[----:B------:R-:W3:Y:S01]  /*1c40*/  @!P0 LDG.E.U16 R103, desc[UR8][R102.64] ;  /* 0x0000000866678981 */ /* 0x000ee2000c1e1500 */
[----:B--2---:R-:W-:-:S03]  /*1c50*/  @!P2 HFMA2 R97, R52.H0_H0, R58.H0_H0, R97.H0_H0 ;  /* 0x2000003a3461a231 */ /* 0x004fc60000040861 */
[----:B------:R0:W2:Y:S01]  /*1c60*/  @!P0 LDG.E.S8 R52, desc[UR8][R70.64] ;  /* 0x0000000846348981 */ /* 0x0000a2000c1e1300 */
[----:B------:R-:W-:Y:S02]  /*1c70*/  IADD3 R75, PT, PT, R50, UR5, RZ ;  /* 0x00000005324b7c10 */ /* 0x000fe4000fffe0ff */
[----:B------:R-:W-:Y:S02]  /*1c80*/  P2R R44, PR, RZ, 0x4 ;  /* 0x00000004ff2c7803 */ /* 0x000fe40000000000 */
[----:B------:R-:W-:-:S13]  /*1c90*/  ISETP.GE.AND P2, PT, R75, UR11, PT ;  /* 0x0000000b4b007c0c */ /* 0x000fda000bf46270 */
[----:B------:R-:W1:Y:S01]  /*1ca0*/  @!P2 LDC R72, c[0x0][0x3b4] ;  /* 0x0000ed00ff48ab82 */ /* 0x000e620000000800 */
[----:B------:R-:W-:-:S07]  /*1cb0*/  @!P0 F2FP.F16.F32.PACK_AB R58, RZ, UR4 ;  /* 0x00000004ff3a8c3e */ /* 0x000fce00080000ff */
[----:B0-----:R-:W0:Y:S01]  /*1cc0*/  @!P2 LDC.64 R70, c[0x0][0x388] ;  /* 0x0000e200ff46ab82 */ /* 0x001e220000000a00 */
[----:B------:R-:W-:-:S04]  /*1cd0*/  @!P2 LOP3.LUT R73, R75, 0x1f, RZ, 0xc0, !PT ;  /* 0x0000001f4b49a812 */ /* 0x000fc800078ec0ff */
[----:B------:R-:W-:Y:S01]  /*1ce0*/  @!P2 LEA R73, R2, R73, 0x5 ;  /* 0x000000490249a211 */ /* 0x000fe200078e28ff */
[----:B--2---:R-:W3:Y:S02]  /*1cf0*/  @!P0 I2F.F16 R98, R52 ;  /* 0x0000003400628306 */ /* 0x004ee40000200c00 */
[----:B---3--:R-:W-:Y:S01]  /*1d00*/  @!P0 HFMA2 R98, R98.H0_H0, R58.H0_H0, R103.H0_H0 ;  /* 0x2000003a62628231 */ /* 0x008fe20000040867 */
[----:B------:R-:W-:-:S05]  /*1d10*/  @!P2 LOP3.LUT R58, R75, 0x1ffe0, RZ, 0xc0, !PT ;  /* 0x0001ffe04b3aa812 */ /* 0x000fca00078ec0ff */
[----:B-1----:R-:W-:Y:S02]  /*1d20*/  @!P2 IMAD R58, R58, R72, R73 ;  /* 0x000000483a3aa224 */ /* 0x002fe400078e0249 */
[----:B------:R-:W1:Y:S03]  /*1d30*/  @!P2 LDC.64 R72, c[0x0][0x398] ;  /* 0x0000e600ff48ab82 */ /* 0x000e660000000a00 */
[----:B0-----:R-:W-:-:S04]  /*1d40*/  @!P2 IADD3 R70, P0, PT, R58, R70, RZ ;  /* 0x000000463a46a210 */ /* 0x001fc80007f1e0ff */
[----:B------:R-:W-:-:S05]  /*1d50*/  @!P2 LEA.HI.X.SX32 R71, R58, R71, 0x1, P0 ;  /* 0x000000473a47a211 */ /* 0x000fca00000f0eff */
[----:B------:R-:W2:Y:S01]  /*1d60*/  @!P2 LDG.E.S8 R70, desc[UR8][R70.64] ;  /* 0x000000084646a981 */ /* 0x000ea2000c1e1300 */
[----:B-1----:R-:W-:-:S06]  /*1d70*/  @!P2 IMAD.WIDE.U32 R72, R75, 0x2, R72 ;  /* 0x000000024b48a825 */ /* 0x002fcc00078e0048 */
[----:B------:R-:W3:Y:S01]  /*1d80*/  @!P2 LDG.E.U16 R73, desc[UR8][R72.64] ;  /* 0x000000084849a981 */ /* 0x000ee2000c1e1500 */
[----:B------:R-:W-:Y:S02]  /*1d90*/  @!P2 F2FP.F16.F32.PACK_AB R58, RZ, UR4 ;  /* 0x00000004ff3aac3e */ /* 0x000fe400080000ff */
[----:B------:R-:W-:Y:S02]  /*1da0*/  IADD3 R85, PT, PT, R75, UR5, RZ ;  /* 0x000000054b557c10 */ /* 0x000fe4000fffe0ff */
[----:B------:R-:W-:Y:S01]  /*1db0*/  P2R R52, PR, RZ, 0x4 ;  /* 0x00000004ff347803 */ /* 0x000fe20000000000 */
[----:B--2---:R-:W3:Y:S02]  /*1dc0*/  @!P2 I2F.F16 R102, R70 ;  /* 0x000000460066a306 */ /* 0x004ee40000200c00 */
[----:B---3--:R-:W-:Y:S01]  /*1dd0*/  @!P2 HFMA2 R102, R102.H0_H0, R58.H0_H0, R73.H0_H0 ;  /* 0x2000003a6666a231 */ /* 0x008fe20000040849 */
[----:B------:R-:W-:-:S13]  /*1de0*/  ISETP.GE.AND P2, PT, R85, UR11, PT ;  /* 0x0000000b55007c0c */ /* 0x000fda000bf46270 */
[----:B------:R-:W0:Y:S01]  /*1df0*/  @!P2 LDC R103, c[0x0][0x3b4] ;  /* 0x0000ed00ff67ab82 */ /* 0x000e220000000800 */
[----:B------:R-:W-:-:S04]  /*1e00*/  @!P2 LOP3.LUT R71, R85, 0x1f, RZ, 0xc0, !PT ;  /* 0x0000001f5547a812 */ /* 0x000fc800078ec0ff */
[----:B------:R-:W-:Y:S02]  /*1e10*/  @!P2 LEA R104, R2, R71, 0x5 ;  /* 0x000000470268a211 */ /* 0x000fe400078e28ff */
[----:B------:R-:W-:Y:S01]  /*1e20*/  @!P2 LOP3.LUT R71, R85, 0x1ffe0, RZ, 0xc0, !PT ;  /* 0x0001ffe05547a812 */ /* 0x000fe200078ec0ff */
[----:B------:R-:W1:Y:S04]  /*1e30*/  @!P2 LDC.64 R72, c[0x0][0x398] ;  /* 0x0000e600ff48ab82 */ /* 0x000e680000000a00 */
[----:B0-----:R-:W-:-:S04]  /*1e40*/  @!P2 IMAD R104, R71, R103, R104 ;  /* 0x000000674768a224 */ /* 0x001fc800078e0268 */
[----:B------:R-:W0:Y:S01]  /*1e50*/  @!P2 LDC.64 R70, c[0x0][0x388] ;  /* 0x0000e200ff46ab82 */ /* 0x000e220000000a00 */
[----:B-1----:R-:W-:-:S06]  /*1e60*/  @!P2 IMAD.WIDE.U32 R72, R85, 0x2, R72 ;  /* 0x000000025548a825 */ /* 0x002fcc00078e0048 */
[----:B------:R-:W2:Y:S01]  /*1e70*/  @!P2 LDG.E.U16 R73, desc[UR8][R72.64] ;  /* 0x000000084849a981 */ /* 0x000ea2000c1e1500 */
[----:B0-----:R-:W-:-:S04]  /*1e80*/  @!P2 IADD3 R70, P0, PT, R104, R70, RZ ;  /* 0x000000466846a210 */ /* 0x001fc80007f1e0ff */
[----:B------:R-:W-:-:S05]  /*1e90*/  @!P2 LEA.HI.X.SX32 R71, R104, R71, 0x1, P0 ;  /* 0x000000476847a211 */ /* 0x000fca00000f0eff */
[----:B------:R0:W3:Y:S01]  /*1ea0*/  @!P2 LDG.E.S8 R70, desc[UR8][R70.64] ;  /* 0x000000084646a981 */ /* 0x0000e2000c1e1300 */
[----:B------:R-:W-:Y:S01]  /*1eb0*/  @!P3 HADD2.F32 R83, -RZ, R101.H0_H0 ;  /* 0x20000065ff53b230 */ /* 0x000fe20000004100 */
[----:B------:R-:W-:Y:S01]  /*1ec0*/  P2R R101, PR, RZ, 0x8 ;  /* 0x00000008ff657803 */ /* 0x000fe20000000000 */
[----:B------:R-:W-:Y:S01]  /*1ed0*/  @!P4 HADD2.F32 R79, -RZ, R100.H0_H0 ;  /* 0x20000064ff4fc230 */ /* 0x000fe20000004100 */
[----:B------:R-:W-:Y:S02]  /*1ee0*/  ISETP.GE.AND P3, PT, R64, UR11, PT ;  /* 0x0000000b40007c0c */ /* 0x000fe4000bf66270 */
[----:B0-----:R-:W-:Y:S02]  /*1ef0*/  @!P2 F2FP.F16.F32.PACK_AB R71, RZ, UR4 ;  /* 0x00000004ff47ac3e */ /* 0x001fe400080000ff */
[----:B------:R-:W-:-:S09]  /*1f00*/  P2R R58, PR, RZ, 0x4 ;  /* 0x00000004ff3a7803 */ /* 0x000fd20000000000 */
[----:B------:R-:W-:Y:S01]  /*1f10*/  @!P3 HADD2.F32 R81, -RZ, R99.H0_H0 ;  /* 0x20000063ff51b230 */ /* 0x000fe20000004100 */
[----:B------:R-:W-:Y:S01]  /*1f20*/  IADD3 R99, PT, PT, R85, UR5, RZ ;  /* 0x0000000555637c10 */ /* 0x000fe2000fffe0ff */
[----:B---3--:R-:W2:Y:S02]  /*1f30*/  @!P2 I2F.F16 R100, R70 ;  /* 0x000000460064a306 */ /* 0x008ea40000200c00 */
[----:B--2---:R-:W-:Y:S01]  /*1f40*/  @!P2 HFMA2 R100, R100.H0_H0, R71.H0_H0, R73.H0_H0 ;  /* 0x200000476464a231 */ /* 0x004fe20000040849 */
        /* <DEDUP_REMOVED lines=14> */
[----:B------:R-:W-:Y:S01]  /*2030*/  IADD3 R87, PT, PT, R99, UR5, RZ ;  /* 0x0000000563577c10 */ /* 0x000fe2000fffe0ff */
[----:B------:R-:W-:Y:S01]  /*2040*/  @!P1 HADD2.F32 R67, -RZ, R86.H0_H0 ;  /* 0x20000056ff439230 */ /* 0x000fe20000004100 */
[----:B------:R-:W-:Y:S02]  /*2050*/  ISETP.GE.AND P3, PT, R62, UR11, PT ;  /* 0x0000000b3e007c0c */ /* 0x000fe4000bf66270 */
[----:B------:R-:W-:-:S11]  /*2060*/  ISETP.GE.AND P1, PT, R87, UR11, PT ;  /* 0x0000000b57007c0c */ /* 0x000fd6000bf26270 */
[----:B------:R-:W-:Y:S02]  /*2070*/  @!P3 HADD2.F32 R77, -RZ, R95.H0_H0 ;  /* 0x2000005fff4db230 */ /* 0x000fe40000004100 */
[----:B------:R-:W1:Y:S01]  /*2080*/  @!P1 LDC R95, c[0x0][0x3b4] ;  /* 0x0000ed00ff5f9b82 */ /* 0x000e620000000800 */
[----:B0-----:R-:W-:Y:S01]  /*2090*/  @!P2 F2FP.F16.F32.PACK_AB R71, RZ, UR4 ;  /* 0x00000004ff47ac3e */ /* 0x001fe200080000ff */
[----:B------:R-:W-:Y:S01]  /*20a0*/  @!P6 HADD2.F32 R15, -RZ, R84.H0_H0 ;  /* 0x20000054ff0fe230 */ /* 0x000fe20000004100 */
[----:B---3--:R-:W2:Y:S03]  /*20b0*/  @!P2 I2F.F16 R86, R70 ;  /* 0x000000460056a306 */ /* 0x008ea60000200c00 */
[----:B--2---:R-:W-:Y:S01]  /*20c0*/  @!P2 HFMA2 R86, R86.H0_H0, R71.H0_H0, R73.H0_H0 ;  /* 0x200000475656a231 */ /* 0x004fe20000040849 */
[----:B------:R-:W-:Y:S01]  /*20d0*/  @!P1 LOP3.LUT R71, R87, 0x1f, RZ, 0xc0, !PT ;  /* 0x0000001f57479812 */ /* 0x000fe200078ec0ff */
[----:B------:R-:W0:Y:S03]  /*20e0*/  @!P1 LDC.64 R72, c[0x0][0x398] ;  /* 0x0000e600ff489b82 */ /* 0x000e260000000a00 */
[----:B------:R-:W-:-:S02]  /*20f0*/  @!P1 LEA R84, R2, R71, 0x5 ;  /* 0x0000004702549211 */ /* 0x000fc400078e28ff */
[----:B------:R-:W-:-:S05]  /*2100*/  @!P1 LOP3.LUT R71, R87, 0x1ffe0, RZ, 0xc0, !PT ;  /* 0x0001ffe057479812 */ /* 0x000fca00078ec0ff */
[----:B-1----:R-:W-:Y:S02]  /*2110*/  @!P1 IMAD R84, R71, R95, R84 ;  /* 0x0000005f47549224 */ /* 0x002fe400078e0254 */
[----:B------:R-:W1:Y:S03]  /*2120*/  @!P1 LDC.64 R70, c[0x0][0x388] ;  /* 0x0000e200ff469b82 */ /* 0x000e660000000a00 */
[----:B-1----:R-:W-:-:S04]  /*2130*/  @!P1 IADD3 R70, P0, PT, R84, R70, RZ ;  /* 0x0000004654469210 */ /* 0x002fc80007f1e0ff */
[----:B------:R-:W-:-:S05]  /*2140*/  @!P1 LEA.HI.X.SX32 R71, R84, R71, 0x1, P0 ;  /* 0x0000004754479211 */ /* 0x000fca00000f0eff */
[----:B------:R1:W2:Y:S01]  /*2150*/  @!P1 LDG.E.S8 R70, desc[UR8][R70.64] ;  /* 0x0000000846469981 */ /* 0x0002a2000c1e1300 */
[----:B0-----:R-:W-:-:S06]  /*2160*/  @!P1 IMAD.WIDE.U32 R72, R87, 0x2, R72 ;  /* 0x0000000257489825 */ /* 0x001fcc00078e0048 */
[----:B------:R-:W3:Y:S01]  /*2170*/  @!P1 LDG.E.U16 R73, desc[UR8][R72.64] ;  /* 0x0000000848499981 */ /* 0x000ee2000c1e1500 */
[----:B------:R-:W-:Y:S02]  /*2180*/  P2R R103, PR, RZ, 0x4 ;  /* 0x00000004ff677803 */ /* 0x000fe40000000000 */
[----:B------:R-:W-:Y:S02]  /*2190*/  IADD3 R95, PT, PT, R87, UR5, RZ ;  /* 0x00000005575f7c10 */ /* 0x000fe4000fffe0ff */
[----:B------:R-:W-:Y:S02]  /*21a0*/  ISETP.GE.AND P2, PT, R56, UR11, PT ;  /* 0x0000000b38007c0c */ /* 0x000fe4000bf46270 */
[----:B------:R-:W-:Y:S02]  /*21b0*/  ISETP.GE.AND P0, PT, R95, UR11, PT ;  /* 0x0000000b5f007c0c */ /* 0x000fe4000bf06270 */
[----:B------:R-:W-:-:S09]  /*21c0*/  ISETP.GE.AND P3, PT, R54, UR11, PT ;  /* 0x0000000b36007c0c */ /* 0x000fd2000bf66270 */
[----:B------:R-:W-:Y:S02]  /*21d0*/  @!P2 HADD2.F32 R17, -RZ, R76.H0_H0 ;  /* 0x2000004cff11a230 */ /* 0x000fe40000004100 */
[----:B------:R-:W0:Y:S02]  /*21e0*/  @!P0 LDC R84, c[0x0][0x3b4] ;  /* 0x0000ed00ff548b82 */ /* 0x000e240000000800 */
[----:B------:R-:W-:Y:S01]  /*21f0*/  @!P3 HADD2.F32 R19, -RZ, R78.H0_H0 ;  /* 0x2000004eff13b230 */ /* 0x000fe20000004100 */
[----:B------:R-:W-:Y:S02]  /*2200*/  ISETP.GE.AND P3, PT, R3, UR11, PT ;  /* 0x0000000b03007c0c */ /* 0x000fe4000bf66270 */
[----:B-1----:R-:W-:-:S11]  /*2210*/  @!P1 F2FP.F16.F32.PACK_AB R71, RZ, UR4 ;  /* 0x00000004ff479c3e */ /* 0x002fd600080000ff */
[----:B------:R-:W-:Y:S01]  /*2220*/  @!P3 HADD2.F32 R21, -RZ, R74.H0_H0 ;  /* 0x2000004aff15b230 */ /* 0x000fe20000004100 */
[----:B--2---:R-:W3:Y:S02]  /*2230*/  @!P1 I2F.F16 R76, R70 ;  /* 0x00000046004c9306 */ /* 0x004ee40000200c00 */
[----:B---3--:R-:W-:Y:S01]  /*2240*/  @!P1 HFMA2 R76, R76.H0_H0, R71.H0_H0, R73.H0_H0 ;  /* 0x200000474c4c9231 */ /* 0x008fe20000040849 */
[C---:B------:R-:W-:Y:S01]  /*2250*/  @!P0 LOP3.LUT R71, R95.reuse, 0x1f, RZ, 0xc0, !PT ;  /* 0x0000001f5f478812 */ /* 0x040fe200078ec0ff */
[----:B------:R-:W1:Y:S03]  /*2260*/  @!P0 LDC.64 R72, c[0x0][0x398] ;  /* 0x0000e600ff488b82 */ /* 0x000e660000000a00 */
[----:B------:R-:W-:Y:S02]  /*2270*/  @!P0 LEA R74, R2, R71, 0x5 ;  /* 0x00000047024a8211 */ /* 0x000fe400078e28ff */
[----:B------:R-:W-:-:S05]  /*2280*/  @!P0 LOP3.LUT R71, R95, 0x1ffe0, RZ, 0xc0, !PT ;  /* 0x0001ffe05f478812 */ /* 0x000fca00078ec0ff */
[----:B0-----:R-:W-:Y:S02]  /*2290*/  @!P0 IMAD R74, R71, R84, R74 ;  /* 0x00000054474a8224 */ /* 0x001fe400078e024a */
[----:B------:R-:W0:Y:S03]  /*22a0*/  @!P0 LDC.64 R70, c[0x0][0x388] ;  /* 0x0000e200ff468b82 */ /* 0x000e260000000a00 */
[----:B0-----:R-:W-:-:S04]  /*22b0*/  @!P0 IADD3 R70, P3, PT, R74, R70, RZ ;  /* 0x000000464a468210 */ /* 0x001fc80007f7e0ff */
[----:B------:R-:W-:-:S05]  /*22c0*/  @!P0 LEA.HI.X.SX32 R71, R74, R71, 0x1, P3 ;  /* 0x000000474a478211 */ /* 0x000fca00018f0eff */
[----:B------:R0:W2:Y:S01]  /*22d0*/  @!P0 LDG.E.S8 R70, desc[UR8][R70.64] ;  /* 0x0000000846468981 */ /* 0x0000a2000c1e1300 */
[----:B-1----:R-:W-:-:S06]  /*22e0*/  @!P0 IMAD.WIDE.U32 R72, R95, 0x2, R72 ;  /* 0x000000025f488825 */ /* 0x002fcc00078e0048 */
[----:B------:R-:W3:Y:S01]  /*22f0*/  @!P0 LDG.E.U16 R73, desc[UR8][R72.64] ;  /* 0x0000000848498981 */ /* 0x000ee2000c1e1500 */
[----:B------:R-:W-:Y:S02]  /*2300*/  P2R R78, PR, RZ, 0x2 ;  /* 0x00000002ff4e7803 */ /* 0x000fe40000000000 */
[----:B------:R-:W-:Y:S02]  /*2310*/  ISETP.GE.AND P1, PT, R4, UR11, PT ;  /* 0x0000000b04007c0c */ /* 0x000fe4000bf26270 */
[----:B------:R-:W-:Y:S02]  /*2320*/  ISETP.GE.AND P2, PT, R5, UR11, PT ;  /* 0x0000000b05007c0c */ /* 0x000fe4000bf46270 */
[----:B------:R-:W-:-:S09]  /*2330*/  ISETP.NE.AND P3, PT, R101, RZ, PT ;  /* 0x000000ff6500720c */ /* 0x000fd20003f65270 */
[----:B------:R-:W-:Y:S02]  /*2340*/  @!P1 HADD2.F32 R23, -RZ, R68.H0_H0 ;  /* 0x20000044ff179230 */ /* 0x000fe40000004100 */
[----:B------:R-:W-:Y:S02]  /*2350*/  HFMA2 R68, -RZ, RZ, 0, 0 ;  /* 0x00000000ff447431 */ /* 0x000fe400000001ff */
[----:B------:R-:W-:Y:S01]  /*2360*/  @!P2 HADD2.F32 R25, -RZ, R66.H0_H0 ;  /* 0x20000042ff19a230 */ /* 0x000fe20000004100 */
[----:B------:R-:W-:Y:S01]  /*2370*/  P2R R66, PR, RZ, 0x8 ;  /* 0x00000008ff427803 */ /* 0x000fe20000000000 */
[----:B------:R-:W-:Y:S01]  /*2380*/  @!P3 FADD.FTZ R68, RZ, R83 ;  /* 0x00000053ff44b221 */ /* 0x000fe20000010000 */
[----:B------:R-:W-:Y:S02]  /*2390*/  ISETP.GE.AND P3, PT, R64, UR11, PT ;  /* 0x0000000b40007c0c */ /* 0x000fe4000bf66270 */
[----:B------:R-:W-:Y:S02]  /*23a0*/  IADD3 R101, PT, PT, R95, UR5, RZ ;  /* 0x000000055f657c10 */ /* 0x000fe4000fffe0ff */
[----:B------:R-:W-:-:S09]  /*23b0*/  ISETP.GE.AND P1, PT, R6, UR11, PT ;  /* 0x0000000b06007c0c */ /* 0x000fd2000bf26270 */
[----:B------:R-:W-:-:S04]  /*23c0*/  @!P3 FADD.FTZ R68, R68, R81 ;  /* 0x000000514444b221 */ /* 0x000fc80000010000 */
[----:B------:R-:W-:Y:S01]  /*23d0*/  @!P4 FADD.FTZ R68, R68, R79 ;  /* 0x0000004f4444c221 */ /* 0x000fe20000010000 */
[----:B------:R-:W-:Y:S01]  /*23e0*/  ISETP.GE.AND P4, PT, R101, UR11, PT ;  /* 0x0000000b65007c0c */ /* 0x000fe2000bf86270 */
[----:B------:R-:W-:Y:S01]  /*23f0*/  @!P1 HADD2.F32 R27, -RZ, R82.H0_H0 ;  /* 0x20000052ff1b9230 */ /* 0x000fe20000004100 */
[----:B------:R-:W-:Y:S02]  /*2400*/  ISETP.GE.AND P2, PT, R7, UR11, PT ;  /* 0x0000000b07007c0c */ /* 0x000fe4000bf46270 */
[----:B0-----:R-:W-:-:S09]  /*2410*/  @!P0 F2FP.F16.F32.PACK_AB R71, RZ, UR4 ;  /* 0x00000004ff478c3e */ /* 0x001fd200080000ff */
[----:B------:R-:W0:Y:S02]  /*2420*/  @!P4 LDC R82, c[0x0][0x3b4] ;  /* 0x0000ed00ff52cb82 */ /* 0x000e240000000800 */
[----:B------:R-:W-:Y:S01]  /*2430*/  @!P2 HADD2.F32 R29, -RZ, R80.H0_H0 ;  /* 0x20000050ff1da230 */ /* 0x000fe20000004100 */
[----:B------:R-:W-:Y:S01]  /*2440*/  P2R R74, PR, RZ, 0x1 ;  /* 0x00000001ff4a7803 */ /* 0x000fe20000000000 */
[----:B--2---:R-:W3:Y:S02]  /*2450*/  @!P0 I2F.F16 R64, R70 ;  /* 0x0000004600408306 */ /* 0x004ee40000200c00 */
[----:B---3--:R-:W-:Y:S01]  /*2460*/  @!P0 HFMA2 R64, R64.H0_H0, R71.H0_H0, R73.H0_H0 ;  /* 0x2000004740408231 */ /* 0x008fe20000040849 */
[----:B------:R-:W-:Y:S01]  /*2470*/  @!P4 LOP3.LUT R71, R101, 0x1f, RZ, 0xc0, !PT ;  /* 0x0000001f6547c812 */ /* 0x000fe200078ec0ff */
[----:B------:R-:W1:Y:S03]  /*2480*/  @!P4 LDC.64 R72, c[0x0][0x398] ;  /* 0x0000e600ff48cb82 */ /* 0x000e660000000a00 */
[----:B------:R-:W-:-:S02]  /*2490*/  @!P4 LEA R80, R2, R71, 0x5 ;  /* 0x000000470250c211 */ /* 0x000fc400078e28ff */
        /* <DEDUP_REMOVED lines=8> */
[----:B------:R-:W-:Y:S02]  /*2520*/  ISETP.GE.AND P2, PT, R8, UR11, PT ;  /* 0x0000000b08007c0c */ /* 0x000fe4000bf46270 */
[----:B------:R-:W-:-:S11]  /*2530*/  ISETP.GE.AND P3, PT, R62, UR11, PT ;  /* 0x0000000b3e007c0c */ /* 0x000fd6000bf66270 */
[----:B------:R-:W-:Y:S01]  /*2540*/  @!P2 HADD2.F32 R31, -RZ, R89.H0_H0 ;  /* 0x20000059ff1fa230 */ /* 0x000fe20000004100 */
[----:B------:R-:W-:Y:S01]  /*2550*/  IADD3 R89, PT, PT, R101, UR5, RZ ;  /* 0x0000000565597c10 */ /* 0x000fe2000fffe0ff */
[----:B------:R-:W-:-:S04]  /*2560*/  @!P3 FADD.FTZ R68, R68, R77 ;  /* 0x0000004d4444b221 */ /* 0x000fc80000010000 */
[----:B------:R-:W-:Y:S01]  /*2570*/  @!P5 FADD.FTZ R68, R68, R69 ;  /* 0x000000454444d221 */ /* 0x000fe20000010000 */
[----:B------:R-:W-:Y:S02]  /*2580*/  ISETP.GE.AND P5, PT, R89, UR11, PT ;  /* 0x0000000b59007c0c */ /* 0x000fe4000bfa6270 */
[----:B0-----:R-:W-:-:S11]  /*2590*/  @!P4 F2FP.F16.F32.PACK_AB R71, RZ, UR4 ;  /* 0x00000004ff47cc3e */ /* 0x001fd600080000ff */
[----:B------:R-:W0:Y:S01]  /*25a0*/  @!P5 LDC R84, c[0x0][0x3b4] ;  /* 0x0000ed00ff54db82 */ /* 0x000e220000000800 */
[----:B--2---:R-:W3:Y:S02]  /*25b0*/  @!P4 I2F.F16 R62, R70 ;  /* 0x00000046003ec306 */ /* 0x004ee40000200c00 */
[----:B---3--:R-:W-:Y:S01]  /*25c0*/  @!P4 HFMA2 R62, R62.H0_H0, R71.H0_H0, R73.H0_H0 ;  /* 0x200000473e3ec231 */ /* 0x008fe20000040849 */
[----:B------:R-:W-:-:S04]  /*25d0*/  @!P5 LOP3.LUT R71, R89, 0x1f, RZ, 0xc0, !PT ;  /* 0x0000001f5947d812 */ /* 0x000fc800078ec0ff */
[----:B------:R-:W1:Y:S01]  /*25e0*/  @!P5 LDC.64 R72, c[0x0][0x398] ;  /* 0x0000e600ff48db82 */ /* 0x000e620000000a00 */
        /* <DEDUP_REMOVED lines=10> */
[----:B------:R-:W-:Y:S02]  /*2690*/  P2R R82, PR, RZ, 0x10 ;  /* 0x00000010ff527803 */ /* 0x000fe40000000000 */
[----:B------:R-:W-:-:S09]  /*26a0*/  ISETP.GE.AND P4, PT, R12, UR11, PT ;  /* 0x0000000b0c007c0c */ /* 0x000fd2000bf86270 */
[----:B------:R-:W-:Y:S01]  /*26b0*/  @!P1 HADD2.F32 R33, -RZ, R88.H0_H0 ;  /* 0x20000058ff219230 */ /* 0x000fe20000004100 */
[----:B------:R-:W-:-:S03]  /*26c0*/  ISETP.GE.AND P1, PT, R60, UR11, PT ;  /* 0x0000000b3c007c0c */ /* 0x000fc6000bf26270 */
[----:B------:R-:W-:Y:S01]  /*26d0*/  @!P4 HADD2.F32 R39, -RZ, R93.H0_H0 ;  /* 0x2000005dff27c230 */ /* 0x000fe20000004100 */
[----:B------:R-:W-:-:S09]  /*26e0*/  IADD3 R93, PT, PT, R89, UR5, RZ ;  /* 0x00000005595d7c10 */ /* 0x000fd2000fffe0ff */
[----:B------:R-:W-:-:S04]  /*26f0*/  @!P1 FADD.FTZ R68, R68, R67 ;  /* 0x0000004344449221 */ /* 0x000fc80000010000 */
[----:B------:R-:W-:Y:S01]  /*2700*/  @!P6 FADD.FTZ R68, R68, R15 ;  /* 0x0000000f4444e221 */ /* 0x000fe20000010000 */
[----:B------:R-:W-:Y:S02]  /*2710*/  ISETP.GE.AND P6, PT, R93, UR11, PT ;  /* 0x0000000b5d007c0c */ /* 0x000fe4000bfc6270 */
[----:B0-----:R-:W-:-:S11]  /*2720*/  @!P5 F2FP.F16.F32.PACK_AB R71, RZ, UR4 ;  /* 0x00000004ff47dc3e */ /* 0x001fd600080000ff */
[----:B------:R-:W0:Y:S01]  /*2730*/  @!P6 LDC R84, c[0x0][0x3b4] ;  /* 0x0000ed00ff54eb82 */ /* 0x000e220000000800 */
[----:B------:R-:W-:-:S13]  /*2740*/  ISETP.GE.AND P2, PT, R10, UR11, PT ;  /* 0x0000000b0a007c0c */ /* 0x000fda000bf46270 */
[----:B------:R-:W-:Y:S01]  /*2750*/  @!P2 HADD2.F32 R35, -RZ, R91.H0_H0 ;  /* 0x2000005bff23a230 */ /* 0x000fe20000004100 */
[----:B------:R-:W-:Y:S01]  /*2760*/  ISETP.GE.AND P2, PT, R11, UR11, PT ;  /* 0x0000000b0b007c0c */ /* 0x000fe2000bf46270 */
        /* <DEDUP_REMOVED lines=10> */
[----:B------:R-:W2:Y:S01]  /*2810*/  @!P6 LDG.E.S8 R70, desc[UR8][R70.64] ;  /* 0x000000084646e981 */ /* 0x000ea2000c1e1300 */
[----:B-1----:R-:W-:-:S06]  /*2820*/  @!P6 IMAD.WIDE.U32 R72, R93, 0x2, R72 ;  /* 0x000000025d48e825 */ /* 0x002fcc00078e0048 */
[----:B------:R-:W3:Y:S01]  /*2830*/  @!P6 LDG.E.U16 R73, desc[UR8][R72.64] ;  /* 0x000000084849e981 */ /* 0x000ee2000c1e1500 */
[----:B------:R-:W-:Y:S01]  /*2840*/  @!P2 HADD2.F32 R37, -RZ, R90.H0_H0 ;  /* 0x2000005aff25a230 */ /* 0x000fe20000004100 */
[----:B------:R-:W-:-:S04]  /*2850*/  ISETP.GE.AND P2, PT, R13, UR11, PT ;  /* 0x0000000b0d007c0c */ /* 0x000fc8000bf46270 */
[----:B------:R-:W-:Y:S02]  /*2860*/  P2R R91, PR, RZ, 0x4 ;  /* 0x00000004ff5b7803 */ /* 0x000fe40000000000 */
[----:B------:R-:W-:Y:S02]  /*2870*/  P2R R104, PR, RZ, 0x10 ;  /* 0x00000010ff687803 */ /* 0x000fe40000000000 */
[----:B------:R-:W-:-:S05]  /*2880*/  ISETP.GE.AND P4, PT, R54, UR11, PT ;  /* 0x0000000b36007c0c */ /* 0x000fca000bf86270 */
[----:B------:R-:W-:Y:S01]  /*2890*/  @!P2 HADD2.F32 R41, -RZ, R94.H0_H0 ;  /* 0x2000005eff29a230 */ /* 0x000fe20000004100 */
[----:B------:R-:W-:Y:S02]  /*28a0*/  ISETP.GE.AND P2, PT, R56, UR11, PT ;  /* 0x0000000b38007c0c */ /* 0x000fe4000bf46270 */
[----:B------:R-:W-:-:S11]  /*28b0*/  ISETP.GE.AND P3, PT, R38, UR11, PT ;  /* 0x0000000b26007c0c */ /* 0x000fd6000bf66270 */
[----:B------:R-:W-:-:S04]  /*28c0*/  @!P2 FADD.FTZ R68, R68, R17 ;  /* 0x000000114444a221 */ /* 0x000fc80000010000 */
[----:B------:R-:W-:Y:S01]  /*28d0*/  @!P4 FADD.FTZ R68, R68, R19 ;  /* 0x000000134444c221 */ /* 0x000fe20000010000 */
[----:B------:R-:W-:Y:S01]  /*28e0*/  ISETP.GE.AND P4, PT, R3, UR11, PT ;  /* 0x0000000b03007c0c */ /* 0x000fe2000bf86270 */
[----:B------:R-:W-:Y:S01]  /*28f0*/  @!P3 HADD2.F32 R43, -RZ, R96.H0_H0 ;  /* 0x20000060ff2bb230 */ /* 0x000fe20000004100 */
[----:B------:R-:W-:Y:S02]  /*2900*/  P2R R88, PR, RZ, 0x8 ;  /* 0x00000008ff587803 */ /* 0x000fe40000000000 */
[----:B------:R-:W-:Y:S02]  /*2910*/  ISETP.GE.AND P3, PT, R4, UR11, PT ;  /* 0x0000000b04007c0c */ /* 0x000fe4000bf66270 */
[----:B------:R-:W-:Y:S02]  /*2920*/  P2R R90, PR, RZ, 0x20 ;  /* 0x00000020ff5a7803 */ /* 0x000fe40000000000 */
[----:B------:R-:W-:Y:S02]  /*2930*/  ISETP.GE.AND P5, PT, R5, UR11, PT ;  /* 0x0000000b05007c0c */ /* 0x000fe4000bfa6270 */
[----:B------:R-:W-:-:S03]  /*2940*/  ISETP.GE.AND P2, PT, R6, UR11, PT ;  /* 0x0000000b06007c0c */ /* 0x000fc6000bf46270 */
[----:B------:R-:W-:Y:S01]  /*2950*/  @!P4 FADD.FTZ R68, R68, R21 ;  /* 0x000000154444c221 */ /* 0x000fe20000010000 */
        /* <DEDUP_REMOVED lines=9> */
[----:B------:R-:W-:-:S04]  /*29f0*/  @!P3 FADD.FTZ R68, R68, R31 ;  /* 0x0000001f4444b221 */ /* 0x000fc80000010000 */
[----:B------:R-:W-:-:S04]  /*2a00*/  @!P5 FADD.FTZ R68, R68, R33 ;  /* 0x000000214444d221 */ /* 0x000fc80000010000 */
[----:B------:R-:W-:-:S04]  /*2a10*/  @!P2 FADD.FTZ R68, R68, R35 ;  /* 0x000000234444a221 */ /* 0x000fc80000010000 */
[----:B------:R-:W-:Y:S01]  /*2a20*/  @!P4 FADD.FTZ R68, R68, R37 ;  /* 0x000000254444c221 */ /* 0x000fe20000010000 */
[----:B------:R-:W-:Y:S02]  /*2a30*/  ISETP.NE.AND P4, PT, R104, RZ, PT ;  /* 0x000000ff6800720c */ /* 0x000fe40003f85270 */
[----:B------:R-:W-:Y:S02]  /*2a40*/  ISETP.NE.AND P2, PT, R91, RZ, PT ;  /* 0x000000ff5b00720c */ /* 0x000fe40003f45270 */
[----:B------:R-:W-:Y:S02]  /*2a50*/  ISETP.GE.AND P1, PT, R42, UR11, PT ;  /* 0x0000000b2a007c0c */ /* 0x000fe4000bf26270 */
[----:B------:R-:W-:Y:S02]  /*2a60*/  ISETP.NE.AND P3, PT, R88, RZ, PT ;  /* 0x000000ff5800720c */ /* 0x000fe40003f65270 */
[----:B------:R-:W-:-:S05]  /*2a70*/  ISETP.GE.AND P0, PT, R46, UR11, PT ;  /* 0x0000000b2e007c0c */ /* 0x000fca000bf06270 */
[----:B------:R-:W-:-:S04]  /*2a80*/  @!P4 FADD.FTZ R68, R68, R39 ;  /* 0x000000274444c221 */ /* 0x000fc80000010000 */
[----:B------:R-:W-:Y:S01]  /*2a90*/  @!P2 FADD.FTZ R68, R68, R41 ;  /* 0x000000294444a221 */ /* 0x000fe20000010000 */
[----:B------:R-:W-:Y:S01]  /*2aa0*/  @!P1 HADD2.F32 R45, -RZ, R92.H0_H0 ;  /* 0x2000005cff2d9230 */ /* 0x000fe20000004100 */
[----:B------:R-:W-:Y:S02]  /*2ab0*/  ISETP.GE.AND P2, PT, R50, UR11, PT ;  /* 0x0000000b32007c0c */ /* 0x000fe4000bf46270 */
[----:B------:R-:W-:-:S04]  /*2ac0*/  @!P3 FADD.FTZ R68, R68, R43 ;  /* 0x0000002b4444b221 */ /* 0x000fc80000010000 */
[----:B------:R-:W-:Y:S01]  /*2ad0*/  @!P1 FADD.FTZ R68, R68, R45 ;  /* 0x0000002d44449221 */ /* 0x000fe20000010000 */
[----:B------:R-:W-:Y:S01]  /*2ae0*/  ISETP.GE.AND P1, PT, R75, UR11, PT ;  /* 0x0000000b4b007c0c */ /* 0x000fe2000bf26270 */
[----:B------:R-:W-:Y:S01]  /*2af0*/  @!P0 HADD2.F32 R47, -RZ, R97.H0_H0 ;  /* 0x20000061ff2f8230 */ /* 0x000fe20000004100 */
[----:B------:R-:W-:-:S04]  /*2b00*/  ISETP.GE.AND P3, PT, R85, UR11, PT ;  /* 0x0000000b55007c0c */ /* 0x000fc8000bf66270 */
[----:B------:R-:W-:Y:S02]  /*2b10*/  @!P2 HADD2.F32 R49, -RZ, R98.H0_H0 ;  /* 0x20000062ff31a230 */ /* 0x000fe40000004100 */
[----:B------:R-:W-:-:S04]  /*2b20*/  @!P0 FADD.FTZ R68, R68, R47 ;  /* 0x0000002f44448221 */ /* 0x000fc80000010000 */
[----:B------:R-:W-:Y:S01]  /*2b30*/  @!P2 FADD.FTZ R68, R68, R49 ;  /* 0x000000314444a221 */ /* 0x000fe20000010000 */
[----:B------:R-:W-:Y:S01]  /*2b40*/  @!P1 HADD2.F32 R51, -RZ, R102.H0_H0 ;  /* 0x20000066ff339230 */ /* 0x000fe20000004100 */
[----:B------:R-:W-:-:S04]  /*2b50*/  ISETP.NE.AND P2, PT, R103, RZ, PT ;  /* 0x000000ff6700720c */ /* 0x000fc80003f45270 */
[----:B------:R-:W-:Y:S01]  /*2b60*/  @!P1 FADD.FTZ R68, R68, R51 ;  /* 0x0000003344449221 */ /* 0x000fe20000010000 */
[----:B------:R-:W-:Y:S01]  /*2b70*/  ISETP.NE.AND P1, PT, R78, RZ, PT ;  /* 0x000000ff4e00720c */ /* 0x000fe20003f25270 */
[----:B------:R-:W-:Y:S01]  /*2b80*/  @!P3 HADD2.F32 R53, -RZ, R100.H0_H0 ;  /* 0x20000064ff35b230 */ /* 0x000fe20000004100 */
[----:B------:R-:W-:Y:S02]  /*2b90*/  ISETP.NE.AND P0, PT, R74, RZ, PT ;  /* 0x000000ff4a00720c */ /* 0x000fe40003f05270 */
[----:B------:R-:W-:Y:S02]  /*2ba0*/  ISETP.NE.AND P4, PT, R82, RZ, PT ;  /* 0x000000ff5200720c */ /* 0x000fe40003f85270 */
[----:B------:R-:W-:Y:S02]  /*2bb0*/  @!P3 FADD.FTZ R68, R68, R53 ;  /* 0x000000354444b221 */ /* 0x000fe40000010000 */
[----:B------:R-:W-:Y:S01]  /*2bc0*/  @!P2 HADD2.F32 R55, -RZ, R86.H0_H0 ;  /* 0x20000056ff37a230 */ /* 0x000fe20000004100 */
[----:B------:R-:W-:-:S04]  /*2bd0*/  ISETP.NE.AND P5, PT, R90, RZ, PT ;  /* 0x000000ff5a00720c */ /* 0x000fc80003fa5270 */
[----:B------:R-:W-:Y:S02]  /*2be0*/  @!P1 HADD2.F32 R57, -RZ, R76.H0_H0 ;  /* 0x2000004cff399230 */ /* 0x000fe40000004100 */
[----:B------:R-:W-:Y:S01]  /*2bf0*/  @!P2 FADD.FTZ R68, R68, R55 ;  /* 0x000000374444a221 */ /* 0x000fe20000010000 */
[----:B------:R-:W-:Y:S01]  /*2c00*/  @!P0 HADD2.F32 R59, -RZ, R64.H0_H0 ;  /* 0x20000040ff3b8230 */ /* 0x000fe20000004100 */
[----:B------:R-:W-:Y:S02]  /*2c10*/  @!P6 F2FP.F16.F32.PACK_AB R54, RZ, UR4 ;  /* 0x00000004ff36ec3e */ /* 0x000fe400080000ff */
[----:B------:R-:W-:Y:S01]  /*2c20*/  @!P1 FADD.FTZ R68, R68, R57 ;  /* 0x0000003944449221 */ /* 0x000fe20000010000 */
[----:B------:R-:W-:-:S03]  /*2c30*/  @!P4 HADD2.F32 R61, -RZ, R62.H0_H0 ;  /* 0x2000003eff3dc230 */ /* 0x000fc60000004100 */
[----:B------:R-:W-:Y:S01]  /*2c40*/  @!P0 FADD.FTZ R68, R68, R59 ;  /* 0x0000003b44448221 */ /* 0x000fe20000010000 */
[----:B------:R-:W-:-:S03]  /*2c50*/  @!P5 HADD2.F32 R63, -RZ, R60.H0_H0 ;  /* 0x2000003cff3fd230 */ /* 0x000fc60000004100 */
[----:B------:R-:W-:-:S04]  /*2c60*/  @!P4 FADD.FTZ R68, R68, R61 ;  /* 0x0000003d4444c221 */ /* 0x000fc80000010000 */
[----:B------:R-:W-:Y:S01]  /*2c70*/  @!P5 FADD.FTZ R68, R68, R63 ;  /* 0x0000003f4444d221 */ /* 0x000fe20000010000 */
[----:B------:R-:W-:Y:S01]  /*2c80*/  ISETP.NE.AND P3, PT, R0, RZ, PT ;  /* 0x000000ff0000720c */ /* 0x000fe20003f65270 */
[----:B--2---:R-:W3:Y:S02]  /*2c90*/  @!P6 I2F.F16 R70, R70 ;  /* 0x000000460046e306 */ /* 0x004ee40000200c00 */
[----:B---3--:R-:W-:-:S05]  /*2ca0*/  @!P6 HFMA2 R73, R70.H0_H0, R54.H0_H0, R73.H0_H0 ;  /* 0x200000364649e231 */ /* 0x008fca0000040849 */
[----:B------:R-:W-:-:S05]  /*2cb0*/  @!P6 HADD2.F32 R65, -RZ, R73.H0_H0 ;  /* 0x20000049ff41e230 */ /* 0x000fca0000004100 */
[----:B------:R-:W-:-:S05]  /*2cc0*/  @!P6 FADD.FTZ R68, R68, R65 ;  /* 0x000000414444e221 */ /* 0x000fca0000010000 */
[----:B------:R-:W0:Y:S02]  /*2cd0*/  SHFL.BFLY PT, R71, R68, 0x10, 0x1f ;  /* 0x0e001f0044477f89 */ /* 0x000e2400000e0000 */
[----:B0-----:R-:W-:-:S05]  /*2ce0*/  FADD.FTZ R71, R71, R68 ;  /* 0x0000004447477221 */ /* 0x001fca0000010000 */
[----:B------:R-:W0:Y:S02]  /*2cf0*/  SHFL.BFLY PT, R54, R71, 0x8, 0x1f ;  /* 0x0d001f0047367f89 */ /* 0x000e2400000e0000 */
[----:B0-----:R-:W-:-:S05]  /*2d00*/  FADD.FTZ R54, R71, R54 ;  /* 0x0000003647367221 */ /* 0x001fca0000010000 */
[----:B------:R-:W0:Y:S02]  /*2d10*/  SHFL.BFLY PT, R73, R54, 0x4, 0x1f ;  /* 0x0c801f0036497f89 */ /* 0x000e2400000e0000 */
[----:B0-----:R-:W-:-:S05]  /*2d20*/  FADD.FTZ R73, R54, R73 ;  /* 0x0000004936497221 */ /* 0x001fca0000010000 */
[----:B------:R-:W0:Y:S01]  /*2d30*/  SHFL.BFLY PT, R56, R73, 0x2, 0x1f ;  /* 0x0c401f0049387f89 */ /* 0x000e2200000e0000 */
[----:B------:R-:W1:Y:S01]  /*2d40*/  S2UR UR6, SR_CgaCtaId ;  /* 0x00000000000679c3 */ /* 0x000e620000008800 */
[----:B------:R-:W-:Y:S02]  /*2d50*/  P2R R72, PR, RZ, 0x4 ;  /* 0x00000004ff487803 */ /* 0x000fe40000000000 */
[----:B------:R-:W-:Y:S02]  /*2d60*/  LOP3.LUT P2, RZ, R0, 0x1f, RZ, 0xc0, !PT ;  /* 0x0000001f00ff7812 */ /* 0x000fe4000784c0ff */
[----:B------:R-:W-:-:S04]  /*2d70*/  @!P3 I2FP.F32.S32 R60, UR11 ;  /* 0x0000000b003cbc45 */ /* 0x000fc80008201400 */
[----:B------:R-:W2:Y:S01]  /*2d80*/  @!P3 MUFU.RCP R91, R60 ;  /* 0x0000003c005bb308 */ /* 0x000ea20000001000 */
[----:B0-----:R-:W-:-:S05]  /*2d90*/  FADD.FTZ R56, R73, R56 ;  /* 0x0000003849387221 */ /* 0x001fca0000010000 */
[----:B------:R-:W0:Y:S01]  /*2da0*/  SHFL.BFLY PT, R71, R56, 0x1, 0x1f ;  /* 0x0c201f0038477f89 */ /* 0x000e2200000e0000 */
[----:B------:R-:W-:Y:S01]  /*2db0*/  VOTEU.ALL UP1, P2 ;  /* 0x0000000000ff7886 */ /* 0x000fe20001020000 */
[----:B------:R-:W-:-:S04]  /*2dc0*/  UMOV UR4, 0x400 ;  /* 0x0000040000047882 */ /* 0x000fc80000000000 */
[----:B------:R-:W-:Y:S01]  /*2dd0*/  @!UP1 UIADD3 UR5, UPT, UPT, UR4, 0x8, URZ ;  /* 0x0000000804059890 */ /* 0x000fe2000fffe0ff */
[----:B------:R-:W3:Y:S03]  /*2de0*/  @!P3 S2R R62, SR_CgaCtaId ;  /* 0x00000000003eb919 */ /* 0x000ee60000008800 */
[----:B-1----:R-:W-:Y:S01]  /*2df0*/  @!UP1 ULEA UR5, UR6, UR5, 0x18 ;  /* 0x0000000506059291 */ /* 0x002fe2000f8ec0ff */
[----:B--2---:R-:W-:-:S05]  /*2e00*/  @!P3 FMUL.FTZ R68, R91, R68 ;  /* 0x000000445b44b220 */ /* 0x004fca0000410000 */
[----:B------:R-:W-:Y:S01]  /*2e10*/  @!P2 LEA.HI R60, R0, UR5, RZ, 0x1d ;  /* 0x00000005003cac11 */ /* 0x000fe2000f8fe8ff */
[----:B0-----:R-:W-:-:S05]  /*2e20*/  FADD.FTZ R91, R56, R71 ;  /* 0x00000047385b7221 */ /* 0x001fca0000010000 */
[----:B------:R-:W-:Y:S01]  /*2e30*/  @!P2 STS [R60], R91 ;  /* 0x0000005b3c00a388 */ /* 0x000fe20000000800 */
[----:B------:R-:W-:-:S04]  /*2e40*/  @!P3 MOV R73, 0x400 ;  /* 0x000004000049b802 */ /* 0x000fc80000000f00 */
[----:B---3--:R-:W-:Y:S01]  /*2e50*/  @!P3 LEA R73, R62, R73, 0x18 ;  /* 0x000000493e49b211 */ /* 0x008fe200078ec0ff */
[----:B------:R-:W-:Y:S01]  /*2e60*/  BAR.SYNC.DEFER_BLOCKING 0x0 ;  /* 0x0000000000007b1d */ /* 0x000fe20000010000 */
[----:B------:R-:W-:-:S05]  /*2e70*/  ULEA UR10, UR6, UR4, 0x18 ;  /* 0x00000004060a7291 */ /* 0x000fca000f8ec0ff */
[----:B------:R-:W-:Y:S02]  /*2e80*/  @!P3 STS [R73], R68 ;  /* 0x000000444900b388 */ /* 0x000fe40000000800 */
[----:B------:R-:W-:Y:S06]  /*2e90*/  BAR.SYNC.DEFER_BLOCKING 0x0 ;  /* 0x0000000000007b1d */ /* 0x000fec0000010000 */
[----:B------:R-:W0:Y:S02]  /*2ea0*/  LDS R56, [UR10] ;  /* 0x0000000aff387984 */ /* 0x000e240008000800 */
[--C-:B0-----:R-:W-:Y:S01]  /*2eb0*/  FADD.FTZ R54, R83, -R56.reuse ;  /* 0x8000003853367221 */ /* 0x101fe20000010000 */
[----:B------:R-:W-:-:S03]  /*2ec0*/  FADD.FTZ R71, R81, -R56 ;  /* 0x8000003851477221 */ /* 0x000fc60000010000 */
[----:B------:R-:W-:-:S04]  /*2ed0*/  FFMA.FTZ R54, R54, R54, RZ ;  /* 0x0000003636367223 */ /* 0x000fc800000100ff */
[----:B------:R-:W-:Y:S01]  /*2ee0*/  FFMA.FTZ R54, R71, R71, R54 ;  /* 0x0000004747367223 */ /* 0x000fe20000010036 */
[----:B------:R-:W-:-:S04]  /*2ef0*/  FADD.FTZ R71, R79, -R56 ;  /* 0x800000384f477221 */ /* 0x000fc80000010000 */
        /* <DEDUP_REMOVED lines=55> */
[--C-:B------:R-:W-:Y:S01]  /*3270*/  FADD.FTZ R71, R63, -R56.reuse ;  /* 0x800000383f477221 */ /* 0x100fe20000010000 */
[----:B------:R-:W-:-:S03]  /*3280*/  FADD.FTZ R73, R65, -R56 ;  /* 0x8000003841497221 */ /* 0x000fc60000010000 */
[----:B------:R-:W-:-:S04]  /*3290*/  FFMA.FTZ R54, R71, R71, R54 ;  /* 0x0000004747367223 */ /* 0x000fc80000010036 */
[----:B------:R-:W-:-:S05]  /*32a0*/  FFMA.FTZ R54, R73, R73, R54 ;  /* 0x0000004949367223 */ /* 0x000fca0000010036 */
[----:B------:R-:W0:Y:S02]  /*32b0*/  SHFL.BFLY PT, R71, R54, 0x10, 0x1f ;  /* 0x0e001f0036477f89 */ /* 0x000e2400000e0000 */
[----:B0-----:R-:W-:-:S05]  /*32c0*/  FADD.FTZ R71, R54, R71 ;  /* 0x0000004736477221 */ /* 0x001fca0000010000 */
[----:B------:R-:W0:Y:S02]  /*32d0*/  SHFL.BFLY PT, R56, R71, 0x8, 0x1f ;  /* 0x0d001f0047387f89 */ /* 0x000e2400000e0000 */
[----:B0-----:R-:W-:Y:S02]  /*32e0*/  FADD.FTZ R56, R71, R56 ;  /* 0x0000003847387221 */ /* 0x001fe40000010000 */
[----:B------:R-:W0:Y:S03]  /*32f0*/  @!P3 LDC R71, c[0x0][0x3b0] ;  /* 0x0000ec00ff47bb82 */ /* 0x000e260000000800 */
[----:B------:R-:W1:Y:S02]  /*3300*/  SHFL.BFLY PT, R73, R56, 0x4, 0x1f ;  /* 0x0c801f0038497f89 */ /* 0x000e6400000e0000 */
[----:B-1----:R-:W-:-:S05]  /*3310*/  FADD.FTZ R73, R56, R73 ;  /* 0x0000004938497221 */ /* 0x002fca0000010000 */
[----:B------:R-:W1:Y:S01]  /*3320*/  SHFL.BFLY PT, R60, R73, 0x2, 0x1f ;  /* 0x0c401f00493c7f89 */ /* 0x000e6200000e0000 */
[----:B------:R-:W-:Y:S01]  /*3330*/  @!P3 I2FP.F32.S32 R56, UR11 ;  /* 0x0000000b0038bc45 */ /* 0x000fe20008201400 */
[----:B------:R-:W-:-:S05]  /*3340*/  @!UP1 UIADD3 UR4, UPT, UPT, UR4, 0x8, URZ ;  /* 0x0000000804049890 */ /* 0x000fca000fffe0ff */
[----:B------:R-:W0:Y:S01]  /*3350*/  @!P3 MUFU.RCP R56, R56 ;  /* 0x000000380038b308 */ /* 0x000e220000001000 */
[----:B-1----:R-:W-:-:S05]  /*3360*/  FADD.FTZ R60, R73, R60 ;  /* 0x0000003c493c7221 */ /* 0x002fca0000010000 */
[----:B------:R-:W1:Y:S01]  /*3370*/  SHFL.BFLY PT, R91, R60, 0x1, 0x1f ;  /* 0x0c201f003c5b7f89 */ /* 0x000e6200000e0000 */
[----:B------:R-:W-:-:S06]  /*3380*/  @!UP1 ULEA UR4, UR6, UR4, 0x18 ;  /* 0x0000000406049291 */ /* 0x000fcc000f8ec0ff */
[----:B------:R-:W-:Y:S01]  /*3390*/  @!P2 LEA.HI R62, R0, UR4, RZ, 0x1d ;  /* 0x00000004003eac11 */ /* 0x000fe2000f8fe8ff */
[----:B0-----:R-:W-:Y:S01]  /*33a0*/  @!P3 FFMA.FTZ R54, R54, R56, R71 ;  /* 0x000000383636b223 */ /* 0x001fe20000010047 */
[----:B-1----:R-:W-:-:S05]  /*33b0*/  FADD.FTZ R91, R60, R91 ;  /* 0x0000005b3c5b7221 */ /* 0x002fca0000010000 */
[----:B------:R0:W-:Y:S01]  /*33c0*/  @!P2 STS [R62], R91 ;  /* 0x0000005b3e00a388 */ /* 0x0001e20000000800 */
[----:B------:R-:W1:Y:S01]  /*33d0*/  @!P3 MUFU.RSQ R54, R54 ;  /* 0x000000360036b308 */ /* 0x000e620000001400 */
[----:B------:R-:W-:Y:S01]  /*33e0*/  BAR.SYNC.DEFER_BLOCKING 0x0 ;  /* 0x0000000000007b1d */ /* 0x000fe20000010000 */
[----:B------:R-:W-:-:S05]  /*33f0*/  ISETP.NE.AND P2, PT, R72, RZ, PT ;  /* 0x000000ff4800720c */ /* 0x000fca0003f45270 */
[----:B------:R-:W-:Y:S01]  /*3400*/  BSSY.RECONVERGENT B0, `(.L_x_48) ;  /* 0x0000029000007945 */ /* 0x000fe20003800200 */
[----:B-1----:R0:W-:Y:S01]  /*3410*/  @!P3 STS [UR10+0x4], R54 ;  /* 0x00000436ff00b988 */ /* 0x0021e2000800080a */
[----:B------:R-:W-:Y:S01]  /*3420*/  BAR.SYNC.DEFER_BLOCKING 0x0 ;  /* 0x0000000000007b1d */ /* 0x000fe20000010000 */
[----:B------:R-:W-:-:S13]  /*3430*/  ISETP.NE.AND P3, PT, R66, RZ, PT ;  /* 0x000000ff4200720c */ /* 0x000fda0003f65270 */
[----:B0-----:R-:W-:Y:S05]  /*3440*/  @P3 BRA `(.L_x_49) ;  /* 0x0000000000903947 */ /* 0x001fea0003800000 */
[----:B------:R-:W0:Y:S01]  /*3450*/  LDC.64 R90, c[0x0][0x3a0] ;  /* 0x0000e800ff5a7b82 */ /* 0x000e220000000a00 */
[----:B------:R-:W1:Y:S01]  /*3460*/  LDCU UR4, c[0x0][0x3b4] ;  /* 0x00007680ff0477ac */ /* 0x000e620008000800 */
[C---:B------:R-:W-:Y:S02]  /*3470*/  LOP3.LUT R97, R0.reuse, 0x1f, RZ, 0xc0, !PT ;  /* 0x0000001f00617812 */ /* 0x040fe400078ec0ff */
[----:B------:R-:W-:Y:S02]  /*3480*/  LOP3.LUT R54, R0, 0x3e0, RZ, 0xc0, !PT ;  /* 0x000003e000367812 */ /* 0x000fe400078ec0ff */
[----:B------:R-:W-:Y:S02]  /*3490*/  LEA R97, R2, R97, 0x5 ;  /* 0x0000006102617211 */ /* 0x000fe400078e28ff */
[----:B------:R-:W2:Y:S08]  /*34a0*/  LDC.64 R72, c[0x0][0x3a8] ;  /* 0x0000ea00ff487b82 */ /* 0x000eb00000000a00 */
[----:B------:R-:W3:Y:S01]  /*34b0*/  LDC.64 R70, c[0x0][0x390] ;  /* 0x0000e400ff467b82 */ /* 0x000ee20000000a00 */
[----:B-1----:R-:W-:-:S02]  /*34c0*/  IMAD R103, R54, UR4, R97 ;  /* 0x0000000436677c24 */ /* 0x002fc4000f8e0261 */
[----:B0-----:R-:W-:-:S06]  /*34d0*/  IMAD.WIDE.U32 R90, R0, 0x2, R90 ;  /* 0x00000002005a7825 */ /* 0x001fcc00078e005a */
[----:B------:R-:W4:Y:S01]  /*34e0*/  LDG.E.U16 R90, desc[UR8][R90.64] ;  /* 0x000000085a5a7981 */ /* 0x000f22000c1e1500 */
[----:B--2---:R-:W-:-:S06]  /*34f0*/  IMAD.WIDE.U32 R72, R0, 0x2, R72 ;  /* 0x0000000200487825 */ /* 0x004fcc00078e0048 */
[----:B------:R-:W2:Y:S01]  /*3500*/  LDG.E.U16 R72, desc[UR8][R72.64] ;  /* 0x0000000848487981 */ /* 0x000ea2000c1e1500 */
[----:B---3--:R-:W-:-:S03]  /*3510*/  IMAD.WIDE R96, R103, 0x2, R70 ;  /* 0x0000000267607825 */ /* 0x008fc600078e0246 */
[----:B------:R-:W0:Y:S04]  /*3520*/  LDS.64 R70, [UR10] ;  /* 0x0000000aff467984 */ /* 0x000e280008000a00 */
[----:B------:R-:W3:Y:S01]  /*3530*/  LDG.E.U16 R54, desc[UR8][R96.64] ;  /* 0x0000000860367981 */ /* 0x000ee2000c1e1500 */
[----:B0-----:R-:W-:-:S04]  /*3540*/  FADD.FTZ R70, R83, -R70 ;  /* 0x8000004653467221 */ /* 0x001fc80000010000 */
[----:B------:R-:W-:Y:S01]  /*3550*/  FMUL.FTZ R70, R70, R71 ;  /* 0x0000004746467220 */ /* 0x000fe20000410000 */
[----:B----4-:R-:W-:Y:S02]  /*3560*/  HADD2.F32 R71, -RZ, R90.H0_H0 ;  /* 0x2000005aff477230 */ /* 0x010fe40000004100 */
[----:B--2---:R-:W-:-:S05]  /*3570*/  HADD2.F32 R83, -RZ, R72.H0_H0 ;  /* 0x20000048ff537230 */ /* 0x004fca0000004100 */
[----:B------:R-:W-:Y:S01]  /*3580*/  FFMA.FTZ R70, R70, R71, R83 ;  /* 0x0000004746467223 */ /* 0x000fe20000010053 */
[----:B---3--:R-:W-:-:S05]  /*3590*/  HADD2.F32 R71, -RZ, R54.H0_H0 ;  /* 0x20000036ff477230 */ /* 0x008fca0000004100 */
[----:B------:R-:W-:Y:S01]  /*35a0*/  FADD.FTZ R54, R70, R71 ;  /* 0x0000004746367221 */ /* 0x000fe20000010000 */
[----:B------:R-:W-:Y:S06]  /*35b0*/  BRA.U !UP0, `(.L_x_50) ;  /* 0x0000000108247547 */ /* 0x000fec000b800000 */
[----:B------:R-:W0:Y:S01]  /*35c0*/  LDCU.64 UR4, c[0x0][0x380] ;  /* 0x00007000ff0477ac */ /* 0x000e220008000a00 */
[----:B------:R-:W-:Y:S01]  /*35d0*/  FMUL.FTZ R56, R54, UR7 ;  /* 0x0000000736387c20 */ /* 0x000fe20008410000 */
[----:B------:R-:W-:-:S03]  /*35e0*/  F2FP.F16.F32.PACK_AB R54, RZ, R54 ;  /* 0x00000036ff36723e */ /* 0x000fc600000000ff */
[----:B------:R-:W1:Y:S02]  /*35f0*/  F2I.S8.NTZ R73, R56 ;  /* 0x0000003800497305 */ /* 0x000e640000202100 */
[----:B------:R2:W-:Y:S01]  /*3600*/  STG.E.U16 desc[UR8][R96.64], R54 ;  /* 0x0000003660007986 */ /* 0x0005e2000c101508 */
[----:B0-----:R-:W-:-:S04]  /*3610*/  IADD3 R70, P3, PT, R103, UR4, RZ ;  /* 0x0000000467467c10 */ /* 0x001fc8000ff7e0ff */
[----:B------:R-:W-:-:S05]  /*3620*/  LEA.HI.X.SX32 R71, R103, UR5, 0x1, P3 ;  /* 0x0000000567477c11 */ /* 0x000fca00098f0eff */
[----:B-1----:R2:W-:Y:S01]  /*3630*/  STG.E.U8 desc[UR8][R70.64], R73 ;  /* 0x0000004946007986 */ /* 0x0025e2000c101108 */
[----:B------:R-:W-:Y:S05]  /*3640*/  BRA `(.L_x_49) ;  /* 0x0000000000107947 */ /* 0x000fea0003800000 */
.L_x_50:
[----:B------:R-:W0:Y:S01]  /*3650*/  LDC.64 R70, c[0x0][0x380] ;  /* 0x0000e000ff467b82 */ /* 0x000e220000000a00 */
[----:B------:R-:W-:Y:S01]  /*3660*/  F2FP.F16.F32.PACK_AB R54, RZ, R54 ;  /* 0x00000036ff36723e */ /* 0x000fe200000000ff */
[----:B0-----:R-:W-:-:S05]  /*3670*/  IMAD.WIDE R70, R103, 0x2, R70 ;  /* 0x0000000267467825 */ /* 0x001fca00078e0246 */
[----:B------:R0:W-:Y:S02]  /*3680*/  STG.E.U16 desc[UR8][R70.64], R54 ;  /* 0x0000003646007986 */ /* 0x0001e4000c101508 */
.L_x_49:
[----:B------:R-:W-:Y:S05]  /*3690*/  BSYNC.RECONVERGENT B0 ;  /* 0x0000000000007941 */ /* 0x000fea0003800200 */
.L_x_48:
[----:B------:R-:W0:Y:S01]  /*36a0*/  LDCU UR4, c[0x0][0x360] ;  /* 0x00006c00ff0477ac */ /* 0x000e220008000800 */
[----:B------:R-:W-:Y:S01]  /*36b0*/  BSSY.RECONVERGENT B0, `(.L_x_51) ;  /* 0x000002a000007945 */ /* 0x000fe20003800200 */
[----:B0-2---:R-:W-:-:S04]  /*36c0*/  IADD3 R54, PT, PT, R0, UR4, RZ ;  /* 0x0000000400367c10 */ /* 0x005fc8000fffe0ff */
[----:B------:R-:W-:-:S13]  /*36d0*/  ISETP.GE.AND P3, PT, R54, UR11, PT ;  /* 0x0000000b36007c0c */ /* 0x000fda000bf66270 */
[----:B------:R-:W-:Y:S05]  /*36e0*/  @P3 BRA `(.L_x_52) ;  /* 0x0000000000983947 */ /* 0x000fea0003800000 */
[----:B------:R-:W0:Y:S01]  /*36f0*/  LDCU UR4, c[0x0][0x360] ;  /* 0x00006c00ff0477ac */ /* 0x000e220008000800 */
[----:B------:R-:W1:Y:S01]  /*3700*/  LDC.64 R82, c[0x0][0x3a0] ;  /* 0x0000e800ff527b82 */ /* 0x000e620000000a00 */
[----:B------:R-:W2:Y:S07]  /*3710*/  LDCU UR5, c[0x0][0x3b4] ;  /* 0x00007680ff0577ac */ /* 0x000eae0008000800 */
[----:B------:R-:W3:Y:S08]  /*3720*/  LDC.64 R72, c[0x0][0x3a8] ;  /* 0x0000ea00ff487b82 */ /* 0x000ef00000000a00 */
[----:B------:R-:W4:Y:S01]  /*3730*/  LDC.64 R70, c[0x0][0x390] ;  /* 0x0000e400ff467b82 */ /* 0x000f220000000a00 */
[----:B0-----:R-:W-:-:S04]  /*3740*/  IADD3 R91, PT, PT, R0, UR4, RZ ;  /* 0x00000004005b7c10 */ /* 0x001fc8000fffe0ff */
[C---:B------:R-:W-:Y:S02]  /*3750*/  LOP3.LUT R97, R91.reuse, 0x1f, RZ, 0xc0, !PT ;  /* 0x0000001f5b617812 */ /* 0x040fe400078ec0ff */
[C---:B------:R-:W-:Y:S01]  /*3760*/  LOP3.LUT R54, R91.reuse, 0xfe0, RZ, 0xc0, !PT ;  /* 0x00000fe05b367812 */ /* 0x040fe200078ec0ff */
[----:B-1----:R-:W-:Y:S01]  /*3770*/  IMAD.WIDE.U32 R82, R91, 0x2, R82 ;  /* 0x000000025b527825 */ /* 0x002fe200078e0052 */
[----:B------:R-:W-:-:S05]  /*3780*/  LEA R97, R2, R97, 0x5 ;  /* 0x0000006102617211 */ /* 0x000fca00078e28ff */
[----:B--2---:R-:W-:Y:S01]  /*3790*/  IMAD R97, R54, UR5, R97 ;  /* 0x0000000536617c24 */ /* 0x004fe2000f8e0261 */
[----:B------:R-:W2:Y:S01]  /*37a0*/  LDG.E.U16 R82, desc[UR8][R82.64] ;  /* 0x0000000852527981 */ /* 0x000ea2000c1e1500 */
[----:B---3--:R-:W-:-:S06]  /*37b0*/  IMAD.WIDE.U32 R72, R91, 0x2, R72 ;  /* 0x000000025b487825 */ /* 0x008fcc00078e0048 */
[----:B------:R-:W3:Y:S01]  /*37c0*/  LDG.E.U16 R72, desc[UR8][R72.64] ;  /* 0x0000000848487981 */ /* 0x000ee2000c1e1500 */
[----:B----4-:R-:W-:-:S03]  /*37d0*/  IMAD.WIDE R90, R97, 0x2, R70 ;  /* 0x00000002615a7825 */ /* 0x010fc600078e0246 */
[----:B------:R-:W0:Y:S04]  /*37e0*/  LDS.64 R70, [UR10] ;  /* 0x0000000aff467984 */ /* 0x000e280008000a00 */
[----:B------:R-:W4:Y:S01]  /*37f0*/  LDG.E.U16 R54, desc[UR8][R90.64] ;  /* 0x000000085a367981 */ /* 0x000f22000c1e1500 */
[----:B0-----:R-:W-:-:S04]  /*3800*/  FADD.FTZ R70, R81, -R70 ;  /* 0x8000004651467221 */ /* 0x001fc80000010000 */
[----:B------:R-:W-:Y:S01]  /*3810*/  FMUL.FTZ R70, R70, R71 ;  /* 0x0000004746467220 */ /* 0x000fe20000410000 */
[----:B--2---:R-:W-:Y:S02]  /*3820*/  HADD2.F32 R71, -RZ, R82.H0_H0 ;  /* 0x20000052ff477230 */ /* 0x004fe40000004100 */
[----:B---3--:R-:W-:-:S05]  /*3830*/  HADD2.F32 R81, -RZ, R72.H0_H0 ;  /* 0x20000048ff517230 */ /* 0x008fca0000004100 */
[----:B------:R-:W-:Y:S01]  /*3840*/  FFMA.FTZ R70, R70, R71, R81 ;  /* 0x0000004746467223 */ /* 0x000fe20000010051 */
[----:B----4-:R-:W-:-:S05]  /*3850*/  HADD2.F32 R71, -RZ, R54.H0_H0 ;  /* 0x20000036ff477230 */ /* 0x010fca0000004100 */
        /* <DEDUP_REMOVED lines=11> */
.L_x_53:
[----:B------:R-:W0:Y:S01]  /*3910*/  LDC.64 R70, c[0x0][0x380] ;  /* 0x0000e000ff467b82 */ /* 0x000e220000000a00 */
[----:B------:R-:W-:Y:S01]  /*3920*/  F2FP.F16.F32.PACK_AB R54, RZ, R54 ;  /* 0x00000036ff36723e */ /* 0x000fe200000000ff */
[----:B0-----:R-:W-:-:S05]  /*3930*/  IMAD.WIDE R70, R97, 0x2, R70 ;  /* 0x0000000261467825 */ /* 0x001fca00078e0246 */
[----:B------:R0:W-:Y:S02]  /*3940*/  STG.E.U16 desc[UR8][R70.64], R54 ;  /* 0x0000003646007986 */ /* 0x0001e4000c101508 */
.L_x_52:
[----:B------:R-:W-:Y:S05]  /*3950*/  BSYNC.RECONVERGENT B0 ;  /* 0x0000000000007941 */ /* 0x000fea0003800200 */
.L_x_51:
[----:B0-2---:R-:W0:Y:S01]  /*3960*/  LDC R71, c[0x0][0x360] ;  /* 0x0000d800ff477b82 */ /* 0x005e220000000800 */
[----:B------:R-:W-:Y:S01]  /*3970*/  BSSY.RECONVERGENT B0, `(.L_x_54) ;  /* 0x000002a000007945 */ /* 0x000fe20003800200 */
[----:B0-----:R-:W-:-:S04]  /*3980*/  IADD3 R54, PT, PT, R71, R71, R0 ;  /* 0x0000004747367210 */ /* 0x001fc80007ffe000 */
[----:B------:R-:W-:-:S13]  /*3990*/  ISETP.GE.AND P3, PT, R54, UR11, PT ;  /* 0x0000000b36007c0c */ /* 0x000fda000bf66270 */
[----:B------:R-:W-:Y:S05]  /*39a0*/  @P3 BRA `(.L_x_55) ;  /* 0x0000000000983947 */ /* 0x000fea0003800000 */
[----:B------:R-:W0:Y:S01]  /*39b0*/  LDC R83, c[0x0][0x360] ;  /* 0x0000d800ff537b82 */ /* 0x000e220000000800 */
[----:B------:R-:W1:Y:S07]  /*39c0*/  LDCU UR4, c[0x0][0x3b4] ;  /* 0x00007680ff0477ac */ /* 0x000e6e0008000800 */
[----:B------:R-:W2:Y:S08]  /*39d0*/  LDC.64 R80, c[0x0][0x3a0] ;  /* 0x0000e800ff507b82 */ /* 0x000eb00000000a00 */
[----:B------:R-:W3:Y:S08]  /*39e0*/  LDC.64 R72, c[0x0][0x3a8] ;  /* 0x0000ea00ff487b82 */ /* 0x000ef00000000a00 */
[----:B------:R-:W4:Y:S01]  /*39f0*/  LDC.64 R70, c[0x0][0x390] ;  /* 0x0000e400ff467b82 */ /* 0x000f220000000a00 */
[----:B0-----:R-:W-:-:S04]  /*3a00*/  IADD3 R83, PT, PT, R83, R83, R0 ;  /* 0x0000005353537210 */ /* 0x001fc80007ffe000 */
[C---:B------:R-:W-:Y:S02]  /*3a10*/  LOP3.LUT R91, R83.reuse, 0x1f, RZ, 0xc0, !PT ;  /* 0x0000001f535b7812 */ /* 0x040fe400078ec0ff */
[C---:B------:R-:W-:Y:S01]  /*3a20*/  LOP3.LUT R54, R83.reuse, 0x1fe0, RZ, 0xc0, !PT ;  /* 0x00001fe053367812 */ /* 0x040fe200078ec0ff */
[----:B--2---:R-:W-:Y:S01]  /*3a30*/  IMAD.WIDE.U32 R80, R83, 0x2, R80 ;  /* 0x0000000253507825 */ /* 0x004fe200078e0050 */
[----:B------:R-:W-:-:S05]  /*3a40*/  LEA R91, R2, R91, 0x5 ;  /* 0x0000005b025b7211 */ /* 0x000fca00078e28ff */
[----:B-1----:R-:W-:Y:S01]  /*3a50*/  IMAD R91, R54, UR4, R91 ;  /* 0x00000004365b7c24 */ /* 0x002fe2000f8e025b */
        /* <DEDUP_REMOVED lines=23> */
.L_x_56:
[----:B------:R-:W0:Y:S01]  /*3bd0*/  LDC.64 R70, c[0x0][0x380] ;  /* 0x0000e000ff467b82 */ /* 0x000e220000000a00 */
[----:B------:R-:W-:Y:S01]  /*3be0*/  F2FP.F16.F32.PACK_AB R54, RZ, R54 ;  /* 0x00000036ff36723e */ /* 0x000fe200000000ff */
[----:B0-----:R-:W-:-:S05]  /*3bf0*/  IMAD.WIDE R70, R91, 0x2, R70 ;  /* 0x000000025b467825 */ /* 0x001fca00078e0246 */
[----:B------:R0:W-:Y:S02]  /*3c00*/  STG.E.U16 desc[UR8][R70.64], R54 ;  /* 0x0000003646007986 */ /* 0x0001e4000c101508 */
.L_x_55:
[----:B------:R-:W-:Y:S05]  /*3c10*/  BSYNC.RECONVERGENT B0 ;  /* 0x0000000000007941 */ /* 0x000fea0003800200 */
.L_x_54:
[----:B0-2---:R-:W0:Y:S01]  /*3c20*/  LDC R71, c[0x0][0x360] ;  /* 0x0000d800ff477b82 */ /* 0x005e220000000800 */
[----:B------:R-:W-:Y:S01]  /*3c30*/  BSSY.RECONVERGENT B0, `(.L_x_57) ;  /* 0x000002c000007945 */ /* 0x000fe20003800200 */
[----:B0-----:R-:W-:-:S04]  /*3c40*/  IADD3 R54, PT, PT, R71, R71, R0 ;  /* 0x0000004747367210 */ /* 0x001fc80007ffe000 */
[----:B------:R-:W-:-:S04]  /*3c50*/  IADD3 R54, PT, PT, R54, R71, RZ ;  /* 0x0000004736367210 */ /* 0x000fc80007ffe0ff */
        /* <DEDUP_REMOVED lines=8> */
[----:B------:R-:W-:-:S04]  /*3ce0*/  IADD3 R81, PT, PT, R54, R81, RZ ;  /* 0x0000005136517210 */ /* 0x000fc80007ffe0ff */
[C---:B------:R-:W-:Y:S01]  /*3cf0*/  LOP3.LUT R83, R81.reuse, 0x1f, RZ, 0xc0, !PT ;  /* 0x0000001f51537812 */ /* 0x040fe200078ec0ff */
[C---:B--2---:R-:W-:Y:S01]  /*3d00*/  IMAD.WIDE.U32 R78, R81.reuse, 0x2, R78 ;  /* 0x00000002514e7825 */ /* 0x044fe200078e004e */
[C---:B------:R-:W-:Y:S02]  /*3d10*/  LOP3.LUT R54, R81.reuse, 0x3fe0, RZ, 0xc0, !PT ;  /* 0x00003fe051367812 */ /* 0x040fe400078ec0ff */
[----:B------:R-:W-:Y:S01]  /*3d20*/  LEA R83, R2, R83, 0x5 ;  /* 0x0000005302537211 */ /* 0x000fe200078e28ff */
[----:B---3--:R-:W-:Y:S02]  /*3d30*/  IMAD.WIDE.U32 R72, R81, 0x2, R72 ;  /* 0x0000000251487825 */ /* 0x008fe400078e0048 */
[----:B------:R-:W2:Y:S02]  /*3d40*/  LDG.E.U16 R78, desc[UR8][R78.64] ;  /* 0x000000084e4e7981 */ /* 0x000ea4000c1e1500 */
[----:B-1----:R-:W-:Y:S02]  /*3d50*/  IMAD R83, R54, UR4, R83 ;  /* 0x0000000436537c24 */ /* 0x002fe4000f8e0253 */
[----:B------:R-:W3:Y:S02]  /*3d60*/  LDG.E.U16 R72, desc[UR8][R72.64] ;  /* 0x0000000848487981 */ /* 0x000ee4000c1e1500 */
[----:B----4-:R-:W-:-:S02]  /*3d70*/  IMAD.WIDE R80, R83, 0x2, R70 ;  /* 0x0000000253507825 */ /* 0x010fc400078e0246 */
        /* <DEDUP_REMOVED lines=19> */
.L_x_59:
[----:B------:R-:W0:Y:S01]  /*3eb0*/  LDC.64 R70, c[0x0][0x380] ;  /* 0x0000e000ff467b82 */ /* 0x000e220000000a00 */
[----:B------:R-:W-:Y:S01]  /*3ec0*/  F2FP.F16.F32.PACK_AB R91, RZ, R91 ;  /* 0x0000005bff5b723e */ /* 0x000fe200000000ff */
[----:B0-----:R-:W-:-:S05]  /*3ed0*/  IMAD.WIDE R70, R83, 0x2, R70 ;  /* 0x0000000253467825 */ /* 0x001fca00078e0246 */
[----:B------:R0:W-:Y:S02]  /*3ee0*/  STG.E.U16 desc[UR8][R70.64], R91 ;  /* 0x0000005b46007986 */ /* 0x0001e4000c101508 */
.L_x_58:
[----:B------:R-:W-:Y:S05]  /*3ef0*/  BSYNC.RECONVERGENT B0 ;  /* 0x0000000000007941 */ /* 0x000fea0003800200 */
.L_x_57:
[----:B0-2---:R-:W0:Y:S01]  /*3f00*/  LDC R71, c[0x0][0x360] ;  /* 0x0000d800ff477b82 */ /* 0x005e220000000800 */
[----:B------:R-:W-:Y:S01]  /*3f10*/  BSSY.RECONVERGENT B0, `(.L_x_60) ;  /* 0x000002c000007945 */ /* 0x000fe20003800200 */
[----:B0-----:R-:W-:-:S04]  /*3f20*/  IADD3 R54, PT, PT, R71, R71, R0 ;  /* 0x0000004747367210 */ /* 0x001fc80007ffe000 */
[----:B------:R-:W-:-:S04]  /*3f30*/  IADD3 R54, PT, PT, R71, R54, R71 ;  /* 0x0000003647367210 */ /* 0x000fc80007ffe047 */
        /* <DEDUP_REMOVED lines=8> */
[----:B------:R-:W-:-:S04]  /*3fc0*/  IADD3 R79, PT, PT, R79, R54, R79 ;  /* 0x000000364f4f7210 */ /* 0x000fc80007ffe04f */
        /* <DEDUP_REMOVED lines=28> */
.L_x_62:
[----:B------:R-:W0:Y:S01]  /*4190*/  LDC.64 R68, c[0x0][0x380] ;  /* 0x0000e000ff447b82 */ /* 0x000e220000000a00 */
[----:B------:R-:W-:Y:S01]  /*41a0*/  F2FP.F16.F32.PACK_AB R54, RZ, R54 ;  /* 0x00000036ff36723e */ /* 0x000fe200000000ff */
[----:B0-----:R-:W-:-:S05]  /*41b0*/  IMAD.WIDE R68, R81, 0x2, R68 ;  /* 0x0000000251447825 */ /* 0x001fca00078e0244 */
[----:B------:R0:W-:Y:S02]  /*41c0*/  STG.E.U16 desc[UR8][R68.64], R54 ;  /* 0x0000003644007986 */ /* 0x0001e4000c101508 */
.L_x_61:
[----:B------:R-:W-:Y:S05]  /*41d0*/  BSYNC.RECONVERGENT B0 ;  /* 0x0000000000007941 */ /* 0x000fea0003800200 */
.L_x_60:
[----:B0-2---:R-:W0:Y:S01]  /*41e0*/  LDC R69, c[0x0][0x360] ;  /* 0x0000d800ff457b82 */ /* 0x005e220000000800 */
[----:B------:R-:W-:Y:S01]  /*41f0*/  BSSY.RECONVERGENT B0, `(.L_x_63) ;  /* 0x000002e000007945 */ /* 0x000fe20003800200 */
[----:B0-----:R-:W-:-:S04]  /*4200*/  IADD3 R54, PT, PT, R69, R69, R0 ;  /* 0x0000004545367210 */ /* 0x001fc80007ffe000 */
[----:B------:R-:W-:-:S04]  /*4210*/  IADD3 R54, PT, PT, R69, R54, R69 ;  /* 0x0000003645367210 */ /* 0x000fc80007ffe045 */
[----:B------:R-:W-:-:S04]  /*4220*/  IADD3 R54, PT, PT, R54, R69, RZ ;  /* 0x0000004536367210 */ /* 0x000fc80007ffe0ff */
[----:B------:R-:W-:-:S13]  /*4230*/  ISETP.GE.AND P3, PT, R54, UR11, PT ;  /* 0x0000000b36007c0c */ /* 0x000fda000bf66270 */
[----:B------:R-:W-:Y:S05]  /*4240*/  @P3 BRA `(.L_x_64) ;  /* 0x0000000000a03947 */ /* 0x000fea0003800000 */
[----:B------:R-:W0:Y:S01]  /*4250*/  LDC R77, c[0x0][0x360] ;  /* 0x0000d800ff4d7b82 */ /* 0x000e220000000800 */
[----:B------:R-:W1:Y:S07]  /*4260*/  LDCU UR4, c[0x0][0x3b4] ;  /* 0x00007680ff0477ac */ /* 0x000e6e0008000800 */
[----:B------:R-:W2:Y:S08]  /*4270*/  LDC.64 R72, c[0x0][0x3a0] ;  /* 0x0000e800ff487b82 */ /* 0x000eb00000000a00 */
[----:B------:R-:W3:Y:S01]  /*4280*/  LDC.64 R70, c[0x0][0x3a8] ;  /* 0x0000ea00ff467b82 */ /* 0x000ee20000000a00 */
[----:B0-----:R-:W-:-:S07]  /*4290*/  IADD3 R54, PT, PT, R77, R77, R0 ;  /* 0x0000004d4d367210 */ /* 0x001fce0007ffe000 */
[----:B------:R-:W0:Y:S01]  /*42a0*/  LDC.64 R68, c[0x0][0x390] ;  /* 0x0000e400ff447b82 */ /* 0x000e220000000a00 */
[----:B------:R-:W-:-:S04]  /*42b0*/  IADD3 R54, PT, PT, R77, R54, R77 ;  /* 0x000000364d367210 */ /* 0x000fc80007ffe04d */
        /* <DEDUP_REMOVED lines=9> */
[----:B0-----:R-:W-:-:S02]  /*4350*/  IMAD.WIDE R76, R79, 0x2, R68 ;  /* 0x000000024f4c7825 */ /* 0x001fc400078e0244 */
        /* <DEDUP_REMOVED lines=19> */
.L_x_65:
[----:B------:R-:W0:Y:S01]  /*4490*/  LDC.64 R66, c[0x0][0x380] ;  /* 0x0000e000ff427b82 */ /* 0x000e220000000a00 */
[----:B------:R-:W-:Y:S01]  /*44a0*/  F2FP.F16.F32.PACK_AB R54, RZ, R54 ;  /* 0x00000036ff36723e */ /* 0x000fe200000000ff */
[----:B0-----:R-:W-:-:S05]  /*44b0*/  IMAD.WIDE R66, R79, 0x2, R66 ;  /* 0x000000024f427825 */ /* 0x001fca00078e0242 */
[----:B------:R0:W-:Y:S02]  /*44c0*/  STG.E.U16 desc[UR8][R66.64], R54 ;  /* 0x0000003642007986 */ /* 0x0001e4000c101508 */
.L_x_64:
[----:B------:R-:W-:Y:S05]  /*44d0*/  BSYNC.RECONVERGENT B0 ;  /* 0x0000000000007941 */ /* 0x000fea0003800200 */
.L_x_63:
[----:B0-2---:R-:W0:Y:S01]  /*44e0*/  LDC R67, c[0x0][0x360] ;  /* 0x0000d800ff437b82 */ /* 0x005e220000000800 */
[----:B------:R-:W-:Y:S01]  /*44f0*/  BSSY.RECONVERGENT B0, `(.L_x_66) ;  /* 0x000002e000007945 */ /* 0x000fe20003800200 */
[----:B0-----:R-:W-:-:S04]  /*4500*/  IADD3 R54, PT, PT, R67, R67, R0 ;  /* 0x0000004343367210 */ /* 0x001fc80007ffe000 */
[----:B------:R-:W-:-:S04]  /*4510*/  IADD3 R54, PT, PT, R67, R54, R67 ;  /* 0x0000003643367210 */ /* 0x000fc80007ffe043 */
[----:B------:R-:W-:-:S04]  /*4520*/  IADD3 R54, PT, PT, R67, R54, R67 ;  /* 0x0000003643367210 */ /* 0x000fc80007ffe043 */
        /* <DEDUP_REMOVED lines=38> */
.L_x_68:
[----:B------:R-:W0:Y:S01]  /*4790*/  LDC.64 R66, c[0x0][0x380] ;  /* 0x0000e000ff427b82 */ /* 0x000e220000000a00 */
[----:B------:R-:W-:Y:S01]  /*47a0*/  F2FP.F16.F32.PACK_AB R15, RZ, R15 ;  /* 0x0000000fff0f723e */ /* 0x000fe200000000ff */
[----:B0-----:R-:W-:-:S05]  /*47b0*/  IMAD.WIDE R66, R77, 0x2, R66 ;  /* 0x000000024d427825 */ /* 0x001fca00078e0242 */
[----:B------:R0:W-:Y:S02]  /*47c0*/  STG.E.U16 desc[UR8][R66.64], R15 ;  /* 0x0000000f42007986 */ /* 0x0001e4000c101508 */
.L_x_67:
[----:B------:R-:W-:Y:S05]  /*47d0*/  BSYNC.RECONVERGENT B0 ;  /* 0x0000000000007941 */ /* 0x000fea0003800200 */
.L_x_66:
[----:B------:R-:W0:Y:S01]  /*47e0*/  LDC R54, c[0x0][0x360] ;  /* 0x0000d800ff367b82 */ /* 0x000e220000000800 */
[----:B------:R-:W-:Y:S01]  /*47f0*/  BSSY.RECONVERGENT B0, `(.L_x_69) ;  /* 0x000002b000007945 */ /* 0x000fe20003800200 */
[----:B0-2---:R-:W-:-:S04]  /*4800*/  IADD3 R15, PT, PT, R54, R54, R0 ;  /* 0x00000036360f7210 */ /* 0x005fc80007ffe000 */
[----:B------:R-:W-:-:S04]  /*4810*/  IADD3 R15, PT, PT, R54, R15, R54 ;  /* 0x0000000f360f7210 */ /* 0x000fc80007ffe036 */
[----:B------:R-:W-:-:S04]  /*4820*/  IADD3 R15, PT, PT, R54, R15, R54 ;  /* 0x0000000f360f7210 */ /* 0x000fc80007ffe036 */
[----:B------:R-:W-:-:S04]  /*4830*/  IADD3 R15, PT, PT, R15, R54, RZ ;  /* 0x000000360f0f7210 */ /* 0x000fc80007ffe0ff */
[----:B------:R-:W-:-:S13]  /*4840*/  ISETP.GE.AND P3, PT, R15, UR11, PT ;  /* 0x0000000b0f007c0c */ /* 0x000fda000bf66270 */
[----:B------:R-:W-:Y:S05]  /*4850*/  @P3 BRA `(.L_x_70) ;  /* 0x0000000000903947 */ /* 0x000fea0003800000 */
        /* <DEDUP_REMOVED lines=25> */
[----:B------:R-:W-:-:S05]  /*49f0*/  F2FP.F16.F32.PACK_AB R17, RZ, R17 ;  /* 0x00000011ff11723e */ /* 0x000fca00000000ff */
[----:B------:R-:W1:Y:S01]  /*4a00*/  F2I.S8.NTZ R15, R15 ;  /* 0x0000000f000f7305 */ /* 0x000e620000202100 */
[----:B------:R2:W-:Y:S01]  /*4a10*/  STG.E.U16 desc[UR8][R72.64], R17 ;  /* 0x0000001148007986 */ /* 0x0005e2000c101508 */
[----:B0-----:R-:W-:-:S04]  /*4a20*/  IADD3 R66, P3, PT, R77, UR4, RZ ;  /* 0x000000044d427c10 */ /* 0x001fc8000ff7e0ff */
[----:B------:R-:W-:-:S05]  /*4a30*/  LEA.HI.X.SX32 R67, R77, UR5, 0x1, P3 ;  /* 0x000000054d437c11 */ /* 0x000fca00098f0eff */
[----:B-1----:R2:W-:Y:S01]  /*4a40*/  STG.E.U8 desc[UR8][R66.64], R15 ;  /* 0x0000000f42007986 */ /* 0x0025e2000c101108 */
[----:B------:R-:W-:Y:S05]  /*4a50*/  BRA `(.L_x_70) ;  /* 0x0000000000107947 */ /* 0x000fea0003800000 */
.L_x_71:
[----:B------:R-:W0:Y:S01]  /*4a60*/  LDC.64 R66, c[0x0][0x380] ;  /* 0x0000e000ff427b82 */ /* 0x000e220000000a00 */
[----:B------:R-:W-:Y:S01]  /*4a70*/  F2FP.F16.F32.PACK_AB R17, RZ, R17 ;  /* 0x00000011ff11723e */ /* 0x000fe200000000ff */
[----:B0-----:R-:W-:-:S05]  /*4a80*/  IMAD.WIDE R66, R77, 0x2, R66 ;  /* 0x000000024d427825 */ /* 0x001fca00078e0242 */
[----:B------:R0:W-:Y:S02]  /*4a90*/  STG.E.U16 desc[UR8][R66.64], R17 ;  /* 0x0000001142007986 */ /* 0x0001e4000c101508 */
.L_x_70:
[----:B------:R-:W-:Y:S05]  /*4aa0*/  BSYNC.RECONVERGENT B0 ;  /* 0x0000000000007941 */ /* 0x000fea0003800200 */
.L_x_69:
[----:B--2---:R-:W1:Y:S01]  /*4ab0*/  LDC R15, c[0x0][0x360] ;  /* 0x0000d800ff0f7b82 */ /* 0x004e620000000800 */
[----:B------:R-:W-:Y:S01]  /*4ac0*/  BSSY.RECONVERGENT B0, `(.L_x_72) ;  /* 0x000002b000007945 */ /* 0x000fe20003800200 */
[----:B-1----:R-:W-:-:S04]  /*4ad0*/  IADD3 R0, PT, PT, R15, R15, R0 ;  /* 0x0000000f0f007210 */ /* 0x002fc80007ffe000 */
[----:B------:R-:W-:-:S04]  /*4ae0*/  IADD3 R0, PT, PT, R15, R0, R15 ;  /* 0x000000000f007210 */ /* 0x000fc80007ffe00f */
[----:B------:R-:W-:-:S04]  /*4af0*/  IADD3 R0, PT, PT, R15, R0, R15 ;  /* 0x000000000f007210 */ /* 0x000fc80007ffe00f */
[----:B------:R-:W-:-:S04]  /*4b00*/  IADD3 R15, PT, PT, R15, R0, R15 ;  /* 0x000000000f0f7210 */ /* 0x000fc80007ffe00f */
[----:B------:R-:W-:-:S13]  /*4b10*/  ISETP.GE.AND P3, PT, R15, UR11, PT ;  /* 0x0000000b0f007c0c */ /* 0x000fda000bf66270 */
[----:B------:R-:W-:Y:S05]  /*4b20*/  @P3 BRA `(.L_x_73) ;  /* 0x0000000000903947 */ /* 0x000fea0003800000 */
[----:B------:R-:W1:Y:S01]  /*4b30*/  LDC.64 R70, c[0x0][0x3a0] ;  /* 0x0000e800ff467b82 */ /* 0x000e620000000a00 */
[----:B------:R-:W2:Y:S01]  /*4b40*/  LDCU UR4, c[0x0][0x3b4] ;  /* 0x00007680ff0477ac */ /* 0x000ea20008000800 */
[C---:B0-----:R-:W-:Y:S02]  /*4b50*/  LOP3.LUT R17, R15.reuse, 0x1f, RZ, 0xc0, !PT ;  /* 0x0000001f0f117812 */ /* 0x041fe400078ec0ff */
[----:B------:R-:W-:Y:S02]  /*4b60*/  LOP3.LUT R0, R15, 0x7fe0, RZ, 0xc0, !PT ;  /* 0x00007fe00f007812 */ /* 0x000fe400078ec0ff */
[----:B------:R-:W-:Y:S02]  /*4b70*/  LEA R17, R2, R17, 0x5 ;  /* 0x0000001102117211 */ /* 0x000fe400078e28ff */
[----:B------:R-:W0:Y:S08]  /*4b80*/  LDC.64 R68, c[0x0][0x3a8] ;  /* 0x0000ea00ff447b82 */ /* 0x000e300000000a00 */
[----:B------:R-:W3:Y:S01]  /*4b90*/  LDC.64 R66, c[0x0][0x390] ;  /* 0x0000e400ff427b82 */ /* 0x000ee20000000a00 */
[----:B--2---:R-:W-:-:S02]  /*4ba0*/  IMAD R17, R0, UR4, R17 ;  /* 0x0000000400117c24 */ /* 0x004fc4000f8e0211 */
[----:B-1----:R-:W-:-:S06]  /*4bb0*/  IMAD.WIDE.U32 R70, R15, 0x2, R70 ;  /* 0x000000020f467825 */ /* 0x002fcc00078e0046 */
[----:B------:R-:W2:Y:S01]  /*4bc0*/  LDG.E.U16 R70, desc[UR8][R70.64] ;  /* 0x0000000846467981 */ /* 0x000ea2000c1e1500 */
[----:B0-----:R-:W-:-:S06]  /*4bd0*/  IMAD.WIDE.U32 R68, R15, 0x2, R68 ;  /* 0x000000020f447825 */ /* 0x001fcc00078e0044 */
[----:B------:R-:W4:Y:S01]  /*4be0*/  LDG.E.U16 R68, desc[UR8][R68.64] ;  /* 0x0000000844447981 */ /* 0x000f22000c1e1500 */
[----:B---3--:R-:W-:-:S03]  /*4bf0*/  IMAD.WIDE R72, R17, 0x2, R66 ;  /* 0x0000000211487825 */ /* 0x008fc600078e0242 */
[----:B------:R-:W0:Y:S04]  /*4c00*/  LDS.64 R66, [UR10] ;  /* 0x0000000aff427984 */ /* 0x000e280008000a00 */
[----:B------:R-:W3:Y:S01]  /*4c10*/  LDG.E.U16 R0, desc[UR8][R72.64] ;  /* 0x0000000848007981 */ /* 0x000ee2000c1e1500 */
[----:B0-----:R-:W-:-:S04]  /*4c20*/  FADD.FTZ R66, R19, -R66 ;  /* 0x8000004213427221 */ /* 0x001fc80000010000 */
[----:B------:R-:W-:Y:S01]  /*4c30*/  FMUL.FTZ R66, R66, R67 ;  /* 0x0000004342427220 */ /* 0x000fe20000410000 */
[----:B--2---:R-:W-:Y:S02]  /*4c40*/  HADD2.F32 R15, -RZ, R70.H0_H0 ;  /* 0x20000046ff0f7230 */ /* 0x004fe40000004100 */
[----:B----4-:R-:W-:-:S05]  /*4c50*/  HADD2.F32 R19, -RZ, R68.H0_H0 ;  /* 0x20000044ff137230 */ /* 0x010fca0000004100 */
        /* <DEDUP_REMOVED lines=13> */
.L_x_74:
[----:B------:R-:W0:Y:S01]  /*4d30*/  LDC.64 R66, c[0x0][0x380] ;  /* 0x0000e000ff427b82 */ /* 0x000e220000000a00 */
[----:B------:R-:W-:Y:S01]  /*4d40*/  F2FP.F16.F32.PACK_AB R0, RZ, R0 ;  /* 0x00000000ff00723e */ /* 0x000fe200000000ff */
[----:B0-----:R-:W-:-:S05]  /*4d50*/  IMAD.WIDE R66, R17, 0x2, R66 ;  /* 0x0000000211427825 */ /* 0x001fca00078e0242 */
[----:B------:R1:W-:Y:S02]  /*4d60*/  STG.E.U16 desc[UR8][R66.64], R0 ;  /* 0x0000000042007986 */ /* 0x0003e4000c101508 */
.L_x_73:
[----:B------:R-:W-:Y:S05]  /*4d70*/  BSYNC.RECONVERGENT B0 ;  /* 0x0000000000007941 */ /* 0x000fea0003800200 */
.L_x_72:
[----:B------:R-:W-:Y:S01]  /*4d80*/  ISETP.NE.AND P3, PT, R14, RZ, PT ;  /* 0x000000ff0e00720c */ /* 0x000fe20003f65270 */
[----:B------:R-:W-:-:S12]  /*4d90*/  BSSY.RECONVERGENT B0, `(.L_x_75) ;  /* 0x0000026000007945 */ /* 0x000fd80003800200 */
[----:B------:R-:W-:Y:S05]  /*4da0*/  @P3 BRA `(.L_x_76) ;  /* 0x0000000000903947 */ /* 0x000fea0003800000 */
[----:B------:R-:W3:Y:S01]  /*4db0*/  LDC.64 R68, c[0x0][0x3a0] ;  /* 0x0000e800ff447b82 */ /* 0x000ee20000000a00 */
[----:B------:R-:W4:Y:S01]  /*4dc0*/  LDCU UR4, c[0x0][0x3b4] ;  /* 0x00007680ff0477ac */ /* 0x000f220008000800 */
[C---:B0-----:R-:W-:Y:S02]  /*4dd0*/  LOP3.LUT R17, R3.reuse, 0x1f, RZ, 0xc0, !PT ;  /* 0x0000001f03117812 */ /* 0x041fe400078ec0ff */
[----:B-12---:R-:W-:Y:S02]  /*4de0*/  LOP3.LUT R0, R3, 0xffe0, RZ, 0xc0, !PT ;  /* 0x0000ffe003007812 */ /* 0x006fe400078ec0ff */
[----:B------:R-:W-:Y:S02]  /*4df0*/  LEA R17, R2, R17, 0x5 ;  /* 0x0000001102117211 */ /* 0x000fe400078e28ff */
[----:B------:R-:W0:Y:S08]  /*4e00*/  LDC.64 R66, c[0x0][0x3a8] ;  /* 0x0000ea00ff427b82 */ /* 0x000e300000000a00 */
[----:B------:R-:W1:Y:S01]  /*4e10*/  LDC.64 R14, c[0x0][0x390] ;  /* 0x0000e400ff0e7b82 */ /* 0x000e620000000a00 */
[----:B----4-:R-:W-:-:S02]  /*4e20*/  IMAD R19, R0, UR4, R17 ;  /* 0x0000000400137c24 */ /* 0x010fc4000f8e0211 */
[----:B---3--:R-:W-:-:S06]  /*4e30*/  IMAD.WIDE.U32 R68, R3, 0x2, R68 ;  /* 0x0000000203447825 */ /* 0x008fcc00078e0044 */
[----:B------:R-:W2:Y:S01]  /*4e40*/  LDG.E.U16 R68, desc[UR8][R68.64] ;  /* 0x0000000844447981 */ /* 0x000ea2000c1e1500 */
[----:B0-----:R-:W-:-:S06]  /*4e50*/  IMAD.WIDE.U32 R66, R3, 0x2, R66 ;  /* 0x0000000203427825 */ /* 0x001fcc00078e0042 */
[----:B------:R-:W3:Y:S01]  /*4e60*/  LDG.E.U16 R66, desc[UR8][R66.64] ;  /* 0x0000000842427981 */ /* 0x000ee2000c1e1500 */
[----:B-1----:R-:W-:-:S03]  /*4e70*/  IMAD.WIDE R70, R19, 0x2, R14 ;  /* 0x0000000213467825 */ /* 0x002fc600078e020e */
        /* <DEDUP_REMOVED lines=19> */
.L_x_77:
[----:B------:R-:W0:Y:S01]  /*4fb0*/  LDC.64 R14, c[0x0][0x380] ;  /* 0x0000e000ff0e7b82 */ /* 0x000e220000000a00 */
[----:B------:R-:W-:Y:S01]  /*4fc0*/  F2FP.F16.F32.PACK_AB R0, RZ, R0 ;  /* 0x00000000ff00723e */ /* 0x000fe200000000ff */
[----:B0-----:R-:W-:-:S05]  /*4fd0*/  IMAD.WIDE R14, R19, 0x2, R14 ;  /* 0x00000002130e7825 */ /* 0x001fca00078e020e */
[----:B------:R3:W-:Y:S02]  /*4fe0*/  STG.E.U16 desc[UR8][R14.64], R0 ;  /* 0x000000000e007986 */ /* 0x0007e4000c101508 */
.L_x_76:
[----:B------:R-:W-:Y:S05]  /*4ff0*/  BSYNC.RECONVERGENT B0 ;  /* 0x0000000000007941 */ /* 0x000fea0003800200 */
.L_x_75:
[----:B------:R-:W-:Y:S01]  /*5000*/  ISETP.NE.AND P3, PT, R16, RZ, PT ;  /* 0x000000ff1000720c */ /* 0x000fe20003f65270 */
[----:B------:R-:W-:-:S12]  /*5010*/  BSSY.RECONVERGENT B0, `(.L_x_78) ;  /* 0x0000026000007945 */ /* 0x000fd80003800200 */
[----:B------:R-:W-:Y:S05]  /*5020*/  @P3 BRA `(.L_x_79) ;  /* 0x0000000000903947 */ /* 0x000fea0003800000 */
[----:B012---:R-:W0:Y:S01]  /*5030*/  LDC.64 R66, c[0x0][0x3a0] ;  /* 0x0000e800ff427b82 */ /* 0x007e220000000a00 */
[----:B------:R-:W1:Y:S01]  /*5040*/  LDCU UR4, c[0x0][0x3b4] ;  /* 0x00007680ff0477ac */ /* 0x000e620008000800 */
[C---:B----4-:R-:W-:Y:S01]  /*5050*/  LOP3.LUT R3, R4.reuse, 0x1f, RZ, 0xc0, !PT ;  /* 0x0000001f04037812 */ /* 0x050fe200078ec0ff */
[----:B------:R-:W2:Y:S01]  /*5060*/  LDS.64 R68, [UR10] ;  /* 0x0000000aff447984 */ /* 0x000ea20008000a00 */
[----:B---3--:R-:W-:Y:S02]  /*5070*/  LOP3.LUT R0, R4, 0xffe0, RZ, 0xc0, !PT ;  /* 0x0000ffe004007812 */ /* 0x008fe400078ec0ff */
[----:B------:R-:W-:Y:S02]  /*5080*/  LEA R3, R2, R3, 0x5 ;  /* 0x0000000302037211 */ /* 0x000fe400078e28ff */
[----:B------:R-:W3:Y:S08]  /*5090*/  LDC.64 R14, c[0x0][0x3a8] ;  /* 0x0000ea00ff0e7b82 */ /* 0x000ef00000000a00 */
[----:B------:R-:W4:Y:S01]  /*50a0*/  LDC.64 R16, c[0x0][0x390] ;  /* 0x0000e400ff107b82 */ /* 0x000f220000000a00 */
[----:B-1----:R-:W-:-:S02]  /*50b0*/  IMAD R21, R0, UR4, R3 ;  /* 0x0000000400157c24 */ /* 0x002fc4000f8e0203 */
[----:B0-----:R-:W-:-:S06]  /*50c0*/  IMAD.WIDE.U32 R66, R4, 0x2, R66 ;  /* 0x0000000204427825 */ /* 0x001fcc00078e0042 */
[----:B------:R-:W5:Y:S01]  /*50d0*/  LDG.E.U16 R66, desc[UR8][R66.64] ;  /* 0x0000000842427981 */ /* 0x000f62000c1e1500 */
[----:B---3--:R-:W-:-:S06]  /*50e0*/  IMAD.WIDE.U32 R14, R4, 0x2, R14 ;  /* 0x00000002040e7825 */ /* 0x008fcc00078e000e */
[----:B------:R-:W3:Y:S01]  /*50f0*/  LDG.E.U16 R14, desc[UR8][R14.64] ;  /* 0x000000080e0e7981 */ /* 0x000ee2000c1e1500 */
[----:B----4-:R-:W-:-:S05]  /*5100*/  IMAD.WIDE R16, R21, 0x2, R16 ;  /* 0x0000000215107825 */ /* 0x010fca00078e0210 */
[----:B------:R-:W4:Y:S01]  /*5110*/  LDG.E.U16 R0, desc[UR8][R16.64] ;  /* 0x0000000810007981 */ /* 0x000f22000c1e1500 */
[----:B--2---:R-:W-:-:S04]  /*5120*/  FADD.FTZ R68, R23, -R68 ;  /* 0x8000004417447221 */ /* 0x004fc80000010000 */
[----:B------:R-:W-:Y:S01]  /*5130*/  FMUL.FTZ R68, R68, R69 ;  /* 0x0000004544447220 */ /* 0x000fe20000410000 */
[----:B-----5:R-:W-:Y:S02]  /*5140*/  HADD2.F32 R3, -RZ, R66.H0_H0 ;  /* 0x20000042ff037230 */ /* 0x020fe40000004100 */
        /* <DEDUP_REMOVED lines=14> */
.L_x_80:
[----:B------:R-:W0:Y:S01]  /*5230*/  LDC.64 R14, c[0x0][0x380] ;  /* 0x0000e000ff0e7b82 */ /* 0x000e220000000a00 */
[----:B------:R-:W-:Y:S01]  /*5240*/  F2FP.F16.F32.PACK_AB R0, RZ, R0 ;  /* 0x00000000ff00723e */ /* 0x000fe200000000ff */
[----:B0-----:R-:W-:-:S05]  /*5250*/  IMAD.WIDE R14, R21, 0x2, R14 ;  /* 0x00000002150e7825 */ /* 0x001fca00078e020e */
[----:B------:R0:W-:Y:S02]  /*5260*/  STG.E.U16 desc[UR8][R14.64], R0 ;  /* 0x000000000e007986 */ /* 0x0001e4000c101508 */
.L_x_79:
[----:B------:R-:W-:Y:S05]  /*5270*/  BSYNC.RECONVERGENT B0 ;  /* 0x0000000000007941 */ /* 0x000fea0003800200 */
.L_x_78:
[----:B------:R-:W-:Y:S01]  /*5280*/  ISETP.NE.AND P3, PT, R18, RZ, PT ;  /* 0x000000ff1200720c */ /* 0x000fe20003f65270 */
[----:B------:R-:W-:-:S12]  /*5290*/  BSSY.RECONVERGENT B0, `(.L_x_81) ;  /* 0x0000026000007945 */ /* 0x000fd80003800200 */
[----:B------:R-:W-:Y:S05]  /*52a0*/  @P3 BRA `(.L_x_82) ;  /* 0x0000000000903947 */ /* 0x000fea0003800000 */
[----:B------:R-:W5:Y:S01]  /*52b0*/  LDC.64 R18, c[0x0][0x3a0] ;  /* 0x0000e800ff127b82 */ /* 0x000f620000000a00 */
[----:B------:R-:W0:Y:S01]  /*52c0*/  LDCU UR4, c[0x0][0x3b4] ;  /* 0x00007680ff0477ac */ /* 0x000e220008000800 */
[C---:B--2-4-:R-:W-:Y:S02]  /*52d0*/  LOP3.LUT R3, R5.reuse, 0x1f, RZ, 0xc0, !PT ;  /* 0x0000001f05037812 */ /* 0x054fe400078ec0ff */
[----:B01-3--:R-:W-:Y:S02]  /*52e0*/  LOP3.LUT R0, R5, 0xffe0, RZ, 0xc0, !PT ;  /* 0x0000ffe005007812 */ /* 0x00bfe400078ec0ff */
[----:B------:R-:W-:Y:S02]  /*52f0*/  LEA R3, R2, R3, 0x5 ;  /* 0x0000000302037211 */ /* 0x000fe400078e28ff */
[----:B------:R-:W0:Y:S08]  /*5300*/  LDC.64 R16, c[0x0][0x3a8] ;  /* 0x0000ea00ff107b82 */ /* 0x000e300000000a00 */
[----:B------:R-:W1:Y:S01]  /*5310*/  LDC.64 R14, c[0x0][0x390] ;  /* 0x0000e400ff0e7b82 */ /* 0x000e620000000a00 */
[----:B------:R-:W-:-:S02]  /*5320*/  IMAD R23, R0, UR4, R3 ;  /* 0x0000000400177c24 */ /* 0x000fc4000f8e0203 */
[----:B-----5:R-:W-:-:S06]  /*5330*/  IMAD.WIDE.U32 R18, R5, 0x2, R18 ;  /* 0x0000000205127825 */ /* 0x020fcc00078e0012 */
[----:B------:R-:W2:Y:S01]  /*5340*/  LDG.E.U16 R18, desc[UR8][R18.64] ;  /* 0x0000000812127981 */ /* 0x000ea2000c1e1500 */
[----:B0-----:R-:W-:-:S03]  /*5350*/  IMAD.WIDE.U32 R16, R5, 0x2, R16 ;  /* 0x0000000205107825 */ /* 0x001fc600078e0010 */
[----:B------:R-:W0:Y:S04]  /*5360*/  LDS.64 R4, [UR10] ;  /* 0x0000000aff047984 */ /* 0x000e280008000a00 */
[----:B------:R-:W3:Y:S01]  /*5370*/  LDG.E.U16 R16, desc[UR8][R16.64] ;  /* 0x0000000810107981 */ /* 0x000ee2000c1e1500 */
[----:B-1----:R-:W-:-:S05]  /*5380*/  IMAD.WIDE R14, R23, 0x2, R14 ;  /* 0x00000002170e7825 */ /* 0x002fca00078e020e */
        /* <DEDUP_REMOVED lines=18> */
.L_x_83:
[----:B------:R-:W0:Y:S01]  /*54b0*/  LDC.64 R4, c[0x0][0x380] ;  /* 0x0000e000ff047b82 */ /* 0x000e220000000a00 */
[----:B------:R-:W-:Y:S01]  /*54c0*/  F2FP.F16.F32.PACK_AB R0, RZ, R0 ;  /* 0x00000000ff00723e */ /* 0x000fe200000000ff */
[----:B0-----:R-:W-:-:S05]  /*54d0*/  IMAD.WIDE R4, R23, 0x2, R4 ;  /* 0x0000000217047825 */ /* 0x001fca00078e0204 */
[----:B------:R0:W-:Y:S02]  /*54e0*/  STG.E.U16 desc[UR8][R4.64], R0 ;  /* 0x0000000004007986 */ /* 0x0001e4000c101508 */
.L_x_82:
[----:B------:R-:W-:Y:S05]  /*54f0*/  BSYNC.RECONVERGENT B0 ;  /* 0x0000000000007941 */ /* 0x000fea0003800200 */
.L_x_81:
[----:B------:R-:W-:Y:S01]  /*5500*/  ISETP.NE.AND P3, PT, R20, RZ, PT ;  /* 0x000000ff1400720c */ /* 0x000fe20003f65270 */
[----:B------:R-:W-:-:S12]  /*5510*/  BSSY.RECONVERGENT B0, `(.L_x_84) ;  /* 0x0000026000007945 */ /* 0x000fd80003800200 */
[----:B------:R-:W-:Y:S05]  /*5520*/  @P3 BRA `(.L_x_85) ;  /* 0x0000000000903947 */ /* 0x000fea0003800000 */
[----:B0-234-:R-:W0:Y:S01]  /*5530*/  LDC.64 R14, c[0x0][0x3a0] ;  /* 0x0000e800ff0e7b82 */ /* 0x01de220000000a00 */
[----:B------:R-:W2:Y:S01]  /*5540*/  LDCU UR4, c[0x0][0x3b4] ;  /* 0x00007680ff0477ac */ /* 0x000ea20008000800 */
[C---:B------:R-:W-:Y:S01]  /*5550*/  LOP3.LUT R3, R6.reuse, 0x1f, RZ, 0xc0, !PT ;  /* 0x0000001f06037812 */ /* 0x040fe200078ec0ff */
[----:B-1----:R-:W1:Y:S01]  /*5560*/  LDS.64 R66, [UR10] ;  /* 0x0000000aff427984 */ /* 0x002e620008000a00 */
[----:B------:R-:W-:Y:S02]  /*5570*/  LOP3.LUT R0, R6, 0xffe0, RZ, 0xc0, !PT ;  /* 0x0000ffe006007812 */ /* 0x000fe400078ec0ff */
[----:B------:R-:W-:Y:S02]  /*5580*/  LEA R3, R2, R3, 0x5 ;  /* 0x0000000302037211 */ /* 0x000fe400078e28ff */
[----:B------:R-:W3:Y:S08]  /*5590*/  LDC.64 R16, c[0x0][0x3a8] ;  /* 0x0000ea00ff107b82 */ /* 0x000ef00000000a00 */
[----:B------:R-:W4:Y:S01]  /*55a0*/  LDC.64 R4, c[0x0][0x390] ;  /* 0x0000e400ff047b82 */ /* 0x000f220000000a00 */
[----:B--2---:R-:W-:-:S02]  /*55b0*/  IMAD R21, R0, UR4, R3 ;  /* 0x0000000400157c24 */ /* 0x004fc4000f8e0203 */
[----:B0-----:R-:W-:-:S06]  /*55c0*/  IMAD.WIDE.U32 R14, R6, 0x2, R14 ;  /* 0x00000002060e7825 */ /* 0x001fcc00078e000e */
[----:B------:R-:W2:Y:S01]  /*55d0*/  LDG.E.U16 R14, desc[UR8][R14.64] ;  /* 0x000000080e0e7981 */ /* 0x000ea2000c1e1500 */
[----:B---3--:R-:W-:-:S06]  /*55e0*/  IMAD.WIDE.U32 R16, R6, 0x2, R16 ;  /* 0x0000000206107825 */ /* 0x008fcc00078e0010 */
[----:B------:R-:W3:Y:S01]  /*55f0*/  LDG.E.U16 R16, desc[UR8][R16.64] ;  /* 0x0000000810107981 */ /* 0x000ee2000c1e1500 */
[----:B----4-:R-:W-:-:S05]  /*5600*/  IMAD.WIDE R4, R21, 0x2, R4 ;  /* 0x0000000215047825 */ /* 0x010fca00078e0204 */
[----:B------:R-:W4:Y:S01]  /*5610*/  LDG.E.U16 R0, desc[UR8][R4.64] ;  /* 0x0000000804007981 */ /* 0x000f22000c1e1500 */
[----:B-1----:R-:W-:-:S04]  /*5620*/  FADD.FTZ R6, R27, -R66 ;  /* 0x800000421b067221 */ /* 0x002fc80000010000 */
        /* <DEDUP_REMOVED lines=16> */
.L_x_86:
[----:B------:R-:W0:Y:S01]  /*5730*/  LDC.64 R4, c[0x0][0x380] ;  /* 0x0000e000ff047b82 */ /* 0x000e220000000a00 */
[----:B------:R-:W-:Y:S01]  /*5740*/  F2FP.F16.F32.PACK_AB R0, RZ, R0 ;  /* 0x00000000ff00723e */ /* 0x000fe200000000ff */
[----:B0-----:R-:W-:-:S05]  /*5750*/  IMAD.WIDE R4, R21, 0x2, R4 ;  /* 0x0000000215047825 */ /* 0x001fca00078e0204 */
[----:B------:R0:W-:Y:S02]  /*5760*/  STG.E.U16 desc[UR8][R4.64], R0 ;  /* 0x0000000004007986 */ /* 0x0001e4000c101508 */
.L_x_85:
[----:B------:R-:W-:Y:S05]  /*5770*/  BSYNC.RECONVERGENT B0 ;  /* 0x0000000000007941 */ /* 0x000fea0003800200 */
.L_x_84:
[----:B------:R-:W-:Y:S01]  /*5780*/  ISETP.NE.AND P3, PT, R22, RZ, PT ;  /* 0x000000ff1600720c */ /* 0x000fe20003f65270 */
[----:B------:R-:W-:-:S12]  /*5790*/  BSSY.RECONVERGENT B0, `(.L_x_87) ;  /* 0x0000026000007945 */ /* 0x000fd80003800200 */
[----:B------:R-:W-:Y:S05]  /*57a0*/  @P3 BRA `(.L_x_88) ;  /* 0x0000000000903947 */ /* 0x000fea0003800000 */
[----:B0-234-:R-:W0:Y:S01]  /*57b0*/  LDC.64 R14, c[0x0][0x3a0] ;  /* 0x0000e800ff0e7b82 */ /* 0x01de220000000a00 */
[----:B------:R-:W2:Y:S01]  /*57c0*/  LDCU UR4, c[0x0][0x3b4] ;  /* 0x00007680ff0477ac */ /* 0x000ea20008000800 */
[C---:B------:R-:W-:Y:S01]  /*57d0*/  LOP3.LUT R3, R7.reuse, 0x1f, RZ, 0xc0, !PT ;  /* 0x0000001f07037812 */ /* 0x040fe200078ec0ff */
[----:B------:R-:W3:Y:S01]  /*57e0*/  LDS.64 R20, [UR10] ;  /* 0x0000000aff147984 */ /* 0x000ee20008000a00 */
[----:B-1----:R-:W-:Y:S02]  /*57f0*/  LOP3.LUT R0, R7, 0xffe0, RZ, 0xc0, !PT ;  /* 0x0000ffe007007812 */ /* 0x002fe400078ec0ff */
[----:B------:R-:W-:Y:S02]  /*5800*/  LEA R3, R2, R3, 0x5 ;  /* 0x0000000302037211 */ /* 0x000fe400078e28ff */
[----:B------:R-:W1:Y:S08]  /*5810*/  LDC.64 R4, c[0x0][0x3a8] ;  /* 0x0000ea00ff047b82 */ /* 0x000e700000000a00 */
[----:B------:R-:W4:Y:S01]  /*5820*/  LDC.64 R16, c[0x0][0x390] ;  /* 0x0000e400ff107b82 */ /* 0x000f220000000a00 */
[----:B--2---:R-:W-:-:S02]  /*5830*/  IMAD R19, R0, UR4, R3 ;  /* 0x0000000400137c24 */ /* 0x004fc4000f8e0203 */
[----:B0-----:R-:W-:-:S06]  /*5840*/  IMAD.WIDE.U32 R14, R7, 0x2, R14 ;  /* 0x00000002070e7825 */ /* 0x001fcc00078e000e */
[----:B------:R-:W2:Y:S01]  /*5850*/  LDG.E.U16 R14, desc[UR8][R14.64] ;  /* 0x000000080e0e7981 */ /* 0x000ea2000c1e1500 */
[----:B-1----:R-:W-:-:S06]  /*5860*/  IMAD.WIDE.U32 R6, R7, 0x2, R4 ;  /* 0x0000000207067825 */ /* 0x002fcc00078e0004 */
[----:B------:R-:W5:Y:S01]  /*5870*/  LDG.E.U16 R6, desc[UR8][R6.64] ;  /* 0x0000000806067981 */ /* 0x000f62000c1e1500 */
[----:B----4-:R-:W-:-:S05]  /*5880*/  IMAD.WIDE R4, R19, 0x2, R16 ;  /* 0x0000000213047825 */ /* 0x010fca00078e0210 */
[----:B------:R-:W4:Y:S01]  /*5890*/  LDG.E.U16 R0, desc[UR8][R4.64] ;  /* 0x0000000804007981 */ /* 0x000f22000c1e1500 */
[----:B---3--:R-:W-:-:S04]  /*58a0*/  FADD.FTZ R16, R29, -R20 ;  /* 0x800000141d107221 */ /* 0x008fc80000010000 */
[----:B------:R-:W-:Y:S01]  /*58b0*/  FMUL.FTZ R16, R16, R21 ;  /* 0x0000001510107220 */ /* 0x000fe20000410000 */
[----:B--2---:R-:W-:Y:S02]  /*58c0*/  HADD2.F32 R3, -RZ, R14.H0_H0 ;  /* 0x2000000eff037230 */ /* 0x004fe40000004100 */
[----:B-----5:R-:W-:-:S05]  /*58d0*/  HADD2.F32 R17, -RZ, R6.H0_H0 ;  /* 0x20000006ff117230 */ /* 0x020fca0000004100 */
        /* <DEDUP_REMOVED lines=13> */
.L_x_89:
[----:B------:R-:W0:Y:S01]  /*59b0*/  LDC.64 R4, c[0x0][0x380] ;  /* 0x0000e000ff047b82 */ /* 0x000e220000000a00 */
[----:B------:R-:W-:Y:S01]  /*59c0*/  F2FP.F16.F32.PACK_AB R0, RZ, R0 ;  /* 0x00000000ff00723e */ /* 0x000fe200000000ff */
[----:B0-----:R-:W-:-:S05]  /*59d0*/  IMAD.WIDE R4, R19, 0x2, R4 ;  /* 0x0000000213047825 */ /* 0x001fca00078e0204 */
[----:B------:R0:W-:Y:S02]  /*59e0*/  STG.E.U16 desc[UR8][R4.64], R0 ;  /* 0x0000000004007986 */ /* 0x0001e4000c101508 */
.L_x_88:
[----:B------:R-:W-:Y:S05]  /*59f0*/  BSYNC.RECONVERGENT B0 ;  /* 0x0000000000007941 */ /* 0x000fea0003800200 */
.L_x_87:
[----:B------:R-:W-:Y:S01]  /*5a00*/  ISETP.NE.AND P3, PT, R24, RZ, PT ;  /* 0x000000ff1800720c */ /* 0x000fe20003f65270 */
[----:B------:R-:W-:-:S12]  /*5a10*/  BSSY.RECONVERGENT B0, `(.L_x_90) ;  /* 0x0000026000007945 */ /* 0x000fd80003800200 */
[----:B------:R-:W-:Y:S05]  /*5a20*/  @P3 BRA `(.L_x_91) ;  /* 0x0000000000903947 */ /* 0x000fea0003800000 */
[----:B--2---:R-:W2:Y:S01]  /*5a30*/  LDC.64 R6, c[0x0][0x3a0] ;  /* 0x0000e800ff067b82 */ /* 0x004ea20000000a00 */
[----:B------:R-:W5:Y:S01]  /*5a40*/  LDCU UR4, c[0x0][0x3b4] ;  /* 0x00007680ff0477ac */ /* 0x000f620008000800 */
[C---:B----4-:R-:W-:Y:S01]  /*5a50*/  LOP3.LUT R3, R8.reuse, 0x1f, RZ, 0xc0, !PT ;  /* 0x0000001f08037812 */ /* 0x050fe200078ec0ff */
[----:B------:R-:W4:Y:S01]  /*5a60*/  LDS.64 R20, [UR10] ;  /* 0x0000000aff147984 */ /* 0x000f220008000a00 */
[----:B01-3--:R-:W-:Y:S02]  /*5a70*/  LOP3.LUT R0, R8, 0xffe0, RZ, 0xc0, !PT ;  /* 0x0000ffe008007812 */ /* 0x00bfe400078ec0ff */
[----:B------:R-:W-:Y:S02]  /*5a80*/  LEA R3, R2, R3, 0x5 ;  /* 0x0000000302037211 */ /* 0x000fe400078e28ff */
[----:B------:R-:W0:Y:S08]  /*5a90*/  LDC.64 R14, c[0x0][0x3a8] ;  /* 0x0000ea00ff0e7b82 */ /* 0x000e300000000a00 */
[----:B------:R-:W1:Y:S01]  /*5aa0*/  LDC.64 R4, c[0x0][0x390] ;  /* 0x0000e400ff047b82 */ /* 0x000e620000000a00 */
[----:B-----5:R-:W-:-:S02]  /*5ab0*/  IMAD R19, R0, UR4, R3 ;  /* 0x0000000400137c24 */ /* 0x020fc4000f8e0203 */
[----:B--2---:R-:W-:-:S06]  /*5ac0*/  IMAD.WIDE.U32 R6, R8, 0x2, R6 ;  /* 0x0000000208067825 */ /* 0x004fcc00078e0006 */
[----:B------:R-:W2:Y:S01]  /*5ad0*/  LDG.E.U16 R6, desc[UR8][R6.64] ;  /* 0x0000000806067981 */ /* 0x000ea2000c1e1500 */
[----:B0-----:R-:W-:-:S06]  /*5ae0*/  IMAD.WIDE.U32 R14, R8, 0x2, R14 ;  /* 0x00000002080e7825 */ /* 0x001fcc00078e000e */
[----:B------:R-:W3:Y:S01]  /*5af0*/  LDG.E.U16 R14, desc[UR8][R14.64] ;  /* 0x000000080e0e7981 */ /* 0x000ee2000c1e1500 */
[----:B-1----:R-:W-:-:S05]  /*5b00*/  IMAD.WIDE R4, R19, 0x2, R4 ;  /* 0x0000000213047825 */ /* 0x002fca00078e0204 */
[----:B------:R-:W5:Y:S01]  /*5b10*/  LDG.E.U16 R0, desc[UR8][R4.64] ;  /* 0x0000000804007981 */ /* 0x000f62000c1e1500 */
[----:B----4-:R-:W-:-:S04]  /*5b20*/  FADD.FTZ R8, R31, -R20 ;  /* 0x800000141f087221 */ /* 0x010fc80000010000 */
[----:B------:R-:W-:Y:S01]  /*5b30*/  FMUL.FTZ R8, R8, R21 ;  /* 0x0000001508087220 */ /* 0x000fe20000410000 */
[----:B--2---:R-:W-:Y:S02]  /*5b40*/  HADD2.F32 R3, -RZ, R6.H0_H0 ;  /* 0x20000006ff037230 */ /* 0x004fe40000004100 */
[----:B---3--:R-:W-:-:S05]  /*5b50*/  HADD2.F32 R17, -RZ, R14.H0_H0 ;  /* 0x2000000eff117230 */ /* 0x008fca0000004100 */
[----:B------:R-:W-:Y:S01]  /*5b60*/  FFMA.FTZ R3, R8, R3, R17 ;  /* 0x0000000308037223 */ /* 0x000fe20000010011 */
[----:B-----5:R-:W-:-:S05]  /*5b70*/  HADD2.F32 R0, -RZ, R0.H0_H0 ;  /* 0x20000000ff007230 */ /* 0x020fca0000004100 */
        /* <DEDUP_REMOVED lines=11> */
.L_x_92:
[----:B------:R-:W0:Y:S01]  /*5c30*/  LDC.64 R4, c[0x0][0x380] ;  /* 0x0000e000ff047b82 */ /* 0x000e220000000a00 */
[----:B------:R-:W-:Y:S01]  /*5c40*/  F2FP.F16.F32.PACK_AB R0, RZ, R0 ;  /* 0x00000000ff00723e */ /* 0x000fe200000000ff */
[----:B0-----:R-:W-:-:S05]  /*5c50*/  IMAD.WIDE R4, R19, 0x2, R4 ;  /* 0x0000000213047825 */ /* 0x001fca00078e0204 */
[----:B------:R0:W-:Y:S02]  /*5c60*/  STG.E.U16 desc[UR8][R4.64], R0 ;  /* 0x0000000004007986 */ /* 0x0001e4000c101508 */
.L_x_91:
[----:B------:R-:W-:Y:S05]  /*5c70*/  BSYNC.RECONVERGENT B0 ;  /* 0x0000000000007941 */ /* 0x000fea0003800200 */
.L_x_90:
        /* <DEDUP_REMOVED lines=35> */
.L_x_95:
[----:B------:R-:W0:Y:S01]  /*5eb0*/  LDC.64 R4, c[0x0][0x380] ;  /* 0x0000e000ff047b82 */ /* 0x000e220000000a00 */
[----:B------:R-:W-:Y:S01]  /*5ec0*/  F2FP.F16.F32.PACK_AB R0, RZ, R0 ;  /* 0x00000000ff00723e */ /* 0x000fe200000000ff */
[----:B0-----:R-:W-:-:S05]  /*5ed0*/  IMAD.WIDE R4, R17, 0x2, R4 ;  /* 0x0000000211047825 */ /* 0x001fca00078e0204 */
[----:B------:R0:W-:Y:S02]  /*5ee0*/  STG.E.U16 desc[UR8][R4.64], R0 ;  /* 0x0000000004007986 */ /* 0x0001e4000c101508 */
.L_x_94:
[----:B------:R-:W-:Y:S05]  /*5ef0*/  BSYNC.RECONVERGENT B0 ;  /* 0x0000000000007941 */ /* 0x000fea0003800200 */
.L_x_93:
[----:B------:R-:W-:Y:S01]  /*5f00*/  ISETP.NE.AND P3, PT, R28, RZ, PT ;  /* 0x000000ff1c00720c */ /* 0x000fe20003f65270 */
[----:B------:R-:W-:-:S12]  /*5f10*/  BSSY.RECONVERGENT B0, `(.L_x_96) ;  /* 0x0000026000007945 */ /* 0x000fd80003800200 */
[----:B------:R-:W-:Y:S05]  /*5f20*/  @P3 BRA `(.L_x_97) ;  /* 0x0000000000903947 */ /* 0x000fea0003800000 */
[----:B0-2---:R-:W0:Y:S01]  /*5f30*/  LDC.64 R4, c[0x0][0x3a0] ;  /* 0x0000e800ff047b82 */ /* 0x005e220000000a00 */
[----:B------:R-:W2:Y:S01]  /*5f40*/  LDCU UR4, c[0x0][0x3b4] ;  /* 0x00007680ff0477ac */ /* 0x000ea20008000800 */
[C---:B----4-:R-:W-:Y:S01]  /*5f50*/  LOP3.LUT R3, R10.reuse, 0x1f, RZ, 0xc0, !PT ;  /* 0x0000001f0a037812 */ /* 0x050fe200078ec0ff */
[----:B------:R-:W4:Y:S01]  /*5f60*/  LDS.64 R18, [UR10] ;  /* 0x0000000aff127984 */ /* 0x000f220008000a00 */
[----:B-1-3--:R-:W-:Y:S02]  /*5f70*/  LOP3.LUT R0, R10, 0xffe0, RZ, 0xc0, !PT ;  /* 0x0000ffe00a007812 */ /* 0x00afe400078ec0ff */
[----:B------:R-:W-:Y:S02]  /*5f80*/  LEA R3, R2, R3, 0x5 ;  /* 0x0000000302037211 */ /* 0x000fe400078e28ff */
[----:B------:R-:W1:Y:S08]  /*5f90*/  LDC.64 R6, c[0x0][0x3a8] ;  /* 0x0000ea00ff067b82 */ /* 0x000e700000000a00 */
[----:B------:R-:W3:Y:S01]  /*5fa0*/  LDC.64 R8, c[0x0][0x390] ;  /* 0x0000e400ff087b82 */ /* 0x000ee20000000a00 */
[----:B--2---:R-:W-:-:S02]  /*5fb0*/  IMAD R17, R0, UR4, R3 ;  /* 0x0000000400117c24 */ /* 0x004fc4000f8e0203 */
[----:B0-----:R-:W-:-:S06]  /*5fc0*/  IMAD.WIDE.U32 R4, R10, 0x2, R4 ;  /* 0x000000020a047825 */ /* 0x001fcc00078e0004 */
[----:B------:R-:W2:Y:S01]  /*5fd0*/  LDG.E.U16 R4, desc[UR8][R4.64] ;  /* 0x0000000804047981 */ /* 0x000ea2000c1e1500 */
[----:B-1----:R-:W-:-:S06]  /*5fe0*/  IMAD.WIDE.U32 R6, R10, 0x2, R6 ;  /* 0x000000020a067825 */ /* 0x002fcc00078e0006 */
[----:B------:R-:W5:Y:S01]  /*5ff0*/  LDG.E.U16 R6, desc[UR8][R6.64] ;  /* 0x0000000806067981 */ /* 0x000f62000c1e1500 */
[----:B---3--:R-:W-:-:S05]  /*6000*/  IMAD.WIDE R8, R17, 0x2, R8 ;  /* 0x0000000211087825 */ /* 0x008fca00078e0208 */
[----:B------:R-:W3:Y:S01]  /*6010*/  LDG.E.U16 R0, desc[UR8][R8.64] ;  /* 0x0000000808007981 */ /* 0x000ee2000c1e1500 */
[----:B----4-:R-:W-:-:S04]  /*6020*/  FADD.FTZ R10, R35, -R18 ;  /* 0x80000012230a7221 */ /* 0x010fc80000010000 */
[----:B------:R-:W-:Y:S01]  /*6030*/  FMUL.FTZ R10, R10, R19 ;  /* 0x000000130a0a7220 */ /* 0x000fe20000410000 */
[----:B--2---:R-:W-:Y:S02]  /*6040*/  HADD2.F32 R3, -RZ, R4.H0_H0 ;  /* 0x20000004ff037230 */ /* 0x004fe40000004100 */
[----:B-----5:R-:W-:-:S05]  /*6050*/  HADD2.F32 R15, -RZ, R6.H0_H0 ;  /* 0x20000006ff0f7230 */ /* 0x020fca0000004100 */
        /* <DEDUP_REMOVED lines=13> */
.L_x_98:
[----:B------:R-:W0:Y:S01]  /*6130*/  LDC.64 R4, c[0x0][0x380] ;  /* 0x0000e000ff047b82 */ /* 0x000e220000000a00 */
[----:B------:R-:W-:Y:S01]  /*6140*/  F2FP.F16.F32.PACK_AB R0, RZ, R0 ;  /* 0x00000000ff00723e */ /* 0x000fe200000000ff */
[----:B0-----:R-:W-:-:S05]  /*6150*/  IMAD.WIDE R4, R17, 0x2, R4 ;  /* 0x0000000211047825 */ /* 0x001fca00078e0204 */
[----:B------:R0:W-:Y:S02]  /*6160*/  STG.E.U16 desc[UR8][R4.64], R0 ;  /* 0x0000000004007986 */ /* 0x0001e4000c101508 */
.L_x_97:
[----:B------:R-:W-:Y:S05]  /*6170*/  BSYNC.RECONVERGENT B0 ;  /* 0x0000000000007941 */ /* 0x000fea0003800200 */
.L_x_96:
        /* <DEDUP_REMOVED lines=35> */
.L_x_101:
[----:B------:R-:W0:Y:S01]  /*63b0*/  LDC.64 R4, c[0x0][0x380] ;  /* 0x0000e000ff047b82 */ /* 0x000e220000000a00 */
[----:B------:R-:W-:Y:S01]  /*63c0*/  F2FP.F16.F32.PACK_AB R0, RZ, R0 ;  /* 0x00000000ff00723e */ /* 0x000fe200000000ff */
[----:B0-----:R-:W-:-:S05]  /*63d0*/  IMAD.WIDE R4, R15, 0x2, R4 ;  /* 0x000000020f047825 */ /* 0x001fca00078e0204 */
[----:B------:R0:W-:Y:S02]  /*63e0*/  STG.E.U16 desc[UR8][R4.64], R0 ;  /* 0x0000000004007986 */ /* 0x0001e4000c101508 */
.L_x_100:
[----:B------:R-:W-:Y:S05]  /*63f0*/  BSYNC.RECONVERGENT B0 ;  /* 0x0000000000007941 */ /* 0x000fea0003800200 */
.L_x_99:
        /* <DEDUP_REMOVED lines=35> */
.L_x_104:
[----:B------:R-:W0:Y:S01]  /*6630*/  LDC.64 R4, c[0x0][0x380] ;  /* 0x0000e000ff047b82 */ /* 0x000e220000000a00 */
[----:B------:R-:W-:Y:S01]  /*6640*/  F2FP.F16.F32.PACK_AB R0, RZ, R0 ;  /* 0x00000000ff00723e */ /* 0x000fe200000000ff */
[----:B0-----:R-:W-:-:S05]  /*6650*/  IMAD.WIDE R4, R15, 0x2, R4 ;  /* 0x000000020f047825 */ /* 0x001fca00078e0204 */
[----:B------:R0:W-:Y:S02]  /*6660*/  STG.E.U16 desc[UR8][R4.64], R0 ;  /* 0x0000000004007986 */ /* 0x0001e4000c101508 */
.L_x_103:
[----:B------:R-:W-:Y:S05]  /*6670*/  BSYNC.RECONVERGENT B0 ;  /* 0x0000000000007941 */ /* 0x000fea0003800200 */
.L_x_102:
[----:B------:R-:W-:Y:S01]  /*6680*/  ISETP.NE.AND P3, PT, R34, RZ, PT ;  /* 0x000000ff2200720c */ /* 0x000fe20003f65270 */
[----:B------:R-:W-:-:S12]  /*6690*/  BSSY.RECONVERGENT B0, `(.L_x_105) ;  /* 0x0000026000007945 */ /* 0x000fd80003800200 */
[----:B------:R-:W-:Y:S05]  /*66a0*/  @P3 BRA `(.L_x_106) ;  /* 0x0000000000903947 */ /* 0x000fea0003800000 */
[----:B0-2---:R-:W0:Y:S01]  /*66b0*/  LDC.64 R4, c[0x0][0x3a0] ;  /* 0x0000e800ff047b82 */ /* 0x005e220000000a00 */
[----:B------:R-:W2:Y:S01]  /*66c0*/  LDCU UR4, c[0x0][0x3b4] ;  /* 0x00007680ff0477ac */ /* 0x000ea20008000800 */
[C---:B----4-:R-:W-:Y:S02]  /*66d0*/  LOP3.LUT R3, R13.reuse, 0x1f, RZ, 0xc0, !PT ;  /* 0x0000001f0d037812 */ /* 0x050fe400078ec0ff */
[----:B-1-3--:R-:W-:Y:S02]  /*66e0*/  LOP3.LUT R0, R13, 0x1ffe0, RZ, 0xc0, !PT ;  /* 0x0001ffe00d007812 */ /* 0x00afe400078ec0ff */
[----:B------:R-:W-:Y:S02]  /*66f0*/  LEA R3, R2, R3, 0x5 ;  /* 0x0000000302037211 */ /* 0x000fe400078e28ff */
[----:B------:R-:W1:Y:S08]  /*6700*/  LDC.64 R6, c[0x0][0x3a8] ;  /* 0x0000ea00ff067b82 */ /* 0x000e700000000a00 */
[----:B------:R-:W3:Y:S01]  /*6710*/  LDC.64 R8, c[0x0][0x390] ;  /* 0x0000e400ff087b82 */ /* 0x000ee20000000a00 */
[----:B--2---:R-:W-:-:S02]  /*6720*/  IMAD R15, R0, UR4, R3 ;  /* 0x00000004000f7c24 */ /* 0x004fc4000f8e0203 */
[----:B0-----:R-:W-:-:S06]  /*6730*/  IMAD.WIDE.U32 R4, R13, 0x2, R4 ;  /* 0x000000020d047825 */ /* 0x001fcc00078e0004 */
[----:B------:R-:W2:Y:S01]  /*6740*/  LDG.E.U16 R4, desc[UR8][R4.64] ;  /* 0x0000000804047981 */ /* 0x000ea2000c1e1500 */
[----:B-1----:R-:W-:-:S03]  /*6750*/  IMAD.WIDE.U32 R6, R13, 0x2, R6 ;  /* 0x000000020d067825 */ /* 0x002fc600078e0006 */
[----:B------:R-:W0:Y:S04]  /*6760*/  LDS.64 R12, [UR10] ;  /* 0x0000000aff0c7984 */ /* 0x000e280008000a00 */
[----:B------:R-:W4:Y:S01]  /*6770*/  LDG.E.U16 R6, desc[UR8][R6.64] ;  /* 0x0000000806067981 */ /* 0x000f22000c1e1500 */
[----:B---3--:R-:W-:-:S05]  /*6780*/  IMAD.WIDE R8, R15, 0x2, R8 ;  /* 0x000000020f087825 */ /* 0x008fca00078e0208 */
        /* <DEDUP_REMOVED lines=18> */
.L_x_107:
[----:B------:R-:W0:Y:S01]  /*68b0*/  LDC.64 R4, c[0x0][0x380] ;  /* 0x0000e000ff047b82 */ /* 0x000e220000000a00 */
[----:B------:R-:W-:Y:S01]  /*68c0*/  F2FP.F16.F32.PACK_AB R0, RZ, R0 ;  /* 0x00000000ff00723e */ /* 0x000fe200000000ff */
[----:B0-----:R-:W-:-:S05]  /*68d0*/  IMAD.WIDE R4, R15, 0x2, R4 ;  /* 0x000000020f047825 */ /* 0x001fca00078e0204 */
[----:B------:R0:W-:Y:S02]  /*68e0*/  STG.E.U16 desc[UR8][R4.64], R0 ;  /* 0x0000000004007986 */ /* 0x0001e4000c101508 */
.L_x_106:
[----:B------:R-:W-:Y:S05]  /*68f0*/  BSYNC.RECONVERGENT B0 ;  /* 0x0000000000007941 */ /* 0x000fea0003800200 */
.L_x_105:
        /* <DEDUP_REMOVED lines=35> */
.L_x_110:
[----:B------:R-:W0:Y:S01]  /*6b30*/  LDC.64 R4, c[0x0][0x380] ;  /* 0x0000e000ff047b82 */ /* 0x000e220000000a00 */
[----:B------:R-:W-:Y:S01]  /*6b40*/  F2FP.F16.F32.PACK_AB R0, RZ, R0 ;  /* 0x00000000ff00723e */ /* 0x000fe200000000ff */
[----:B0-----:R-:W-:-:S05]  /*6b50*/  IMAD.WIDE R4, R11, 0x2, R4 ;  /* 0x000000020b047825 */ /* 0x001fca00078e0204 */
[----:B------:R0:W-:Y:S02]  /*6b60*/  STG.E.U16 desc[UR8][R4.64], R0 ;  /* 0x0000000004007986 */ /* 0x0001e4000c101508 */
.L_x_109:
[----:B------:R-:W-:Y:S05]  /*6b70*/  BSYNC.RECONVERGENT B0 ;  /* 0x0000000000007941 */ /* 0x000fea0003800200 */
.L_x_108:
        /* <DEDUP_REMOVED lines=35> */
.L_x_113:
[----:B------:R-:W0:Y:S01]  /*6db0*/  LDC.64 R4, c[0x0][0x380] ;  /* 0x0000e000ff047b82 */ /* 0x000e220000000a00 */
[----:B------:R-:W-:Y:S01]  /*6dc0*/  F2FP.F16.F32.PACK_AB R0, RZ, R0 ;  /* 0x00000000ff00723e */ /* 0x000fe200000000ff */
[----:B0-----:R-:W-:-:S05]  /*6dd0*/  IMAD.WIDE R4, R11, 0x2, R4 ;  /* 0x000000020b047825 */ /* 0x001fca00078e0204 */
[----:B------:R0:W-:Y:S02]  /*6de0*/  STG.E.U16 desc[UR8][R4.64], R0 ;  /* 0x0000000004007986 */ /* 0x0001e4000c101508 */
.L_x_112:
[----:B------:R-:W-:Y:S05]  /*6df0*/  BSYNC.RECONVERGENT B0 ;  /* 0x0000000000007941 */ /* 0x000fea0003800200 */
.L_x_111:
[----:B------:R-:W-:Y:S01]  /*6e00*/  ISETP.NE.AND P3, PT, R44, RZ, PT ;  /* 0x000000ff2c00720c */ /* 0x000fe20003f65270 */
[----:B------:R-:W-:-:S12]  /*6e10*/  BSSY.RECONVERGENT B0, `(.L_x_114) ;  /* 0x0000026000007945 */ /* 0x000fd80003800200 */
[----:B------:R-:W-:Y:S05]  /*6e20*/  @P3 BRA `(.L_x_115) ;  /* 0x0000000000903947 */ /* 0x000fea0003800000 */
[----:B0-2---:R-:W0:Y:S01]  /*6e30*/  LDC.64 R4, c[0x0][0x3a0] ;  /* 0x0000e800ff047b82 */ /* 0x005e220000000a00 */
[----:B------:R-:W2:Y:S01]  /*6e40*/  LDCU UR4, c[0x0][0x3b4] ;  /* 0x00007680ff0477ac */ /* 0x000ea20008000800 */
[C---:B----4-:R-:W-:Y:S01]  /*6e50*/  LOP3.LUT R3, R46.reuse, 0x1f, RZ, 0xc0, !PT ;  /* 0x0000001f2e037812 */ /* 0x050fe200078ec0ff */
[----:B---3--:R-:W3:Y:S01]  /*6e60*/  LDS.64 R14, [UR10] ;  /* 0x0000000aff0e7984 */ /* 0x008ee20008000a00 */
        /* <DEDUP_REMOVED lines=28> */
.L_x_116:
[----:B------:R-:W0:Y:S01]  /*7030*/  LDC.64 R4, c[0x0][0x380] ;  /* 0x0000e000ff047b82 */ /* 0x000e220000000a00 */
[----:B------:R-:W-:Y:S01]  /*7040*/  F2FP.F16.F32.PACK_AB R0, RZ, R0 ;  /* 0x00000000ff00723e */ /* 0x000fe200000000ff */
[----:B0-----:R-:W-:-:S05]  /*7050*/  IMAD.WIDE R4, R13, 0x2, R4 ;  /* 0x000000020d047825 */ /* 0x001fca00078e0204 */
[----:B------:R0:W-:Y:S02]  /*7060*/  STG.E.U16 desc[UR8][R4.64], R0 ;  /* 0x0000000004007986 */ /* 0x0001e4000c101508 */
.L_x_115:
[----:B------:R-:W-:Y:S05]  /*7070*/  BSYNC.RECONVERGENT B0 ;  /* 0x0000000000007941 */ /* 0x000fea0003800200 */
.L_x_114:
        /* <DEDUP_REMOVED lines=35> */
.L_x_119:
[----:B------:R-:W0:Y:S01]  /*72b0*/  LDC.64 R4, c[0x0][0x380] ;  /* 0x0000e000ff047b82 */ /* 0x000e220000000a00 */
[----:B------:R-:W-:Y:S01]  /*72c0*/  F2FP.F16.F32.PACK_AB R0, RZ, R0 ;  /* 0x00000000ff00723e */ /* 0x000fe200000000ff */
[----:B0-----:R-:W-:-:S05]  /*72d0*/  IMAD.WIDE R4, R13, 0x2, R4 ;  /* 0x000000020d047825 */ /* 0x001fca00078e0204 */
[----:B------:R0:W-:Y:S02]  /*72e0*/  STG.E.U16 desc[UR8][R4.64], R0 ;  /* 0x0000000004007986 */ /* 0x0001e4000c101508 */
.L_x_118:
[----:B------:R-:W-:Y:S05]  /*72f0*/  BSYNC.RECONVERGENT B0 ;  /* 0x0000000000007941 */ /* 0x000fea0003800200 */
.L_x_117:
        /* <DEDUP_REMOVED lines=35> */
.L_x_122:
[----:B------:R-:W0:Y:S01]  /*7530*/  LDC.64 R4, c[0x0][0x380] ;  /* 0x0000e000ff047b82 */ /* 0x000e220000000a00 */
[----:B------:R-:W-:Y:S01]  /*7540*/  F2FP.F16.F32.PACK_AB R0, RZ, R0 ;  /* 0x00000000ff00723e */ /* 0x000fe200000000ff */
[----:B0-----:R-:W-:-:S05]  /*7550*/  IMAD.WIDE R4, R13, 0x2, R4 ;  /* 0x000000020d047825 */ /* 0x001fca00078e0204 */
[----:B------:R0:W-:Y:S02]  /*7560*/  STG.E.U16 desc[UR8][R4.64], R0 ;  /* 0x0000000004007986 */ /* 0x0001e4000c101508 */
.L_x_121:
[----:B------:R-:W-:Y:S05]  /*7570*/  BSYNC.RECONVERGENT B0 ;  /* 0x0000000000007941 */ /* 0x000fea0003800200 */
.L_x_120:
        /* <DEDUP_REMOVED lines=35> */
.L_x_125:
[----:B------:R-:W0:Y:S01]  /*77b0*/  LDC.64 R4, c[0x0][0x380] ;  /* 0x0000e000ff047b82 */ /* 0x000e220000000a00 */
[----:B------:R-:W-:Y:S01]  /*77c0*/  F2FP.F16.F32.PACK_AB R0, RZ, R0 ;  /* 0x00000000ff00723e */ /* 0x000fe200000000ff */
[----:B0-----:R-:W-:-:S05]  /*77d0*/  IMAD.WIDE R4, R13, 0x2, R4 ;  /* 0x000000020d047825 */ /* 0x001fca00078e0204 */
[----:B------:R0:W-:Y:S02]  /*77e0*/  STG.E.U16 desc[UR8][R4.64], R0 ;  /* 0x0000000004007986 */ /* 0x0001e4000c101508 */
.L_x_124:
[----:B------:R-:W-:Y:S05]  /*77f0*/  BSYNC.RECONVERGENT B0 ;  /* 0x0000000000007941 */ /* 0x000fea0003800200 */
.L_x_123:
[----:B------:R-:W-:Y:S04]  /*7800*/  BSSY.RECONVERGENT B0, `(.L_x_126) ;  /* 0x0000026000007945 */ /* 0x000fe80003800200 */
        /* <DEDUP_REMOVED lines=33> */
.L_x_128:
[----:B------:R-:W0:Y:S01]  /*7a20*/  LDC.64 R4, c[0x0][0x380] ;  /* 0x0000e000ff047b82 */ /* 0x000e220000000a00 */
[----:B------:R-:W-:Y:S01]  /*7a30*/  F2FP.F16.F32.PACK_AB R0, RZ, R0 ;  /* 0x00000000ff00723e */ /* 0x000fe200000000ff */
[----:B0-----:R-:W-:-:S05]  /*7a40*/  IMAD.WIDE R4, R13, 0x2, R4 ;  /* 0x000000020d047825 */ /* 0x001fca00078e0204 */
[----:B------:R0:W-:Y:S02]  /*7a50*/  STG.E.U16 desc[UR8][R4.64], R0 ;  /* 0x0000000004007986 */ /* 0x0001e4000c101508 */
.L_x_127:
[----:B------:R-:W-:Y:S05]  /*7a60*/  BSYNC.RECONVERGENT B0 ;  /* 0x0000000000007941 */ /* 0x000fea0003800200 */
.L_x_126:
        /* <DEDUP_REMOVED lines=34> */
.L_x_131:
[----:B------:R-:W0:Y:S01]  /*7c90*/  LDC.64 R4, c[0x0][0x380] ;  /* 0x0000e000ff047b82 */ /* 0x000e220000000a00 */
[----:B------:R-:W-:Y:S01]  /*7ca0*/  F2FP.F16.F32.PACK_AB R0, RZ, R0 ;  /* 0x00000000ff00723e */ /* 0x000fe200000000ff */
[----:B0-----:R-:W-:-:S05]  /*7cb0*/  IMAD.WIDE R4, R13, 0x2, R4 ;  /* 0x000000020d047825 */ /* 0x001fca00078e0204 */
[----:B------:R0:W-:Y:S02]  /*7cc0*/  STG.E.U16 desc[UR8][R4.64], R0 ;  /* 0x0000000004007986 */ /* 0x0001e4000c101508 */
.L_x_130:
[----:B------:R-:W-:Y:S05]  /*7cd0*/  BSYNC.RECONVERGENT B0 ;  /* 0x0000000000007941 */ /* 0x000fea0003800200 */
.L_x_129:
        /* <DEDUP_REMOVED lines=34> */
.L_x_134:
[----:B------:R-:W0:Y:S01]  /*7f00*/  LDC.64 R4, c[0x0][0x380] ;  /* 0x0000e000ff047b82 */ /* 0x000e220000000a00 */
[----:B------:R-:W-:Y:S01]  /*7f10*/  F2FP.F16.F32.PACK_AB R0, RZ, R0 ;  /* 0x00000000ff00723e */ /* 0x000fe200000000ff */
[----:B0-----:R-:W-:-:S05]  /*7f20*/  IMAD.WIDE R4, R13, 0x2, R4 ;  /* 0x000000020d047825 */ /* 0x001fca00078e0204 */
[----:B------:R0:W-:Y:S02]  /*7f30*/  STG.E.U16 desc[UR8][R4.64], R0 ;  /* 0x0000000004007986 */ /* 0x0001e4000c101508 */
.L_x_133:
[----:B------:R-:W-:Y:S05]  /*7f40*/  BSYNC.RECONVERGENT B0 ;  /* 0x0000000000007941 */ /* 0x000fea0003800200 */
.L_x_132:
        /* <DEDUP_REMOVED lines=34> */
.L_x_137:
[----:B------:R-:W0:Y:S01]  /*8170*/  LDC.64 R4, c[0x0][0x380] ;  /* 0x0000e000ff047b82 */ /* 0x000e220000000a00 */
[----:B------:R-:W-:Y:S01]  /*8180*/  F2FP.F16.F32.PACK_AB R0, RZ, R0 ;  /* 0x00000000ff00723e */ /* 0x000fe200000000ff */
[----:B0-----:R-:W-:-:S05]  /*8190*/  IMAD.WIDE R4, R13, 0x2, R4 ;  /* 0x000000020d047825 */ /* 0x001fca00078e0204 */
[----:B------:R0:W-:Y:S02]  /*81a0*/  STG.E.U16 desc[UR8][R4.64], R0 ;  /* 0x0000000004007986 */ /* 0x0001e4000c101508 */
.L_x_136:
[----:B------:R-:W-:Y:S05]  /*81b0*/  BSYNC.RECONVERGENT B0 ;  /* 0x0000000000007941 */ /* 0x000fea0003800200 */
.L_x_135:
        /* <DEDUP_REMOVED lines=34> */
.L_x_140:
[----:B------:R-:W0:Y:S01]  /*83e0*/  LDC.64 R4, c[0x0][0x380] ;  /* 0x0000e000ff047b82 */ /* 0x000e220000000a00 */
[----:B------:R-:W-:Y:S01]  /*83f0*/  F2FP.F16.F32.PACK_AB R0, RZ, R0 ;  /* 0x00000000ff00723e */ /* 0x000fe200000000ff */
[----:B0-----:R-:W-:-:S05]  /*8400*/  IMAD.WIDE R4, R13, 0x2, R4 ;  /* 0x000000020d047825 */ /* 0x001fca00078e0204 */
[----:B------:R0:W-:Y:S02]  /*8410*/  STG.E.U16 desc[UR8][R4.64], R0 ;  /* 0x0000000004007986 */ /* 0x0001e4000c101508 */
.L_x_139:
[----:B------:R-:W-:Y:S05]  /*8420*/  BSYNC.RECONVERGENT B0 ;  /* 0x0000000000007941 */ /* 0x000fea0003800200 */
.L_x_138:
[----:B------:R-:W-:Y:S05]  /*8430*/  @P6 EXIT ;  /* 0x000000000000694d */ /* 0x000fea0003800000 */
        /* <DEDUP_REMOVED lines=27> */
[----:B------:R-:W-:Y:S01]  /*85f0*/  STG.E.U16 desc[UR8][R6.64], R8 ;  /* 0x0000000806007986 */ /* 0x000fe2000c101508 */
[----:B0-----:R-:W-:-:S04]  /*8600*/  IADD3 R2, P0, PT, R15, UR4, RZ ;  /* 0x000000040f027c10 */ /* 0x001fc8000ff1e0ff */
[----:B------:R-:W-:-:S05]  /*8610*/  LEA.HI.X.SX32 R3, R15, UR5, 0x1, P0 ;  /* 0x000000050f037c11 */ /* 0x000fca00080f0eff */
[----:B-1----:R-:W-:Y:S01]  /*8620*/  STG.E.U8 desc[UR8][R2.64], R5 ;  /* 0x0000000502007986 */ /* 0x002fe2000c101108 */
[----:B------:R-:W-:Y:S05]  /*8630*/  EXIT ;  /* 0x000000000000794d */ /* 0x000fea0003800000 */
.L_x_141:
[----:B------:R-:W0:Y:S01]  /*8640*/  LDC.64 R2, c[0x0][0x380] ;  /* 0x0000e000ff027b82 */ /* 0x000e220000000a00 */
[----:B------:R-:W-:Y:S01]  /*8650*/  F2FP.F16.F32.PACK_AB R8, RZ, R8 ;  /* 0x00000008ff08723e */ /* 0x000fe200000000ff */
[----:B0-----:R-:W-:-:S05]  /*8660*/  IMAD.WIDE R2, R15, 0x2, R2 ;  /* 0x000000020f027825 */ /* 0x001fca00078e0202 */
[----:B------:R-:W-:Y:S01]  /*8670*/  STG.E.U16 desc[UR8][R2.64], R8 ;  /* 0x0000000802007986 */ /* 0x000fe2000c101508 */
[----:B------:R-:W-:Y:S05]  /*8680*/  EXIT ;  /* 0x000000000000794d */ /* 0x000fea0003800000 */
.L_x_142:
        /* <DEDUP_REMOVED lines=15> */
.L_x_598:


//--------------------- .text._ZN17fastertransformer29add_bias_layernorm_add_res_e2ILi32EEEvP5char2PKS1_P7__half2PKS5_S8_S8_fiiPKfSA_ --------------------------
	.section	.text._ZN17fastertransformer29add_bias_layernorm_add_res_e2ILi32EEEvP5char2PKS1_P7__half2PKS5_S8_S8_fiiPKfSA_,"ax",@progbits
	.align	128
        .global         _ZN17fastertransformer29add_bias_layernorm_add_res_e2ILi32EEEvP5char2PKS1_P7__half2PKS5_S8_S8_fiiPKfSA_
        .type           _ZN17fastertransformer29add_bias_layernorm_add_res_e2ILi32EEEvP5char2PKS1_P7__half2PKS5_S8_S8_fiiPKfSA_,@function
        .size           _ZN17fastertransformer29add_bias_layernorm_add_res_e2ILi32EEEvP5char2PKS1_P7__half2PKS5_S8_S8_fiiPKfSA_,(.L_x_599 - _ZN17fastertransformer29add_bias_layernorm_add_res_e2ILi32EEEvP5char2PKS1_P7__half2PKS5_S8_S8_fiiPKfSA_)
        .other          _ZN17fastertransformer29add_bias_layernorm_add_res_e2ILi32EEEvP5char2PKS1_P7__half2PKS5_S8_S8_fiiPKfSA_,@"STO_CUDA_ENTRY STV_DEFAULT"
_ZN17fastertransformer29add_bias_layernorm_add_res_e2ILi32EEEvP5char2PKS1_P7__half2PKS5_S8_S8_fiiPKfSA_:
.text._ZN17fastertransformer29add_bias_layernorm_add_res_e2ILi32EEEvP5char2PKS1_P7__half2PKS5_S8_S8_fiiPKfSA_:
[----:B------:R-:W-:Y:S01]  /*0000*/  LDC R1, c[0x0][0x37c] ;  /* 0x0000df00ff017b82 */ /* 0x000fe20000000800 */
[----:B------:R-:W0:Y:S07]  /*0010*/  LDCU.64 UR4, c[0x0][0x3c8] ;  /* 0x00007900ff0477ac */ /* 0x000e2e0008000a00 */
[----:B------:R-:W1:Y:S01]  /*0020*/  LDC.64 R4, c[0x0][0x3c8] ;  /* 0x0000f200ff047b82 */ /* 0x000e620000000a00 */
[----:B------:R-:W2:Y:S07]  /*0030*/  LDCU.64 UR8, c[0x0][0x358] ;  /* 0x00006b00ff0877ac */ /* 0x000eae0008000a00 */
[----:B------:R-:W2:Y:S01]  /*0040*/  LDC.64 R6, c[0x0][0x3c0] ;  /* 0x0000f000ff067b82 */ /* 0x000ea20000000a00 */
[----:B------:R-:W3:Y:S01]  /*0050*/  S2R R42, SR_TID.X ;  /* 0x00000000002a7919 */ /* 0x000ee20000002100 */
[----:B------:R-:W3:Y:S01]  /*0060*/  LDCU UR7, c[0x0][0x360] ;  /* 0x00006c00ff0777ac */ /* 0x000ee20008000800 */
[----:B------:R-:W4:Y:S01]  /*0070*/  LDCU UR12, c[0x0][0x3b8] ;  /* 0x00007700ff0c77ac */ /* 0x000f220008000800 */
[----:B0-----:R-:W-:-:S04]  /*0080*/  UISETP.NE.U32.AND UP0, UPT, UR4, URZ, UPT ;  /* 0x000000ff0400728c */ /* 0x001fc8000bf05070 */
[----:B------:R-:W-:-:S06]  /*0090*/  UISETP.NE.AND.EX UP0, UPT, UR5, URZ, UPT, UP0 ;  /* 0x000000ff0500728c */ /* 0x000fcc000bf05300 */
[----:B------:R-:W-:Y:S01]  /*00a0*/  PLOP3.LUT P0, PT, PT, PT, UP0, 0x80, 0x8 ;  /* 0x000000000008781c */ /* 0x000fe20003f0f008 */
[----:B--2---:R-:W2:-:S12]  /*00b0*/  LDG.E.CONSTANT R8, desc[UR8][R6.64] ;  /* 0x0000000806087981 */ /* 0x004e98000c1e9900 */
[----:B-1----:R0:W5:Y:S01]  /*00c0*/  @P0 LDG.E.CONSTANT R5, desc[UR8][R4.64] ;  /* 0x0000000804050981 */ /* 0x002162000c1e9900 */
[----:B---3--:R-:W-:-:S04]  /*00d0*/  IADD3 R17, PT, PT, R42, UR7, RZ ;  /* 0x000000072a117c10 */ /* 0x008fc8000fffe0ff */
[----:B------:R-:W-:Y:S01]  /*00e0*/  IADD3 R3, PT, PT, R17, UR7, RZ ;  /* 0x0000000711037c10 */ /* 0x000fe2000fffe0ff */
[----:B----4-:R-:W-:-:S03]  /*00f0*/  USHF.R.S32.HI UR10, URZ, 0x1, UR12 ;  /* 0x00000001ff0a7899 */ /* 0x010fc6000801140c */
[----:B------:R-:W-:Y:S01]  /*0100*/  IADD3 R0, PT, PT, R3, UR7, RZ ;  /* 0x0000000703007c10 */ /* 0x000fe2000fffe0ff */
[----:B------:R-:W1:Y:S03]  /*0110*/  S2R R28, SR_CTAID.X ;  /* 0x00000000001c7919 */ /* 0x000e660000002500 */
[----:B------:R-:W-:Y:S02]  /*0120*/  IADD3 R2, PT, PT, R0, UR7, RZ ;  /* 0x0000000700027c10 */ /* 0x000fe4000fffe0ff */
[----:B------:R-:W-:Y:S02]  /*0130*/  PLOP3.LUT P0, PT, PT, PT, UP0, 0x80, 0x8 ;  /* 0x000000000008781c */ /* 0x000fe40003f0f008 */
[----:B0-----:R-:W-:Y:S02]  /*0140*/  IADD3 R4, PT, PT, R2, UR7, RZ ;  /* 0x0000000702047c10 */ /* 0x001fe4000fffe0ff */
[----:B------:R-:W-:-:S02]  /*0150*/  ISETP.LT.AND P3, PT, R42, UR10, PT ;  /* 0x0000000a2a007c0c */ /* 0x000fc4000bf61270 */
[----:B------:R-:W-:-:S04]  /*0160*/  IADD3 R9, PT, PT, R4, UR7, RZ ;  /* 0x0000000704097c10 */ /* 0x000fc8000fffe0ff */
[----:B------:R-:W-:Y:S01]  /*0170*/  IADD3 R7, PT, PT, R9, UR7, RZ ;  /* 0x0000000709077c10 */ /* 0x000fe2000fffe0ff */
[----:B------:R-:W-:Y:S01]  /*0180*/  UMOV UR11, 0xbf800000 ;  /* 0xbf800000000b7882 */ /* 0x000fe20000000000 */
[----:B------:R-:W-:Y:S02]  /*0190*/  BSSY.RECONVERGENT B0, `(.L_x_143) ;  /* 0x0000024000007945 */ /* 0x000fe40003800200 */
[----:B------:R-:W-:Y:S01]  /*01a0*/  IADD3 R6, PT, PT, R7, UR7, RZ ;  /* 0x0000000707067c10 */ /* 0x000fe2000fffe0ff */
[----:B------:R-:W-:Y:S01]  /*01b0*/  HFMA2 R68, -RZ, RZ, 0, 0 ;  /* 0x00000000ff447431 */ /* 0x000fe200000001ff */
[----:B------:R-:W-:Y:S02]  /*01c0*/  ISETP.GE.AND P1, PT, R3, UR10, PT ;  /* 0x0000000a03007c0c */ /* 0x000fe4000bf26270 */
[----:B------:R-:W-:Y:S02]  /*01d0*/  ISETP.GE.AND P2, PT, R0, UR10, PT ;  /* 0x0000000a00007c0c */ /* 0x000fe4000bf46270 */
[----:B--2---:R-:W-:-:S02]  /*01e0*/  R2UR UR4, R8 ;  /* 0x00000000080472ca */ /* 0x004fc400000e0000 */
[----:B-----5:R-:W-:Y:S02]  /*01f0*/  @P0 R2UR UR11, R5 ;  /* 0x00000000050b02ca */ /* 0x020fe400000e0000 */
[----:B------:R-:W-:Y:S02]  /*0200*/  P2R R5, PR, RZ, 0x8 ;  /* 0x00000008ff057803 */ /* 0x000fe40000000000 */
[----:B------:R-:W-:Y:S02]  /*0210*/  ISETP.GE.AND P0, PT, R17, UR10, PT ;  /* 0x0000000a11007c0c */ /* 0x000fe4000bf06270 */
[----:B------:R-:W-:Y:S01]  /*0220*/  IADD3 R5, PT, PT, R6, UR7, RZ ;  /* 0x0000000706057c10 */ /* 0x000fe2000fffe0ff */
[----:B-1----:R-:W-:Y:S10]  /*0230*/  @!P3 BRA `(.L_x_144) ;  /* 0x000000000064b947 */ /* 0x002ff40003800000 */
[----:B------:R-:W0:Y:S01]  /*0240*/  LDCU UR5, c[0x0][0x3b4] ;  /* 0x00007680ff0577ac */ /* 0x000e220008000800 */
[----:B------:R-:W-:Y:S01]  /*0250*/  SHF.L.U32 R8, R42, 0x1, RZ ;  /* 0x000000012a087819 */ /* 0x000fe200000006ff */
[----:B------:R-:W1:Y:S03]  /*0260*/  LDCU.64 UR14, c[0x0][0x388] ;  /* 0x00007100ff0e77ac */ /* 0x000e660008000a00 */
[C---:B------:R-:W-:Y:S02]  /*0270*/  LOP3.LUT R11, R8.reuse, 0x1e, RZ, 0xc0, !PT ;  /* 0x0000001e080b7812 */ /* 0x040fe400078ec0ff */
[----:B------:R-:W-:Y:S02]  /*0280*/  LOP3.LUT R8, R8, 0x7e0, RZ, 0xc0, !PT ;  /* 0x000007e008087812 */ /* 0x000fe400078ec0ff */
[----:B------:R-:W-:-:S05]  /*0290*/  LEA R11, R28, R11, 0x5 ;  /* 0x0000000b1c0b7211 */ /* 0x000fca00078e28ff */
[----:B0-----:R-:W-:Y:S02]  /*02a0*/  IMAD R8, R8, UR5, R11 ;  /* 0x0000000508087c24 */ /* 0x001fe4000f8e020b */
[----:B------:R-:W0:Y:S03]  /*02b0*/  LDC.64 R10, c[0x0][0x398] ;  /* 0x0000e600ff0a7b82 */ /* 0x000e260000000a00 */
[----:B-1----:R-:W-:-:S04]  /*02c0*/  IADD3 R12, P3, PT, R8, UR14, RZ ;  /* 0x0000000e080c7c10 */ /* 0x002fc8000ff7e0ff */
[----:B------:R-:W-:-:S05]  /*02d0*/  IADD3.X R13, PT, PT, RZ, UR15, RZ, P3, !PT ;  /* 0x0000000fff0d7c10 */ /* 0x000fca0009ffe4ff */
[----:B------:R-:W2:Y:S01]  /*02e0*/  LDG.E.U16 R12, desc[UR8][R12.64] ;  /* 0x000000080c0c7981 */ /* 0x000ea2000c1e1500 */
[----:B0-----:R-:W-:-:S06]  /*02f0*/  IMAD.WIDE.U32 R10, R42, 0x4, R10 ;  /* 0x000000042a0a7825 */ /* 0x001fcc00078e000a */
[----:B------:R0:W3:Y:S02]  /*0300*/  LDG.E R10, desc[UR8][R10.64] ;  /* 0x000000080a0a7981 */ /* 0x0000e4000c1e1900 */
[----:B0-----:R-:W-:Y:S02]  /*0310*/  F2FP.F16.F32.PACK_AB R11, RZ, UR4 ;  /* 0x00000004ff0b7c3e */ /* 0x001fe400080000ff */
[C---:B--2---:R-:W-:Y:S02]  /*0320*/  PRMT R8, R12.reuse, 0x8880, RZ ;  /* 0x000088800c087816 */ /* 0x044fe400000000ff */
[----:B------:R-:W-:-:S04]  /*0330*/  PRMT R14, R12, 0x9991, RZ ;  /* 0x000099910c0e7816 */ /* 0x000fc800000000ff */
[----:B------:R-:W-:Y:S08]  /*0340*/  I2F.F16 R8, R8 ;  /* 0x0000000800087306 */ /* 0x000ff00000200c00 */
[----:B------:R-:W0:Y:S02]  /*0350*/  I2F.F16 R15, R14 ;  /* 0x0000000e000f7306 */ /* 0x000e240000200c00 */
[----:B0-----:R-:W-:-:S05]  /*0360*/  PRMT R8, R8, 0x5410, R15 ;  /* 0x0000541008087816 */ /* 0x001fca000000000f */
[----:B------:R-:W-:-:S04]  /*0370*/  HMUL2 R67, R8, R11.H0_H0 ;  /* 0x2000000b08437232 */ /* 0x000fc80000000000 */
[----:B---3--:R-:W-:-:S05]  /*0380*/  HADD2 R67, R67, R10 ;  /* 0x0000000a43437230 */ /* 0x008fca0000000000 */
[--C-:B------:R-:W-:Y:S02]  /*0390*/  HADD2.F32 R10, -RZ, R67.reuse.H0_H0 ;  /* 0x20000043ff0a7230 */ /* 0x100fe40000004100 */
[----:B------:R-:W-:-:S05]  /*03a0*/  HADD2.F32 R11, -RZ, R67.H1_H1 ;  /* 0x30000043ff0b7230 */ /* 0x000fca0000004100 */
[----:B------:R-:W-:-:S04]  /*03b0*/  FADD.FTZ R10, R10, R11 ;  /* 0x0000000b0a0a7221 */ /* 0x000fc80000010000 */
[----:B------:R-:W-:-:S07]  /*03c0*/  FADD.FTZ R68, RZ, R10 ;  /* 0x0000000aff447221 */ /* 0x000fce0000010000 */
.L_x_144:
[----:B------:R-:W-:Y:S05]  /*03d0*/  BSYNC.RECONVERGENT B0 ;  /* 0x0000000000007941 */ /* 0x000fea0003800200 */
.L_x_143:
[----:B------:R-:W-:Y:S04]  /*03e0*/  BSSY.RECONVERGENT B0, `(.L_x_145) ;  /* 0x000001b000007945 */ /* 0x000fe80003800200 */
[----:B------:R-:W-:Y:S05]  /*03f0*/  @P0 BRA `(.L_x_146) ;  /* 0x0000000000640947 */ /* 0x000fea0003800000 */
        /* <DEDUP_REMOVED lines=10> */
[----:B------:R1:W2:Y:S01]  /*04a0*/  LDG.E.U16 R12, desc[UR8][R12.64] ;  /* 0x000000080c0c7981 */ /* 0x0002a2000c1e1500 */
[----:B0-----:R-:W-:-:S06]  /*04b0*/  IMAD.WIDE.U32 R10, R17, 0x4, R10 ;  /* 0x00000004110a7825 */ /* 0x001fcc00078e000a */
[----:B------:R-:W3:Y:S01]  /*04c0*/  LDG.E R10, desc[UR8][R10.64] ;  /* 0x000000080a0a7981 */ /* 0x000ee2000c1e1900 */
[----:B-1----:R-:W-:Y:S02]  /*04d0*/  F2FP.F16.F32.PACK_AB R13, RZ, UR4 ;  /* 0x00000004ff0d7c3e */ /* 0x002fe400080000ff */
[C---:B--2---:R-:W-:Y:S02]  /*04e0*/  PRMT R8, R12.reuse, 0x8880, RZ ;  /* 0x000088800c087816 */ /* 0x044fe400000000ff */
[----:B------:R-:W-:-:S04]  /*04f0*/  PRMT R14, R12, 0x9991, RZ ;  /* 0x000099910c0e7816 */ /* 0x000fc800000000ff */
[----:B------:R-:W-:Y:S08]  /*0500*/  I2F.F16 R8, R8 ;  /* 0x0000000800087306 */ /* 0x000ff00000200c00 */
[----:B------:R-:W0:Y:S02]  /*0510*/  I2F.F16 R15, R14 ;  /* 0x0000000e000f7306 */ /* 0x000e240000200c00 */
[----:B0-----:R-:W-:-:S05]  /*0520*/  PRMT R8, R8, 0x5410, R15 ;  /* 0x0000541008087816 */ /* 0x001fca000000000f */
[----:B------:R-:W-:-:S04]  /*0530*/  HMUL2 R13, R8, R13.H0_H0 ;  /* 0x2000000d080d7232 */ /* 0x000fc80000000000 */
[----:B---3--:R-:W-:-:S05]  /*0540*/  HFMA2 R66, R13, 1, 1, R10 ;  /* 0x3c003c000d427831 */ /* 0x008fca000000000a */
[--C-:B------:R-:W-:Y:S02]  /*0550*/  HADD2.F32 R10, -RZ, R66.reuse.H0_H0 ;  /* 0x20000042ff0a7230 */ /* 0x100fe40000004100 */
[----:B------:R-:W-:-:S05]  /*0560*/  HADD2.F32 R11, -RZ, R66.H1_H1 ;  /* 0x30000042ff0b7230 */ /* 0x000fca0000004100 */
[----:B------:R-:W-:-:S04]  /*0570*/  FADD.FTZ R11, R10, R11 ;  /* 0x0000000b0a0b7221 */ /* 0x000fc80000010000 */
[----:B------:R-:W-:-:S07]  /*0580*/  FADD.FTZ R68, R68, R11 ;  /* 0x0000000b44447221 */ /* 0x000fce0000010000 */
.L_x_146:
[----:B------:R-:W-:Y:S05]  /*0590*/  BSYNC.RECONVERGENT B0 ;  /* 0x0000000000007941 */ /* 0x000fea0003800200 */
.L_x_145:
        /* <DEDUP_REMOVED lines=14> */
[----:B------:R-:W3:Y:S01]  /*0680*/  LDG.E R10, desc[UR8][R10.64] ;  /* 0x000000080a0a7981 */ /* 0x000ee2000c1e1900 */
[----:B------:R-:W-:Y:S02]  /*0690*/  F2FP.F16.F32.PACK_AB R63, RZ, UR4 ;  /* 0x00000004ff3f7c3e */ /* 0x000fe400080000ff */
        /* <DEDUP_REMOVED lines=11> */
.L_x_148:
[----:B------:R-:W-:Y:S05]  /*0750*/  BSYNC.RECONVERGENT B0 ;  /* 0x0000000000007941 */ /* 0x000fea0003800200 */
.L_x_147:
[----:B------:R-:W-:Y:S04]  /*0760*/  BSSY.RECONVERGENT B0, `(.L_x_149) ;  /* 0x000001b000007945 */ /* 0x000fe80003800200 */
[----:B------:R-:W-:Y:S05]  /*0770*/  @P2 BRA `(.L_x_150) ;  /* 0x0000000000642947 */ /* 0x000fea0003800000 */
[----:B------:R-:W0:Y:S01]  /*0780*/  LDCU UR5, c[0x0][0x3b4] ;  /* 0x00007680ff0577ac */ /* 0x000e220008000800 */
[----:B------:R-:W-:Y:S01]  /*0790*/  SHF.L.U32 R3, R0, 0x1, RZ ;  /* 0x0000000100037819 */ /* 0x000fe200000006ff */
[----:B------:R-:W1:Y:S03]  /*07a0*/  LDCU.64 UR14, c[0x0][0x388] ;  /* 0x00007100ff0e77ac */ /* 0x000e660008000a00 */
[C---:B------:R-:W-:Y:S02]  /*07b0*/  LOP3.LUT R11, R3.reuse, 0x1e, RZ, 0xc0, !PT ;  /* 0x0000001e030b7812 */ /* 0x040fe400078ec0ff */
[----:B------:R-:W-:Y:S02]  /*07c0*/  LOP3.LUT R3, R3, 0x7fe0, RZ, 0xc0, !PT ;  /* 0x00007fe003037812 */ /* 0x000fe400078ec0ff */
[----:B------:R-:W-:Y:S02]  /*07d0*/  LEA R8, R28, R11, 0x5 ;  /* 0x0000000b1c087211 */ /* 0x000fe400078e28ff */
[----:B------:R-:W2:Y:S03]  /*07e0*/  LDC.64 R10, c[0x0][0x398] ;  /* 0x0000e600ff0a7b82 */ /* 0x000ea60000000a00 */
[----:B0-----:R-:W-:-:S05]  /*07f0*/  IMAD R3, R3, UR5, R8 ;  /* 0x0000000503037c24 */ /* 0x001fca000f8e0208 */
[----:B-1----:R-:W-:-:S04]  /*0800*/  IADD3 R12, P0, PT, R3, UR14, RZ ;  /* 0x0000000e030c7c10 */ /* 0x002fc8000ff1e0ff */
[----:B------:R-:W-:-:S05]  /*0810*/  IADD3.X R13, PT, PT, RZ, UR15, RZ, P0, !PT ;  /* 0x0000000fff0d7c10 */ /* 0x000fca00087fe4ff */
[----:B------:R0:W3:Y:S01]  /*0820*/  LDG.E.U16 R12, desc[UR8][R12.64] ;  /* 0x000000080c0c7981 */ /* 0x0000e2000c1e1500 */
[----:B--2---:R-:W-:-:S06]  /*0830*/  IMAD.WIDE.U32 R10, R0, 0x4, R10 ;  /* 0x00000004000a7825 */ /* 0x004fcc00078e000a */
[----:B------:R-:W2:Y:S01]  /*0840*/  LDG.E R10, desc[UR8][R10.64] ;  /* 0x000000080a0a7981 */ /* 0x000ea2000c1e1900 */
[----:B0-----:R-:W-:Y:S02]  /*0850*/  F2FP.F16.F32.PACK_AB R13, RZ, UR4 ;  /* 0x00000004ff0d7c3e */ /* 0x001fe400080000ff */
[C---:B---3--:R-:W-:Y:S02]  /*0860*/  PRMT R0, R12.reuse, 0x8880, RZ ;  /* 0x000088800c007816 */ /* 0x048fe400000000ff */
[----:B------:R-:W-:-:S04]  /*0870*/  PRMT R3, R12, 0x9991, RZ ;  /* 0x000099910c037816 */ /* 0x000fc800000000ff */
[----:B------:R-:W-:Y:S08]  /*0880*/  I2F.F16 R0, R0 ;  /* 0x0000000000007306 */ /* 0x000ff00000200c00 */
[----:B------:R-:W0:Y:S02]  /*0890*/  I2F.F16 R3, R3 ;  /* 0x0000000300037306 */ /* 0x000e240000200c00 */
[----:B0-----:R-:W-:-:S05]  /*08a0*/  PRMT R0, R0, 0x5410, R3 ;  /* 0x0000541000007816 */ /* 0x001fca0000000003 */
[----:B------:R-:W-:-:S04]  /*08b0*/  HMUL2 R13, R0, R13.H0_H0 ;  /* 0x2000000d000d7232 */ /* 0x000fc80000000000 */
[----:B--2---:R-:W-:-:S05]  /*08c0*/  HFMA2 R62, R13, 1, 1, R10 ;  /* 0x3c003c000d3e7831 */ /* 0x004fca000000000a */
[--C-:B------:R-:W-:Y:S02]  /*08d0*/  HADD2.F32 R8, -RZ, R62.reuse.H0_H0 ;  /* 0x2000003eff087230 */ /* 0x100fe40000004100 */
[----:B------:R-:W-:-:S05]  /*08e0*/  HADD2.F32 R11, -RZ, R62.H1_H1 ;  /* 0x3000003eff0b7230 */ /* 0x000fca0000004100 */
[----:B------:R-:W-:-:S04]  /*08f0*/  FADD.FTZ R11, R8, R11 ;  /* 0x0000000b080b7221 */ /* 0x000fc80000010000 */
[----:B------:R-:W-:-:S07]  /*0900*/  FADD.FTZ R68, R68, R11 ;  /* 0x0000000b44447221 */ /* 0x000fce0000010000 */
.L_x_150:
[----:B------:R-:W-:Y:S05]  /*0910*/  BSYNC.RECONVERGENT B0 ;  /* 0x0000000000007941 */ /* 0x000fea0003800200 */
.L_x_149:
[----:B------:R-:W-:Y:S01]  /*0920*/  ISETP.GE.AND P5, PT, R2, UR10, PT ;  /* 0x0000000a02007c0c */ /* 0x000fe2000bfa6270 */
[----:B------:R-:W-:Y:S01]  /*0930*/  BSSY.RECONVERGENT B0, `(.L_x_151) ;  /* 0x0000024000007945 */ /* 0x000fe20003800200 */
[----:B------:R-:W-:Y:S02]  /*0940*/  IADD3 R10, PT, PT, R5, UR7, RZ ;  /* 0x00000007050a7c10 */ /* 0x000fe4000fffe0ff */
[----:B------:R-:W-:Y:S02]  /*0950*/  ISETP.GE.AND P0, PT, R4, UR10, PT ;  /* 0x0000000a04007c0c */ /* 0x000fe4000bf06270 */
[----:B------:R-:W-:Y:S02]  /*0960*/  IADD3 R8, PT, PT, R10, UR7, RZ ;  /* 0x000000070a087c10 */ /* 0x000fe4000fffe0ff */
[----:B------:R-:W-:Y:S02]  /*0970*/  ISETP.GE.AND P1, PT, R9, UR10, PT ;  /* 0x0000000a09007c0c */ /* 0x000fe4000bf26270 */
[----:B------:R-:W-:-:S02]  /*0980*/  IADD3 R3, PT, PT, R8, UR7, RZ ;  /* 0x0000000708037c10 */ /* 0x000fc4000fffe0ff */
[----:B------:R-:W-:Y:S02]  /*0990*/  ISETP.GE.AND P2, PT, R7, UR10, PT ;  /* 0x0000000a07007c0c */ /* 0x000fe4000bf46270 */
[----:B------:R-:W-:Y:S02]  /*09a0*/  ISETP.GE.AND P3, PT, R6, UR10, PT ;  /* 0x0000000a06007c0c */ /* 0x000fe4000bf66270 */
[----:B------:R-:W-:Y:S02]  /*09b0*/  ISETP.GE.AND P4, PT, R5, UR10, PT ;  /* 0x0000000a05007c0c */ /* 0x000fe4000bf86270 */
[----:B------:R-:W-:Y:S01]  /*09c0*/  IADD3 R0, PT, PT, R3, UR7, RZ ;  /* 0x0000000703007c10 */ /* 0x000fe2000fffe0ff */
[----:B------:R-:W-:Y:S10]  /*09d0*/  @P5 BRA `(.L_x_152) ;  /* 0x0000000000645947 */ /* 0x000ff40003800000 */
        /* <DEDUP_REMOVED lines=25> */
.L_x_152:
[----:B------:R-:W-:Y:S05]  /*0b70*/  BSYNC.RECONVERGENT B0 ;  /* 0x0000000000007941 */ /* 0x000fea0003800200 */
.L_x_151:
[----:B------:R-:W-:Y:S01]  /*0b80*/  BSSY.RECONVERGENT B0, `(.L_x_153) ;  /* 0x000001c000007945 */ /* 0x000fe20003800200 */
[----:B------:R-:W-:-:S03]  /*0b90*/  IADD3 R2, PT, PT, R0, UR7, RZ ;  /* 0x0000000700027c10 */ /* 0x000fc6000fffe0ff */
        /* <DEDUP_REMOVED lines=26> */
.L_x_154:
[----:B------:R-:W-:Y:S05]  /*0d40*/  BSYNC.RECONVERGENT B0 ;  /* 0x0000000000007941 */ /* 0x000fea0003800200 */
.L_x_153:
        /* <DEDUP_REMOVED lines=28> */
.L_x_156:
[----:B------:R-:W-:Y:S05]  /*0f10*/  BSYNC.RECONVERGENT B0 ;  /* 0x0000000000007941 */ /* 0x000fea0003800200 */
.L_x_155:
        /* <DEDUP_REMOVED lines=27> */
.L_x_158:
[----:B------:R-:W-:Y:S05]  /*10d0*/  BSYNC.RECONVERGENT B0 ;  /* 0x0000000000007941 */ /* 0x000fea0003800200 */
.L_x_157:
[----:B------:R-:W-:Y:S04]  /*10e0*/  BSSY.RECONVERGENT B0, `(.L_x_159) ;  /* 0x000001b000007945 */ /* 0x000fe80003800200 */
[----:B------:R-:W-:Y:S05]  /*10f0*/  @P3 BRA `(.L_x_160) ;  /* 0x0000000000643947 */ /* 0x000fea0003800000 */
[----:B------:R-:W0:Y:S01]  /*1100*/  LDCU UR5, c[0x0][0x3b4] ;  /* 0x00007680ff0577ac */ /* 0x000e220008000800 */
[----:B------:R-:W-:Y:S01]  /*1110*/  SHF.L.U32 R7, R6, 0x1, RZ ;  /* 0x0000000106077819 */ /* 0x000fe200000006ff */
[----:B------:R-:W1:Y:S01]  /*1120*/  LDC.64 R14, c[0x0][0x398] ;  /* 0x0000e600ff0e7b82 */ /* 0x000e620000000a00 */
[----:B------:R-:W2:Y:S02]  /*1130*/  LDCU.64 UR14, c[0x0][0x388] ;  /* 0x00007100ff0e77ac */ /* 0x000ea40008000a00 */
[C---:B------:R-:W-:Y:S02]  /*1140*/  LOP3.LUT R9, R7.reuse, 0x1e, RZ, 0xc0, !PT ;  /* 0x0000001e07097812 */ /* 0x040fe400078ec0ff */
[----:B------:R-:W-:Y:S02]  /*1150*/  LOP3.LUT R7, R7, 0xffe0, RZ, 0xc0, !PT ;  /* 0x0000ffe007077812 */ /* 0x000fe400078ec0ff */
[----:B------:R-:W-:-:S05]  /*1160*/  LEA R12, R28, R9, 0x5 ;  /* 0x000000091c0c7211 */ /* 0x000fca00078e28ff */
[----:B0-----:R-:W-:-:S05]  /*1170*/  IMAD R12, R7, UR5, R12 ;  /* 0x00000005070c7c24 */ /* 0x001fca000f8e020c */
[----:B--2---:R-:W-:-:S04]  /*1180*/  IADD3 R12, P0, PT, R12, UR14, RZ ;  /* 0x0000000e0c0c7c10 */ /* 0x004fc8000ff1e0ff */
[----:B------:R-:W-:-:S05]  /*1190*/  IADD3.X R13, PT, PT, RZ, UR15, RZ, P0, !PT ;  /* 0x0000000fff0d7c10 */ /* 0x000fca00087fe4ff */
[----:B------:R-:W2:Y:S01]  /*11a0*/  LDG.E.U16 R12, desc[UR8][R12.64] ;  /* 0x000000080c0c7981 */ /* 0x000ea2000c1e1500 */
[----:B-1----:R-:W-:-:S06]  /*11b0*/  IMAD.WIDE.U32 R6, R6, 0x4, R14 ;  /* 0x0000000406067825 */ /* 0x002fcc00078e000e */
        /* <DEDUP_REMOVED lines=13> */
.L_x_160:
[----:B------:R-:W-:Y:S05]  /*1290*/  BSYNC.RECONVERGENT B0 ;  /* 0x0000000000007941 */ /* 0x000fea0003800200 */
.L_x_159:
        /* <DEDUP_REMOVED lines=8> */
[----:B0-----:R-:W-:-:S05]  /*1320*/  IMAD R6, R6, UR5, R7 ;  /* 0x0000000506067c24 */ /* 0x001fca000f8e0207 */
[----:B-1----:R-:W-:Y:S02]  /*1330*/  IADD3 R12, P0, PT, R6, UR14, RZ ;  /* 0x0000000e060c7c10 */ /* 0x002fe4000ff1e0ff */
[----:B------:R-:W0:Y:S02]  /*1340*/  LDC.64 R6, c[0x0][0x398] ;  /* 0x0000e600ff067b82 */ /* 0x000e240000000a00 */
        /* <DEDUP_REMOVED lines=16> */
.L_x_162:
[----:B------:R-:W-:Y:S05]  /*1450*/  BSYNC.RECONVERGENT B0 ;  /* 0x0000000000007941 */ /* 0x000fea0003800200 */
.L_x_161:
[----:B------:R-:W-:Y:S01]  /*1460*/  ISETP.GE.AND P0, PT, R10, UR10, PT ;  /* 0x0000000a0a007c0c */ /* 0x000fe2000bf06270 */
[----:B------:R-:W-:Y:S01]  /*1470*/  BSSY.RECONVERGENT B0, `(.L_x_163) ;  /* 0x0000029000007945 */ /* 0x000fe20003800200 */
[----:B------:R-:W-:Y:S02]  /*1480*/  IADD3 R13, PT, PT, R4, UR7, RZ ;  /* 0x00000007040d7c10 */ /* 0x000fe4000fffe0ff */
[----:B------:R-:W-:Y:S02]  /*1490*/  ISETP.GE.AND P5, PT, R8, UR10, PT ;  /* 0x0000000a08007c0c */ /* 0x000fe4000bfa6270 */
[----:B------:R-:W-:Y:S02]  /*14a0*/  IADD3 R11, PT, PT, R13, UR7, RZ ;  /* 0x000000070d0b7c10 */ /* 0x000fe4000fffe0ff */
[----:B------:R-:W-:Y:S02]  /*14b0*/  ISETP.GE.AND P4, PT, R3, UR10, PT ;  /* 0x0000000a03007c0c */ /* 0x000fe4000bf86270 */
[----:B------:R-:W-:-:S02]  /*14c0*/  ISETP.GE.AND P3, PT, R0, UR10, PT ;  /* 0x0000000a00007c0c */ /* 0x000fc4000bf66270 */
[----:B------:R-:W-:Y:S02]  /*14d0*/  ISETP.GE.AND P2, PT, R2, UR10, PT ;  /* 0x0000000a02007c0c */ /* 0x000fe4000bf46270 */
[----:B------:R-:W-:Y:S02]  /*14e0*/  ISETP.GE.AND P1, PT, R4, UR10, PT ;  /* 0x0000000a04007c0c */ /* 0x000fe4000bf26270 */
[----:B------:R-:W-:Y:S02]  /*14f0*/  IADD3 R9, PT, PT, R11, UR7, RZ ;  /* 0x000000070b097c10 */ /* 0x000fe4000fffe0ff */
[----:B------:R-:W-:Y:S02]  /*1500*/  P2R R60, PR, RZ, 0x20 ;  /* 0x00000020ff3c7803 */ /* 0x000fe40000000000 */
[----:B------:R-:W-:Y:S02]  /*1510*/  P2R R58, PR, RZ, 0x10 ;  /* 0x00000010ff3a7803 */ /* 0x000fe40000000000 */
[----:B------:R-:W-:-:S02]  /*1520*/  P2R R56, PR, RZ, 0x8 ;  /* 0x00000008ff387803 */ /* 0x000fc40000000000 */
[----:B------:R-:W-:Y:S02]  /*1530*/  IADD3 R7, PT, PT, R9, UR7, RZ ;  /* 0x0000000709077c10 */ /* 0x000fe4000fffe0ff */
[----:B------:R-:W-:Y:S02]  /*1540*/  P2R R54, PR, RZ, 0x4 ;  /* 0x00000004ff367803 */ /* 0x000fe40000000000 */
[----:B------:R-:W-:Y:S01]  /*1550*/  P2R R52, PR, RZ, 0x2 ;  /* 0x00000002ff347803 */ /* 0x000fe20000000000 */
[----:B------:R-:W-:Y:S06]  /*1560*/  @P0 BRA `(.L_x_164) ;  /* 0x0000000000640947 */ /* 0x000fec0003800000 */
        /* <DEDUP_REMOVED lines=10> */
[----:B------:R-:W3:Y:S01]  /*1610*/  LDG.E.U16 R16, desc[UR8][R16.64] ;  /* 0x0000000810107981 */ /* 0x000ee2000c1e1500 */
[----:B--2---:R-:W-:-:S06]  /*1620*/  IMAD.WIDE.U32 R14, R10, 0x4, R14 ;  /* 0x000000040a0e7825 */ /* 0x004fcc00078e000e */
[----:B------:R-:W2:Y:S01]  /*1630*/  LDG.E R14, desc[UR8][R14.64] ;  /* 0x000000080e0e7981 */ /* 0x000ea2000c1e1900 */
[----:B------:R-:W-:Y:S02]  /*1640*/  F2FP.F16.F32.PACK_AB R49, RZ, UR4 ;  /* 0x00000004ff317c3e */ /* 0x000fe400080000ff */
        /* <DEDUP_REMOVED lines=11> */
.L_x_164:
[----:B------:R-:W-:Y:S05]  /*1700*/  BSYNC.RECONVERGENT B0 ;  /* 0x0000000000007941 */ /* 0x000fea0003800200 */
.L_x_163:
        /* <DEDUP_REMOVED lines=28> */
.L_x_166:
[----:B------:R-:W-:Y:S05]  /*18d0*/  BSYNC.RECONVERGENT B0 ;  /* 0x0000000000007941 */ /* 0x000fea0003800200 */
.L_x_165:
        /* <DEDUP_REMOVED lines=28> */
.L_x_168:
[----:B------:R-:W-:Y:S05]  /*1aa0*/  BSYNC.RECONVERGENT B0 ;  /* 0x0000000000007941 */ /* 0x000fea0003800200 */
.L_x_167:
[----:B------:R-:W-:Y:S01]  /*1ab0*/  BSSY.RECONVERGENT B0, `(.L_x_169) ;  /* 0x000001c000007945 */ /* 0x000fe20003800200 */
[----:B------:R-:W-:-:S03]  /*1ac0*/  IADD3 R25, PT, PT, R26, UR7, RZ ;  /* 0x000000071a197c10 */ /* 0x000fc6000fffe0ff */
        /* <DEDUP_REMOVED lines=26> */
.L_x_170:
[----:B------:R-:W-:Y:S05]  /*1c70*/  BSYNC.RECONVERGENT B0 ;  /* 0x0000000000007941 */ /* 0x000fea0003800200 */
.L_x_169:
        /* <DEDUP_REMOVED lines=28> */
.L_x_172:
[----:B------:R-:W-:Y:S05]  /*1e40*/  BSYNC.RECONVERGENT B0 ;  /* 0x0000000000007941 */ /* 0x000fea0003800200 */
.L_x_171:
        /* <DEDUP_REMOVED lines=27> */
.L_x_174:
[----:B------:R-:W-:Y:S05]  /*2000*/  BSYNC.RECONVERGENT B0 ;  /* 0x0000000000007941 */ /* 0x000fea0003800200 */
.L_x_173:
[----:B------:R-:W-:Y:S01]  /*2010*/  ISETP.GE.AND P0, PT, R13, UR10, PT ;  /* 0x0000000a0d007c0c */ /* 0x000fe2000bf06270 */
[----:B------:R-:W-:Y:S01]  /*2020*/  BSSY.RECONVERGENT B0, `(.L_x_175) ;  /* 0x000001e000007945 */ /* 0x000fe20003800200 */
[----:B------:R-:W-:Y:S02]  /*2030*/  IADD3 R23, PT, PT, R24, UR7, RZ ;  /* 0x0000000718177c10 */ /* 0x000fe4000fffe0ff */
[----:B------:R-:W-:Y:S02]  /*2040*/  P2R R50, PR, RZ, 0x1 ;  /* 0x00000001ff327803 */ /* 0x000fe40000000000 */
[----:B------:R-:W-:-:S07]  /*2050*/  IADD3 R22, PT, PT, R23, UR7, RZ ;  /* 0x0000000717167c10 */ /* 0x000fce000fffe0ff */
        /* <DEDUP_REMOVED lines=26> */
.L_x_176:
[----:B------:R-:W-:Y:S05]  /*2200*/  BSYNC.RECONVERGENT B0 ;  /* 0x0000000000007941 */ /* 0x000fea0003800200 */
.L_x_175:
[----:B------:R-:W-:Y:S01]  /*2210*/  ISETP.GE.AND P0, PT, R11, UR10, PT ;  /* 0x0000000a0b007c0c */ /* 0x000fe2000bf06270 */
[----:B------:R-:W-:Y:S01]  /*2220*/  BSSY.RECONVERGENT B0, `(.L_x_177) ;  /* 0x000001d000007945 */ /* 0x000fe20003800200 */
[----:B------:R-:W-:Y:S02]  /*2230*/  IADD3 R21, PT, PT, R22, UR7, RZ ;  /* 0x0000000716157c10 */ /* 0x000fe4000fffe0ff */
[----:B------:R-:W-:-:S09]  /*2240*/  P2R R48, PR, RZ, 0x1 ;  /* 0x00000001ff307803 */ /* 0x000fd20000000000 */
        /* <DEDUP_REMOVED lines=26> */
.L_x_178:
[----:B------:R-:W-:Y:S05]  /*23f0*/  BSYNC.RECONVERGENT B0 ;  /* 0x0000000000007941 */ /* 0x000fea0003800200 */
.L_x_177:
        /* <DEDUP_REMOVED lines=30> */
.L_x_180:
[----:B------:R-:W-:Y:S05]  /*25e0*/  BSYNC.RECONVERGENT B0 ;  /* 0x0000000000007941 */ /* 0x000fea0003800200 */
.L_x_179:
        /* <DEDUP_REMOVED lines=30> */
.L_x_182:
[----:B------:R-:W-:Y:S05]  /*27d0*/  BSYNC.RECONVERGENT B0 ;  /* 0x0000000000007941 */ /* 0x000fea0003800200 */
.L_x_181:
[----:B------:R-:W-:Y:S01]  /*27e0*/  ISETP.GE.AND P0, PT, R27, UR10, PT ;  /* 0x0000000a1b007c0c */ /* 0x000fe2000bf06270 */
[----:B------:R-:W-:Y:S03]  /*27f0*/  BSSY.RECONVERGENT B0, `(.L_x_183) ;  /* 0x000001c000007945 */ /* 0x000fe60003800200 */
        /* <DEDUP_REMOVED lines=27> */
.L_x_184:
[----:B------:R-:W-:Y:S05]  /*29b0*/  BSYNC.RECONVERGENT B0 ;  /* 0x0000000000007941 */ /* 0x000fea0003800200 */
.L_x_183:
        /* <DEDUP_REMOVED lines=29> */
.L_x_186:
[----:B------:R-:W-:Y:S05]  /*2b90*/  BSYNC.RECONVERGENT B0 ;  /* 0x0000000000007941 */ /* 0x000fea0003800200 */
.L_x_185:
        /* <DEDUP_REMOVED lines=29> */
.L_x_188:
[----:B------:R-:W-:Y:S05]  /*2d70*/  BSYNC.RECONVERGENT B0 ;  /* 0x0000000000007941 */ /* 0x000fea0003800200 */
.L_x_187:
        /* <DEDUP_REMOVED lines=29> */
.L_x_190:
[----:B------:R-:W-:Y:S05]  /*2f50*/  BSYNC.RECONVERGENT B0 ;  /* 0x0000000000007941 */ /* 0x000fea0003800200 */
.L_x_189:
        /* <DEDUP_REMOVED lines=29> */
.L_x_192:
[----:B------:R-:W-:Y:S05]  /*3130*/  BSYNC.RECONVERGENT B0 ;  /* 0x0000000000007941 */ /* 0x000fea0003800200 */
.L_x_191:
        /* <DEDUP_REMOVED lines=29> */
.L_x_194:
[----:B------:R-:W-:Y:S05]  /*3310*/  BSYNC.RECONVERGENT B0 ;  /* 0x0000000000007941 */ /* 0x000fea0003800200 */
.L_x_193:
        /* <DEDUP_REMOVED lines=29> */
.L_x_196:
[----:B------:R-:W-:Y:S05]  /*34f0*/  BSYNC.RECONVERGENT B0 ;  /* 0x0000000000007941 */ /* 0x000fea0003800200 */
.L_x_195:
        /* <DEDUP_REMOVED lines=29> */
.L_x_198:
[----:B------:R-:W-:Y:S05]  /*36d0*/  BSYNC.RECONVERGENT B0 ;  /* 0x0000000000007941 */ /* 0x000fea0003800200 */
.L_x_197:
[----:B------:R-:W-:Y:S01]  /*36e0*/  ISETP.GE.AND P0, PT, R17, UR10, PT ;  /* 0x0000000a11007c0c */ /* 0x000fe2000bf06270 */
[----:B------:R-:W-:-:S12]  /*36f0*/  BSSY.RECONVERGENT B0, `(.L_x_199) ;  /* 0x000001b000007945 */ /* 0x000fd80003800200 */
        /* <DEDUP_REMOVED lines=26> */
.L_x_200:
[----:B------:R-:W-:Y:S05]  /*38a0*/  BSYNC.RECONVERGENT B0 ;  /* 0x0000000000007941 */ /* 0x000fea0003800200 */
.L_x_199:
[----:B------:R-:W-:Y:S01]  /*38b0*/  IADD3 R6, PT, PT, R17, UR7, RZ ;  /* 0x0000000711067c10 */ /* 0x000fe2000fffe0ff */
[----:B------:R-:W-:Y:S03]  /*38c0*/  BSSY.RECONVERGENT B0, `(.L_x_201) ;  /* 0x000001c000007945 */ /* 0x000fe60003800200 */
[----:B------:R-:W-:-:S13]  /*38d0*/  ISETP.GE.AND P1, PT, R6, UR10, PT ;  /* 0x0000000a06007c0c */ /* 0x000fda000bf26270 */
        /* <DEDUP_REMOVED lines=26> */
.L_x_202:
[----:B------:R-:W-:Y:S05]  /*3a80*/  BSYNC.RECONVERGENT B0 ;  /* 0x0000000000007941 */ /* 0x000fea0003800200 */
.L_x_201:
        /* <DEDUP_REMOVED lines=15> */
[----:B0-----:R-:W-:-:S05]  /*3b80*/  IMAD.WIDE.U32 R64, R4, 0x4, R2 ;  /* 0x0000000404407825 */ /* 0x001fca00078e0002 */
        /* <DEDUP_REMOVED lines=13> */
.L_x_204:
[----:B------:R-:W-:Y:S05]  /*3c60*/  BSYNC.RECONVERGENT B0 ;  /* 0x0000000000007941 */ /* 0x000fea0003800200 */
.L_x_203:
        /* <DEDUP_REMOVED lines=16> */
[----:B------:R0:W3:Y:S01]  /*3d70*/  LDG.E R0, desc[UR8][R34.64] ;  /* 0x0000000822007981 */ /* 0x0000e2000c1e1900 */
[----:B-1----:R-:W-:Y:S02]  /*3d80*/  F2FP.F16.F32.PACK_AB R65, RZ, UR4 ;  /* 0x00000004ff417c3e */ /* 0x002fe400080000ff */
[C---:B--2---:R-:W-:Y:S02]  /*3d90*/  PRMT R69, R64.reuse, 0x8880, RZ ;  /* 0x0000888040457816 */ /* 0x044fe400000000ff */
[----:B0-----:R-:W-:-:S04]  /*3da0*/  PRMT R34, R64, 0x9991, RZ ;  /* 0x0000999140227816 */ /* 0x001fc800000000ff */
        /* <DEDUP_REMOVED lines=9> */
.L_x_206:
[----:B------:R-:W-:Y:S05]  /*3e40*/  BSYNC.RECONVERGENT B0 ;  /* 0x0000000000007941 */ /* 0x000fea0003800200 */
.L_x_205:
[----:B------:R-:W0:Y:S01]  /*3e50*/  SHFL.BFLY PT, R35, R68, 0x10, 0x1f ;  /* 0x0e001f0044237f89 */ /* 0x000e2200000e0000 */
[----:B------:R-:W1:Y:S01]  /*3e60*/  S2UR UR6, SR_CgaCtaId ;  /* 0x00000000000679c3 */ /* 0x000e620000008800 */
[----:B------:R-:W-:Y:S01]  /*3e70*/  LOP3.LUT P4, RZ, R42, 0x1f, RZ, 0xc0, !PT ;  /* 0x0000001f2aff7812 */ /* 0x000fe2000788c0ff */
[----:B------:R-:W-:Y:S01]  /*3e80*/  UMOV UR4, 0x400 ;  /* 0x0000040000047882 */ /* 0x000fe20000000000 */
[----:B------:R-:W-:Y:S01]  /*3e90*/  USHF.L.U32 UR14, UR7, 0x1, URZ ;  /* 0x00000001070e7899 */ /* 0x000fe200080006ff */
[----:B------:R-:W-:Y:S10]  /*3ea0*/  BSSY.RECONVERGENT B0, `(.L_x_207) ;  /* 0x00001ad000007945 */ /* 0x000ff40003800200 */
[----:B------:R-:W-:-:S05]  /*3eb0*/  VOTEU.ALL UP1, P4 ;  /* 0x0000000000ff7886 */ /* 0x000fca0002020000 */
[----:B------:R-:W-:Y:S01]  /*3ec0*/  @!UP1 UIADD3 UR5, UPT, UPT, UR4, 0x8, URZ ;  /* 0x0000000804059890 */ /* 0x000fe2000fffe0ff */
[----:B0-----:R-:W-:-:S03]  /*3ed0*/  FADD.FTZ R35, R35, R68 ;  /* 0x0000004423237221 */ /* 0x001fc60000010000 */
[----:B-1----:R-:W-:Y:S02]  /*3ee0*/  @!UP1 ULEA UR5, UR6, UR5, 0x18 ;  /* 0x0000000506059291 */ /* 0x002fe4000f8ec0ff */
[----:B------:R-:W-:Y:S01]  /*3ef0*/  ULEA UR13, UR6, UR4, 0x18 ;  /* 0x00000004060d7291 */ /* 0x000fe2000f8ec0ff */
[----:B------:R-:W0:Y:S02]  /*3f00*/  SHFL.BFLY PT, R34, R35, 0x8, 0x1f ;  /* 0x0d001f0023227f89 */ /* 0x000e2400000e0000 */
[----:B0-----:R-:W-:Y:S01]  /*3f10*/  FADD.FTZ R64, R35, R34 ;  /* 0x0000002223407221 */ /* 0x001fe20000010000 */
[----:B------:R-:W-:-:S04]  /*3f20*/  I2FP.F32.U32 R35, UR7 ;  /* 0x0000000700237c45 */ /* 0x000fc80008201000 */
[----:B------:R-:W0:Y:S01]  /*3f30*/  SHFL.BFLY PT, R65, R64, 0x4, 0x1f ;  /* 0x0c801f0040417f89 */ /* 0x000e2200000e0000 */
[----:B------:R-:W-:Y:S01]  /*3f40*/  FMUL.FTZ R35, R35, 0.03125 ;  /* 0x3d00000023237820 */ /* 0x000fe20000410000 */
[----:B0-----:R-:W-:-:S05]  /*3f50*/  FADD.FTZ R65, R64, R65 ;  /* 0x0000004140417221 */ /* 0x001fca0000010000 */
[----:B------:R-:W0:Y:S02]  /*3f60*/  SHFL.BFLY PT, R34, R65, 0x2, 0x1f ;  /* 0x0c401f0041227f89 */ /* 0x000e2400000e0000 */
[----:B0-----:R-:W-:Y:S01]  /*3f70*/  FADD.FTZ R69, R65, R34 ;  /* 0x0000002241457221 */ /* 0x001fe20000010000 */
[----:B------:R-:W-:-:S04]  /*3f80*/  I2FP.F32.U32 R34, R42 ;  /* 0x0000002a00227245 */ /* 0x000fc80000201000 */
[----:B------:R-:W-:Y:S01]  /*3f90*/  FSETP.GT.FTZ.AND P5, PT, R35, R34, PT ;  /* 0x000000222300720b */ /* 0x000fe20003fb4000 */
[----:B------:R-:W0:Y:S01]  /*3fa0*/  SHFL.BFLY PT, R68, R69, 0x1, 0x1f ;  /* 0x0c201f0045447f89 */ /* 0x000e2200000e0000 */
[----:B------:R-:W-:-:S11]  /*3fb0*/  @!P4 LEA.HI R35, R42, UR5, RZ, 0x1d ;  /* 0x000000052a23cc11 */ /* 0x000fd6000f8fe8ff */
[----:B------:R-:W1:Y:S01]  /*3fc0*/  @P5 S2R R34, SR_CgaCtaId ;  /* 0x0000000000225919 */ /* 0x000e620000008800 */
[----:B------:R-:W-:-:S04]  /*3fd0*/  @P5 MOV R64, 0x400 ;  /* 0x0000040000405802 */ /* 0x000fc80000000f00 */
[----:B------:R-:W-:Y:S02]  /*3fe0*/  @P5 IADD3 R65, PT, PT, R64, 0x8, RZ ;  /* 0x0000000840415810 */ /* 0x000fe40007ffe0ff */
[----:B------:R-:W-:Y:S01]  /*3ff0*/  MOV R64, RZ ;  /* 0x000000ff00407202 */ /* 0x000fe20000000f00 */
[----:B0-----:R-:W-:-:S05]  /*4000*/  FADD.FTZ R68, R69, R68 ;  /* 0x0000004445447221 */ /* 0x001fca0000010000 */
[----:B------:R-:W-:Y:S01]  /*4010*/  @!P4 STS [R35], R68 ;  /* 0x000000442300c388 */ /* 0x000fe20000000800 */
[----:B------:R-:W-:Y:S01]  /*4020*/  BAR.SYNC.DEFER_BLOCKING 0x0 ;  /* 0x0000000000007b1d */ /* 0x000fe20000010000 */
[----:B------:R-:W-:Y:S02]  /*4030*/  ISETP.NE.AND P4, PT, R42, RZ, PT ;  /* 0x000000ff2a00720c */ /* 0x000fe40003f85270 */
[----:B-1----:R-:W-:Y:S02]  /*4040*/  @P5 LEA R65, R34, R65, 0x18 ;  /* 0x0000004122415211 */ /* 0x002fe400078ec0ff */
[----:B------:R-:W-:-:S04]  /*4050*/  @P5 SHF.L.U32 R34, R42, 0x2, RZ ;  /* 0x000000022a225819 */ /* 0x000fc800000006ff */
[----:B------:R-:W-:-:S04]  /*4060*/  @P5 LOP3.LUT R34, R34, 0x7c, RZ, 0xc0, !PT ;  /* 0x0000007c22225812 */ /* 0x000fc800078ec0ff */
[----:B------:R-:W-:-:S05]  /*4070*/  @P5 IADD3 R34, PT, PT, R65, R34, RZ ;  /* 0x0000002241225210 */ /* 0x000fca0007ffe0ff */
[----:B------:R0:W1:Y:S02]  /*4080*/  @P5 LDS R64, [R34] ;  /* 0x0000000022405984 */ /* 0x0000640000000800 */
[----:B0-----:R-:W0:Y:S02]  /*4090*/  @!P4 S2R R34, SR_CgaCtaId ;  /* 0x000000000022c919 */ /* 0x001e240000008800 */
[----:B-1----:R-:W1:Y:S02]  /*40a0*/  SHFL.BFLY PT, R65, R64, 0x10, 0x1f ;  /* 0x0e001f0040417f89 */ /* 0x002e6400000e0000 */
[----:B-1----:R-:W-:-:S05]  /*40b0*/  FADD.FTZ R65, R65, R64 ;  /* 0x0000004041417221 */ /* 0x002fca0000010000 */
[----:B------:R-:W1:Y:S02]  /*40c0*/  SHFL.BFLY PT, R68, R65, 0x8, 0x1f ;  /* 0x0d001f0041447f89 */ /* 0x000e6400000e0000 */
[----:B-1----:R-:W-:Y:S01]  /*40d0*/  FADD.FTZ R68, R65, R68 ;  /* 0x0000004441447221 */ /* 0x002fe20000010000 */
[----:B------:R-:W-:-:S04]  /*40e0*/  @!P4 MOV R65, 0x400 ;  /* 0x000004000041c802 */ /* 0x000fc80000000f00 */
[----:B------:R-:W1:Y:S01]  /*40f0*/  SHFL.BFLY PT, R35, R68, 0x4, 0x1f ;  /* 0x0c801f0044237f89 */ /* 0x000e6200000e0000 */
[----:B0-----:R-:W-:Y:S02]  /*4100*/  @!P4 LEA R65, R34, R65, 0x18 ;  /* 0x000000412241c211 */ /* 0x001fe400078ec0ff */
[----:B------:R-:W-:-:S04]  /*4110*/  IADD3 R34, PT, PT, -R42, UR10, RZ ;  /* 0x0000000a2a227c10 */ /* 0x000fc8000fffe1ff */
[----:B------:R-:W-:Y:S01]  /*4120*/  ISETP.GE.AND P6, PT, R34, 0x1, PT ;  /* 0x000000012200780c */ /* 0x000fe20003fc6270 */
[----:B-1----:R-:W-:-:S05]  /*4130*/  FADD.FTZ R35, R68, R35 ;  /* 0x0000002344237221 */ /* 0x002fca0000010000 */
[----:B------:R-:W0:Y:S02]  /*4140*/  SHFL.BFLY PT, R69, R35, 0x2, 0x1f ;  /* 0x0c401f0023457f89 */ /* 0x000e2400000e0000 */
[----:B0-----:R-:W-:Y:S01]  /*4150*/  FADD.FTZ R69, R35, R69 ;  /* 0x0000004523457221 */ /* 0x001fe20000010000 */
[----:B------:R-:W-:-:S04]  /*4160*/  @!P4 I2FP.F32.S32 R35, UR12 ;  /* 0x0000000c0023cc45 */ /* 0x000fc80008201400 */
[----:B------:R-:W0:Y:S02]  /*4170*/  SHFL.BFLY PT, R64, R69, 0x1, 0x1f ;  /* 0x0c201f0045407f89 */ /* 0x000e2400000e0000 */
[----:B------:R-:W1:Y:S01]  /*4180*/  @!P4 MUFU.RCP R35, R35 ;  /* 0x000000230023c308 */ /* 0x000e620000001000 */
[----:B0-----:R-:W-:-:S04]  /*4190*/  FADD.FTZ R64, R69, R64 ;  /* 0x0000004045407221 */ /* 0x001fc80000010000 */
[----:B-1----:R-:W-:Y:S01]  /*41a0*/  @!P4 FMUL.FTZ R64, R64, R35 ;  /* 0x000000234040c220 */ /* 0x002fe20000410000 */
[----:B------:R-:W-:-:S04]  /*41b0*/  @P6 HADD2.F32 R35, -RZ, R67.H0_H0 ;  /* 0x20000043ff236230 */ /* 0x000fc80000004100 */
[----:B------:R-:W-:Y:S01]  /*41c0*/  @!P4 STS [R65], R64 ;  /* 0x000000404100c388 */ /* 0x000fe20000000800 */
[----:B------:R-:W-:Y:S06]  /*41d0*/  BAR.SYNC.DEFER_BLOCKING 0x0 ;  /* 0x0000000000007b1d */ /* 0x000fec0000010000 */
[----:B------:R-:W0:Y:S02]  /*41e0*/  LDS R68, [UR13] ;  /* 0x0000000dff447984 */ /* 0x000e240008000800 */
[----:B0-----:R-:W-:Y:S01]  /*41f0*/  R2UR UR5, R68 ;  /* 0x00000000440572ca */ /* 0x001fe200000e0000 */
[----:B------:R-:W-:-:S12]  /*4200*/  @P6 HADD2.F32 R68, -RZ, R67.H1_H1 ;  /* 0x30000043ff446230 */ /* 0x000fd80000004100 */
[----:B------:R-:W-:Y:S01]  /*4210*/  @P6 FADD.FTZ R68, R68, -UR5 ;  /* 0x8000000544446e21 */ /* 0x000fe20008010000 */
[----:B------:R-:W-:-:S03]  /*4220*/  @P6 FADD.FTZ R35, R35, -UR5 ;  /* 0x8000000523236e21 */ /* 0x000fc60008010000 */
[----:B------:R-:W-:-:S04]  /*4230*/  @P6 FMUL.FTZ R68, R68, R68 ;  /* 0x0000004444446220 */ /* 0x000fc80000410000 */
[----:B------:R-:W-:Y:S01]  /*4240*/  @P6 FFMA.FTZ R68, R35, R35, R68 ;  /* 0x0000002323446223 */ /* 0x000fe20000010044 */
[----:B------:R-:W-:-:S03]  /*4250*/  HFMA2 R35, -RZ, RZ, 0, 0 ;  /* 0x00000000ff237431 */ /* 0x000fc600000001ff */
[----:B------:R-:W-:Y:S01]  /*4260*/  @P6 FADD.FTZ R35, RZ, R68 ;  /* 0x00000044ff236221 */ /* 0x000fe20000010000 */
[----:B------:R-:W-:-:S13]  /*4270*/  ISETP.LE.AND P6, PT, R34, UR7, PT ;  /* 0x0000000722007c0c */ /* 0x000fda000bfc3270 */
[--C-:B------:R-:W-:Y:S02]  /*4280*/  @!P6 HADD2.F32 R65, -RZ, R66.reuse.H1_H1 ;  /* 0x30000042ff41e230 */ /* 0x100fe40000004100 */
[----:B------:R-:W-:-:S03]  /*4290*/  @!P6 HADD2.F32 R64, -RZ, R66.H0_H0 ;  /* 0x20000042ff40e230 */ /* 0x000fc60000004100 */
[----:B------:R-:W-:Y:S02]  /*42a0*/  @!P6 FADD.FTZ R65, R65, -UR5 ;  /* 0x800000054141ee21 */ /* 0x000fe40008010000 */
[----:B------:R-:W-:Y:S02]  /*42b0*/  @!P6 FADD.FTZ R64, R64, -UR5 ;  /* 0x800000054040ee21 */ /* 0x000fe40008010000 */
[----:B------:R-:W-:-:S04]  /*42c0*/  @!P6 FMUL.FTZ R65, R65, R65 ;  /* 0x000000414141e220 */ /* 0x000fc80000410000 */
[----:B------:R-:W-:-:S04]  /*42d0*/  @!P6 FFMA.FTZ R64, R64, R64, R65 ;  /* 0x000000404040e223 */ /* 0x000fc80000010041 */
[----:B------:R-:W-:Y:S01]  /*42e0*/  @!P6 FADD.FTZ R35, R35, R64 ;  /* 0x000000402323e221 */ /* 0x000fe20000010000 */
[----:B------:R-:W-:Y:S01]  /*42f0*/  ISETP.LE.AND P6, PT, R34, UR14, PT ;  /* 0x0000000e22007c0c */ /* 0x000fe2000bfc3270 */
[----:B------:R-:W-:-:S12]  /*4300*/  UIMAD UR14, UR7, 0x3, URZ ;  /* 0x00000003070e78a4 */ /* 0x000fd8000f8e02ff */
        /* <DEDUP_REMOVED lines=8> */
[----:B------:R-:W-:-:S12]  /*4390*/  USHF.L.U32 UR14, UR7, 0x2, URZ ;  /* 0x00000002070e7899 */ /* 0x000fd800080006ff */
        /* <DEDUP_REMOVED lines=250> */
[----:B------:R-:W-:-:S13]  /*5340*/  ISETP.LE.AND P6, PT, R34, UR14, PT ;  /* 0x0000000e22007c0c */ /* 0x000fda000bfc3270 */
[--C-:B------:R-:W-:Y:S02]  /*5350*/  @!P6 HADD2.F32 R64, -RZ, R0.reuse.H1_H1 ;  /* 0x30000000ff40e230 */ /* 0x100fe40000004100 */
[----:B------:R-:W-:-:S03]  /*5360*/  @!P6 HADD2.F32 R34, -RZ, R0.H0_H0 ;  /* 0x20000000ff22e230 */ /* 0x000fc60000004100 */
[----:B------:R-:W-:Y:S02]  /*5370*/  @!P6 FADD.FTZ R64, R64, -UR5 ;  /* 0x800000054040ee21 */ /* 0x000fe40008010000 */
[----:B------:R-:W-:Y:S01]  /*5380*/  @!P6 FADD.FTZ R34, R34, -UR5 ;  /* 0x800000052222ee21 */ /* 0x000fe20008010000 */
[----:B------:R-:W-:Y:S01]  /*5390*/  @!UP1 UIADD3 UR5, UPT, UPT, UR4, 0x8, URZ ;  /* 0x0000000804059890 */ /* 0x000fe2000fffe0ff */
[----:B------:R-:W-:-:S03]  /*53a0*/  @!P6 FMUL.FTZ R65, R64, R64 ;  /* 0x000000404041e220 */ /* 0x000fc60000410000 */
[----:B------:R-:W-:Y:S01]  /*53b0*/  @!UP1 ULEA UR5, UR6, UR5, 0x18 ;  /* 0x0000000506059291 */ /* 0x000fe2000f8ec0ff */
[----:B------:R-:W-:Y:S01]  /*53c0*/  @!P6 FFMA.FTZ R34, R34, R34, R65 ;  /* 0x000000222222e223 */ /* 0x000fe20000010041 */
[----:B------:R-:W-:-:S03]  /*53d0*/  VOTEU.ANY UP1, P5 ;  /* 0x0000000000ff7886 */ /* 0x000fc60002820100 */
[----:B------:R-:W-:Y:S01]  /*53e0*/  @!P6 FADD.FTZ R35, R35, R34 ;  /* 0x000000222323e221 */ /* 0x000fe20000010000 */
[----:B------:R-:W-:Y:S01]  /*53f0*/  LOP3.LUT P6, RZ, R42, 0x1f, RZ, 0xc0, !PT ;  /* 0x0000001f2aff7812 */ /* 0x000fe200078cc0ff */
[----:B------:R-:W-:-:S03]  /*5400*/  @UP1 UIADD3 UR4, UPT, UPT, UR4, 0x8, URZ ;  /* 0x0000000804041890 */ /* 0x000fc6000fffe0ff */
[----:B------:R-:W0:Y:S01]  /*5410*/  SHFL.BFLY PT, R34, R35, 0x10, 0x1f ;  /* 0x0e001f0023227f89 */ /* 0x000e2200000e0000 */
[----:B------:R-:W-:Y:S01]  /*5420*/  @UP1 ULEA UR4, UR6, UR4, 0x18 ;  /* 0x0000000406041291 */ /* 0x000fe2000f8ec0ff */
[----:B0-----:R-:W-:-:S05]  /*5430*/  FADD.FTZ R34, R34, R35 ;  /* 0x0000002322227221 */ /* 0x001fca0000010000 */
[----:B------:R-:W0:Y:S02]  /*5440*/  SHFL.BFLY PT, R65, R34, 0x8, 0x1f ;  /* 0x0d001f0022417f89 */ /* 0x000e2400000e0000 */
[----:B0-----:R-:W-:Y:S01]  /*5450*/  FADD.FTZ R65, R34, R65 ;  /* 0x0000004122417221 */ /* 0x001fe20000010000 */
[----:B------:R-:W-:-:S04]  /*5460*/  @P5 SHF.L.U32 R34, R42, 0x2, RZ ;  /* 0x000000022a225819 */ /* 0x000fc800000006ff */
[----:B------:R-:W0:Y:S01]  /*5470*/  SHFL.BFLY PT, R64, R65, 0x4, 0x1f ;  /* 0x0c801f0041407f89 */ /* 0x000e2200000e0000 */
[----:B------:R-:W-:Y:S02]  /*5480*/  @P5 LOP3.LUT R35, R34, 0x7c, RZ, 0xc0, !PT ;  /* 0x0000007c22235812 */ /* 0x000fe400078ec0ff */
[----:B------:R-:W-:Y:S01]  /*5490*/  MOV R34, RZ ;  /* 0x000000ff00227202 */ /* 0x000fe20000000f00 */
[----:B0-----:R-:W-:Y:S01]  /*54a0*/  FADD.FTZ R64, R65, R64 ;  /* 0x0000004041407221 */ /* 0x001fe20000010000 */
[----:B------:R-:W-:-:S04]  /*54b0*/  @!P6 LEA.HI R65, R42, UR5, RZ, 0x1d ;  /* 0x000000052a41ec11 */ /* 0x000fc8000f8fe8ff */
[----:B------:R-:W0:Y:S02]  /*54c0*/  SHFL.BFLY PT, R69, R64, 0x2, 0x1f ;  /* 0x0c401f0040457f89 */ /* 0x000e2400000e0000 */
[----:B0-----:R-:W-:-:S05]  /*54d0*/  FADD.FTZ R69, R64, R69 ;  /* 0x0000004540457221 */ /* 0x001fca0000010000 */
[----:B------:R-:W0:Y:S02]  /*54e0*/  SHFL.BFLY PT, R68, R69, 0x1, 0x1f ;  /* 0x0c201f0045447f89 */ /* 0x000e2400000e0000 */
[----:B0-----:R-:W-:-:S05]  /*54f0*/  FADD.FTZ R68, R69, R68 ;  /* 0x0000004445447221 */ /* 0x001fca0000010000 */
[----:B------:R-:W-:Y:S01]  /*5500*/  @!P6 STS [R65], R68 ;  /* 0x000000444100e388 */ /* 0x000fe20000000800 */
[----:B------:R-:W-:Y:S01]  /*5510*/  BAR.SYNC.DEFER_BLOCKING 0x0 ;  /* 0x0000000000007b1d */ /* 0x000fe20000010000 */
[----:B------:R-:W-:-:S05]  /*5520*/  ISETP.LT.AND P6, PT, R42, UR10, PT ;  /* 0x0000000a2a007c0c */ /* 0x000fca000bfc1270 */
[----:B------:R-:W0:Y:S04]  /*5530*/  @P5 LDS R34, [R35+UR4] ;  /* 0x0000000423225984 */ /* 0x000e280008000800 */
[----:B0-----:R-:W0:Y:S02]  /*5540*/  SHFL.BFLY PT, R35, R34, 0x10, 0x1f ;  /* 0x0e001f0022237f89 */ /* 0x001e2400000e0000 */
[----:B0-----:R-:W-:Y:S02]  /*5550*/  FADD.FTZ R35, R35, R34 ;  /* 0x0000002223237221 */ /* 0x001fe40000010000 */
[----:B------:R-:W0:Y:S03]  /*5560*/  @!P4 LDC R34, c[0x0][0x3b0] ;  /* 0x0000ec00ff22cb82 */ /* 0x000e260000000800 */
[----:B------:R-:W1:Y:S02]  /*5570*/  SHFL.BFLY PT, R64, R35, 0x8, 0x1f ;  /* 0x0d001f0023407f89 */ /* 0x000e6400000e0000 */
[----:B-1----:R-:W-:Y:S01]  /*5580*/  FADD.FTZ R64, R35, R64 ;  /* 0x0000004023407221 */ /* 0x002fe20000010000 */
[----:B------:R-:W-:-:S04]  /*5590*/  @!P4 I2FP.F32.S32 R35, UR12 ;  /* 0x0000000c0023cc45 */ /* 0x000fc80008201400 */
[----:B------:R-:W1:Y:S02]  /*55a0*/  SHFL.BFLY PT, R65, R64, 0x4, 0x1f ;  /* 0x0c801f0040417f89 */ /* 0x000e6400000e0000 */
[----:B------:R-:W0:Y:S01]  /*55b0*/  @!P4 MUFU.RCP R35, R35 ;  /* 0x000000230023c308 */ /* 0x000e220000001000 */
[----:B-1----:R-:W-:-:S05]  /*55c0*/  FADD.FTZ R65, R64, R65 ;  /* 0x0000004140417221 */ /* 0x002fca0000010000 */
[----:B------:R-:W1:Y:S02]  /*55d0*/  SHFL.BFLY PT, R68, R65, 0x2, 0x1f ;  /* 0x0c401f0041447f89 */ /* 0x000e6400000e0000 */
[----:B-1----:R-:W-:-:S05]  /*55e0*/  FADD.FTZ R68, R65, R68 ;  /* 0x0000004441447221 */ /* 0x002fca0000010000 */
[----:B------:R-:W1:Y:S02]  /*55f0*/  SHFL.BFLY PT, R69, R68, 0x1, 0x1f ;  /* 0x0c201f0044457f89 */ /* 0x000e6400000e0000 */
[----:B-1----:R-:W-:-:S04]  /*5600*/  FADD.FTZ R69, R68, R69 ;  /* 0x0000004544457221 */ /* 0x002fc80000010000 */
[----:B0-----:R-:W-:-:S06]  /*5610*/  @!P4 FFMA.FTZ R34, R69, R35, R34 ;  /* 0x000000234522c223 */ /* 0x001fcc0000010022 */
[----:B------:R-:W0:Y:S02]  /*5620*/  @!P4 MUFU.RSQ R34, R34 ;  /* 0x000000220022c308 */ /* 0x000e240000001400 */
[----:B0-----:R0:W-:Y:S01]  /*5630*/  @!P4 STS [UR13+0x4], R34 ;  /* 0x00000422ff00c988 */ /* 0x0011e2000800080d */
[----:B------:R-:W-:Y:S06]  /*5640*/  BAR.SYNC.DEFER_BLOCKING 0x0 ;  /* 0x0000000000007b1d */ /* 0x000fec0000010000 */
[----:B------:R-:W-:Y:S05]  /*5650*/  @!P6 BRA `(.L_x_208) ;  /* 0x0000000000c4e947 */ /* 0x000fea0003800000 */
[----:B0-----:R-:W0:Y:S01]  /*5660*/  LDS.64 R34, [UR13] ;  /* 0x0000000dff227984 */ /* 0x001e220008000a00 */
[--C-:B------:R-:W-:Y:S01]  /*5670*/  HADD2.F32 R65, -RZ, R67.reuse.H0_H0 ;  /* 0x20000043ff417230 */ /* 0x100fe20000004100 */
[----:B------:R-:W1:Y:S01]  /*5680*/  LDCU UR4, c[0x0][0x3b4] ;  /* 0x00007680ff0477ac */ /* 0x000e620008000800 */
[----:B------:R-:W-:-:S03]  /*5690*/  HADD2.F32 R67, -RZ, R67.H1_H1 ;  /* 0x30000043ff437230 */ /* 0x000fc60000004100 */
[--C-:B0-----:R-:W-:Y:S02]  /*56a0*/  FADD.FTZ R68, R65, -R34.reuse ;  /* 0x8000002241447221 */ /* 0x101fe40000010000 */
[----:B------:R-:W-:Y:S01]  /*56b0*/  FADD.FTZ R34, R67, -R34 ;  /* 0x8000002243227221 */ /* 0x000fe20000010000 */
[----:B------:R-:W0:Y:S01]  /*56c0*/  LDC.64 R64, c[0x0][0x3a0] ;  /* 0x0000e800ff407b82 */ /* 0x000e220000000a00 */
[-C--:B------:R-:W-:Y:S02]  /*56d0*/  FMUL.FTZ R68, R68, R35.reuse ;  /* 0x0000002344447220 */ /* 0x080fe40000410000 */
[----:B------:R-:W-:-:S05]  /*56e0*/  FMUL.FTZ R67, R34, R35 ;  /* 0x0000002322437220 */ /* 0x000fca0000410000 */
[----:B------:R-:W2:Y:S01]  /*56f0*/  LDC.64 R34, c[0x0][0x3a8] ;  /* 0x0000ea00ff227b82 */ /* 0x000ea20000000a00 */
[----:B0-----:R-:W-:-:S06]  /*5700*/  IMAD.WIDE.U32 R64, R42, 0x4, R64 ;  /* 0x000000042a407825 */ /* 0x001fcc00078e0040 */
[----:B------:R-:W3:Y:S01]  /*5710*/  LDG.E R64, desc[UR8][R64.64] ;  /* 0x0000000840407981 */ /* 0x000ee2000c1e1900 */
[----:B--2---:R-:W-:-:S06]  /*5720*/  IMAD.WIDE.U32 R34, R42, 0x4, R34 ;  /* 0x000000042a227825 */ /* 0x004fcc00078e0022 */
[----:B------:R-:W2:Y:S01]  /*5730*/  LDG.E R34, desc[UR8][R34.64] ;  /* 0x0000000822227981 */ /* 0x000ea2000c1e1900 */
[----:B---3--:R-:W-:Y:S02]  /*5740*/  HADD2.F32 R69, -RZ, R64.H0_H0 ;  /* 0x20000040ff457230 */ /* 0x008fe40000004100 */
[--C-:B--2---:R-:W-:Y:S02]  /*5750*/  HADD2.F32 R35, -RZ, R34.reuse.H0_H0 ;  /* 0x20000022ff237230 */ /* 0x104fe40000004100 */
[----:B------:R-:W-:-:S03]  /*5760*/  HADD2.F32 R34, -RZ, R34.H1_H1 ;  /* 0x30000022ff227230 */ /* 0x000fc60000004100 */
[----:B------:R-:W-:Y:S01]  /*5770*/  FFMA.FTZ R68, R69, R68, R35 ;  /* 0x0000004445447223 */ /* 0x000fe20000010023 */
[----:B------:R-:W-:Y:S01]  /*5780*/  HADD2.F32 R69, -RZ, R64.H1_H1 ;  /* 0x30000040ff457230 */ /* 0x000fe20000004100 */
[----:B------:R-:W-:-:S04]  /*5790*/  SHF.L.U32 R64, R42, 0x1, RZ ;  /* 0x000000012a407819 */ /* 0x000fc800000006ff */
[----:B------:R-:W-:Y:S01]  /*57a0*/  FFMA.FTZ R67, R69, R67, R34 ;  /* 0x0000004345437223 */ /* 0x000fe20000010022 */
[C---:B------:R-:W-:Y:S01]  /*57b0*/  LOP3.LUT R65, R64.reuse, 0x1e, RZ, 0xc0, !PT ;  /* 0x0000001e40417812 */ /* 0x040fe200078ec0ff */
[----:B------:R-:W0:Y:S01]  /*57c0*/  LDC.64 R34, c[0x0][0x390] ;  /* 0x0000e400ff227b82 */ /* 0x000e220000000a00 */
[----:B------:R-:W-:Y:S02]  /*57d0*/  LOP3.LUT R64, R64, 0x7e0, RZ, 0xc0, !PT ;  /* 0x000007e040407812 */ /* 0x000fe400078ec0ff */
[----:B------:R-:W-:-:S05]  /*57e0*/  LEA R65, R28, R65, 0x5 ;  /* 0x000000411c417211 */ /* 0x000fca00078e28ff */
[----:B-1----:R-:W-:-:S05]  /*57f0*/  IMAD R65, R64, UR4, R65 ;  /* 0x0000000440417c24 */ /* 0x002fca000f8e0241 */
[----:B------:R-:W-:-:S05]  /*5800*/  SHF.R.U32.HI R65, RZ, 0x1, R65 ;  /* 0x00000001ff417819 */ /* 0x000fca0000011641 */
[----:B0-----:R-:W-:-:S05]  /*5810*/  IMAD.WIDE.U32 R34, R65, 0x4, R34 ;  /* 0x0000000441227825 */ /* 0x001fca00078e0022 */
[----:B------:R-:W2:Y:S02]  /*5820*/  LDG.E R64, desc[UR8][R34.64] ;  /* 0x0000000822407981 */ /* 0x000ea4000c1e1900 */
[--C-:B--2---:R-:W-:Y:S02]  /*5830*/  HADD2.F32 R69, -RZ, R64.reuse.H0_H0 ;  /* 0x20000040ff457230 */ /* 0x104fe40000004100 */
[----:B------:R-:W-:-:S03]  /*5840*/  HADD2.F32 R64, -RZ, R64.H1_H1 ;  /* 0x30000040ff407230 */ /* 0x000fc60000004100 */
[----:B------:R-:W-:Y:S02]  /*5850*/  FADD.FTZ R68, R69, R68 ;  /* 0x0000004445447221 */ /* 0x000fe40000010000 */
[----:B------:R-:W-:Y:S01]  /*5860*/  FADD.FTZ R67, R64, R67 ;  /* 0x0000004340437221 */ /* 0x000fe20000010000 */
[----:B------:R-:W-:Y:S06]  /*5870*/  BRA.U !UP0, `(.L_x_209) ;  /* 0x00000001082c7547 */ /* 0x000fec000b800000 */
[C---:B------:R-:W-:Y:S01]  /*5880*/  F2FP.F16.F32.PACK_AB R64, R67.reuse, R68 ;  /* 0x000000444340723e */ /* 0x040fe200000000ff */
[----:B------:R-:W-:-:S04]  /*5890*/  FMUL.FTZ R67, R67, UR11 ;  /* 0x0000000b43437c20 */ /* 0x000fc80008410000 */
[----:B------:R0:W-:Y:S02]  /*58a0*/  STG.E desc[UR8][R34.64], R64 ;  /* 0x0000004022007986 */ /* 0x0001e4000c101908 */
[----:B------:R-:W-:Y:S01]  /*58b0*/  F2I.S8.NTZ R67, R67 ;  /* 0x0000004300437305 */ /* 0x000fe20000202100 */
[----:B0-----:R-:W-:Y:S02]  /*58c0*/  FMUL.FTZ R34, R68, UR11 ;  /* 0x0000000b44227c20 */ /* 0x001fe40008410000 */
[----:B------:R-:W0:Y:S05]  /*58d0*/  LDC.64 R68, c[0x0][0x380] ;  /* 0x0000e000ff447b82 */ /* 0x000e2a0000000a00 */
[----:B------:R-:W1:Y:S02]  /*58e0*/  F2I.S8.NTZ R34, R34 ;  /* 0x0000002200227305 */ /* 0x000e640000202100 */
[----:B-1----:R-:W-:Y:S01]  /*58f0*/  PRMT R67, R67, 0x7604, R34 ;  /* 0x0000760443437816 */ /* 0x002fe20000000022 */
[----:B0-----:R-:W-:-:S05]  /*5900*/  IMAD.WIDE.U32 R68, R65, 0x2, R68 ;  /* 0x0000000241447825 */ /* 0x001fca00078e0044 */
[----:B------:R1:W-:Y:S01]  /*5910*/  STG.E.U16 desc[UR8][R68.64], R67 ;  /* 0x0000004344007986 */ /* 0x0003e2000c101508 */
[----:B------:R-:W-:Y:S05]  /*5920*/  BRA `(.L_x_208) ;  /* 0x0000000000107947 */ /* 0x000fea0003800000 */
.L_x_209:
[----:B------:R-:W0:Y:S01]  /*5930*/  LDC.64 R34, c[0x0][0x380] ;  /* 0x0000e000ff227b82 */ /* 0x000e220000000a00 */
[----:B------:R-:W-:Y:S01]  /*5940*/  F2FP.F16.F32.PACK_AB R67, R67, R68 ;  /* 0x000000444343723e */ /* 0x000fe200000000ff */
[----:B0-----:R-:W-:-:S05]  /*5950*/  IMAD.WIDE.U32 R34, R65, 0x4, R34 ;  /* 0x0000000441227825 */ /* 0x001fca00078e0022 */
[----:B------:R2:W-:Y:S02]  /*5960*/  STG.E desc[UR8][R34.64], R67 ;  /* 0x0000004322007986 */ /* 0x0005e4000c101908 */
.L_x_208:
[----:B------:R-:W-:Y:S05]  /*5970*/  BSYNC.RECONVERGENT B0 ;  /* 0x0000000000007941 */ /* 0x000fea0003800200 */
.L_x_207:
[----:B------:R-:W0:Y:S01]  /*5980*/  LDCU UR4, c[0x0][0x360] ;  /* 0x00006c00ff0477ac */ /* 0x000e220008000800 */
[----:B------:R-:W-:Y:S01]  /*5990*/  BSSY.RECONVERGENT B0, `(.L_x_210) ;  /* 0x0000037000007945 */ /* 0x000fe20003800200 */
[----:B0-2---:R-:W-:-:S04]  /*59a0*/  IADD3 R34, PT, PT, R42, UR4, RZ ;  /* 0x000000042a227c10 */ /* 0x005fc8000fffe0ff */
[----:B------:R-:W-:-:S13]  /*59b0*/  ISETP.GE.AND P4, PT, R34, UR10, PT ;  /* 0x0000000a22007c0c */ /* 0x000fda000bf86270 */
[----:B------:R-:W-:Y:S05]  /*59c0*/  @P4 BRA `(.L_x_211) ;  /* 0x0000000000cc4947 */ /* 0x000fea0003800000 */
[----:B------:R-:W0:Y:S01]  /*59d0*/  LDS.64 R34, [UR13] ;  /* 0x0000000dff227984 */ /* 0x000e220008000a00 */
[--C-:B-1----:R-:W-:Y:S01]  /*59e0*/  HADD2.F32 R67, -RZ, R66.reuse.H0_H0 ;  /* 0x20000042ff437230 */ /* 0x102fe20000004100 */
[----:B------:R-:W1:Y:S01]  /*59f0*/  LDC.64 R64, c[0x0][0x3a0] ;  /* 0x0000e800ff407b82 */ /* 0x000e620000000a00 */
[----:B------:R-:W-:Y:S01]  /*5a00*/  HADD2.F32 R69, -RZ, R66.H1_H1 ;  /* 0x30000042ff457230 */ /* 0x000fe20000004100 */
[----:B------:R-:W2:Y:S02]  /*5a10*/  LDCU UR4, c[0x0][0x360] ;  /* 0x00006c00ff0477ac */ /* 0x000ea40008000800 */
[--C-:B0-----:R-:W-:Y:S02]  /*5a20*/  FADD.FTZ R66, R67, -R34.reuse ;  /* 0x8000002243427221 */ /* 0x101fe40000010000 */
[----:B------:R-:W-:Y:S01]  /*5a30*/  FADD.FTZ R34, R69, -R34 ;  /* 0x8000002245227221 */ /* 0x000fe20000010000 */
[----:B--2---:R-:W-:Y:S01]  /*5a40*/  IADD3 R67, PT, PT, R42, UR4, RZ ;  /* 0x000000042a437c10 */ /* 0x004fe2000fffe0ff */
[----:B------:R-:W0:Y:S01]  /*5a50*/  LDCU UR4, c[0x0][0x3b4] ;  /* 0x00007680ff0477ac */ /* 0x000e220008000800 */
[-C--:B------:R-:W-:Y:S01]  /*5a60*/  FMUL.FTZ R66, R66, R35.reuse ;  /* 0x0000002342427220 */ /* 0x080fe20000410000 */
[----:B------:R-:W-:-:S02]  /*5a70*/  FMUL.FTZ R68, R34, R35 ;  /* 0x0000002322447220 */ /* 0x000fc40000410000 */
[----:B------:R-:W2:Y:S01]  /*5a80*/  LDC.64 R34, c[0x0][0x3a8] ;  /* 0x0000ea00ff227b82 */ /* 0x000ea20000000a00 */
[----:B-1----:R-:W-:-:S06]  /*5a90*/  IMAD.WIDE.U32 R64, R67, 0x4, R64 ;  /* 0x0000000443407825 */ /* 0x002fcc00078e0040 */
[----:B------:R-:W3:Y:S01]  /*5aa0*/  LDG.E R64, desc[UR8][R64.64] ;  /* 0x0000000840407981 */ /* 0x000ee2000c1e1900 */
[----:B--2---:R-:W-:-:S06]  /*5ab0*/  IMAD.WIDE.U32 R34, R67, 0x4, R34 ;  /* 0x0000000443227825 */ /* 0x004fcc00078e0022 */
[----:B------:R-:W2:Y:S01]  /*5ac0*/  LDG.E R34, desc[UR8][R34.64] ;  /* 0x0000000822227981 */ /* 0x000ea2000c1e1900 */
[----:B------:R-:W-:Y:S01]  /*5ad0*/  SHF.L.U32 R67, R67, 0x1, RZ ;  /* 0x0000000143437819 */ /* 0x000fe200000006ff */
[----:B---3--:R-:W-:Y:S02]  /*5ae0*/  HADD2.F32 R69, -RZ, R64.H0_H0 ;  /* 0x20000040ff457230 */ /* 0x008fe40000004100 */
[--C-:B--2---:R-:W-:Y:S02]  /*5af0*/  HADD2.F32 R35, -RZ, R34.reuse.H0_H0 ;  /* 0x20000022ff237230 */ /* 0x104fe40000004100 */
[----:B------:R-:W-:-:S03]  /*5b00*/  HADD2.F32 R34, -RZ, R34.H1_H1 ;  /* 0x30000022ff227230 */ /* 0x000fc60000004100 */
[----:B------:R-:W-:Y:S01]  /*5b10*/  FFMA.FTZ R66, R69, R66, R35 ;  /* 0x0000004245427223 */ /* 0x000fe20000010023 */
[----:B------:R-:W-:Y:S02]  /*5b20*/  HADD2.F32 R69, -RZ, R64.H1_H1 ;  /* 0x30000040ff457230 */ /* 0x000fe40000004100 */
[----:B------:R-:W1:Y:S03]  /*5b30*/  LDC.64 R64, c[0x0][0x390] ;  /* 0x0000e400ff407b82 */ /* 0x000e660000000a00 */
[----:B------:R-:W-:Y:S01]  /*5b40*/  FFMA.FTZ R68, R69, R68, R34 ;  /* 0x0000004445447223 */ /* 0x000fe20000010022 */
[C---:B------:R-:W-:Y:S02]  /*5b50*/  LOP3.LUT R69, R67.reuse, 0x1e, RZ, 0xc0, !PT ;  /* 0x0000001e43457812 */ /* 0x040fe400078ec0ff */
[----:B------:R-:W-:Y:S02]  /*5b60*/  LOP3.LUT R67, R67, 0x1fe0, RZ, 0xc0, !PT ;  /* 0x00001fe043437812 */ /* 0x000fe400078ec0ff */
[----:B------:R-:W-:-:S05]  /*5b70*/  LEA R34, R28, R69, 0x5 ;  /* 0x000000451c227211 */ /* 0x000fca00078e28ff */
[----:B0-----:R-:W-:-:S05]  /*5b80*/  IMAD R67, R67, UR4, R34 ;  /* 0x0000000443437c24 */ /* 0x001fca000f8e0222 */
[----:B------:R-:W-:-:S05]  /*5b90*/  SHF.R.U32.HI R67, RZ, 0x1, R67 ;  /* 0x00000001ff437819 */ /* 0x000fca0000011643 */
[----:B-1----:R-:W-:-:S05]  /*5ba0*/  IMAD.WIDE.U32 R64, R67, 0x4, R64 ;  /* 0x0000000443407825 */ /* 0x002fca00078e0040 */
[----:B------:R-:W2:Y:S02]  /*5bb0*/  LDG.E R34, desc[UR8][R64.64] ;  /* 0x0000000840227981 */ /* 0x000ea4000c1e1900 */
[--C-:B--2---:R-:W-:Y:S02]  /*5bc0*/  HADD2.F32 R69, -RZ, R34.reuse.H0_H0 ;  /* 0x20000022ff457230 */ /* 0x104fe40000004100 */
[----:B------:R-:W-:-:S03]  /*5bd0*/  HADD2.F32 R35, -RZ, R34.H1_H1 ;  /* 0x30000022ff237230 */ /* 0x000fc60000004100 */
[----:B------:R-:W-:Y:S02]  /*5be0*/  FADD.FTZ R69, R69, R66 ;  /* 0x0000004245457221 */ /* 0x000fe40000010000 */
[----:B------:R-:W-:Y:S01]  /*5bf0*/  FADD.FTZ R66, R35, R68 ;  /* 0x0000004423427221 */ /* 0x000fe20000010000 */
[----:B------:R-:W-:Y:S06]  /*5c00*/  BRA.U !UP0, `(.L_x_212) ;  /* 0x00000001082c7547 */ /* 0x000fec000b800000 */
[----:B------:R-:W0:Y:S01]  /*5c10*/  LDC.64 R34, c[0x0][0x380] ;  /* 0x0000e000ff227b82 */ /* 0x000e220000000a00 */
[C---:B------:R-:W-:Y:S01]  /*5c20*/  F2FP.F16.F32.PACK_AB R68, R66.reuse, R69 ;  /* 0x000000454244723e */ /* 0x040fe200000000ff */
[----:B------:R-:W-:Y:S01]  /*5c30*/  FMUL.FTZ R69, R69, UR11 ;  /* 0x0000000b45457c20 */ /* 0x000fe20008410000 */
[----:B------:R-:W-:-:S03]  /*5c40*/  FMUL.FTZ R66, R66, UR11 ;  /* 0x0000000b42427c20 */ /* 0x000fc60008410000 */
[----:B------:R2:W-:Y:S02]  /*5c50*/  STG.E desc[UR8][R64.64], R68 ;  /* 0x0000004440007986 */ /* 0x0005e4000c101908 */
[----:B------:R-:W-:Y:S08]  /*5c60*/  F2I.S8.NTZ R69, R69 ;  /* 0x0000004500457305 */ /* 0x000ff00000202100 */
[----:B------:R-:W1:Y:S01]  /*5c70*/  F2I.S8.NTZ R66, R66 ;  /* 0x0000004200427305 */ /* 0x000e620000202100 */
[----:B0-----:R-:W-:Y:S01]  /*5c80*/  IMAD.WIDE.U32 R34, R67, 0x2, R34 ;  /* 0x0000000243227825 */ /* 0x001fe200078e0022 */
[----:B-1----:R-:W-:-:S05]  /*5c90*/  PRMT R69, R66, 0x7604, R69 ;  /* 0x0000760442457816 */ /* 0x002fca0000000045 */
[----:B------:R2:W-:Y:S01]  /*5ca0*/  STG.E.U16 desc[UR8][R34.64], R69 ;  /* 0x0000004522007986 */ /* 0x0005e2000c101508 */
[----:B------:R-:W-:Y:S05]  /*5cb0*/  BRA `(.L_x_211) ;  /* 0x0000000000107947 */ /* 0x000fea0003800000 */
.L_x_212:
[----:B------:R-:W0:Y:S01]  /*5cc0*/  LDC.64 R34, c[0x0][0x380] ;  /* 0x0000e000ff227b82 */ /* 0x000e220000000a00 */
[----:B------:R-:W-:Y:S01]  /*5cd0*/  F2FP.F16.F32.PACK_AB R69, R66, R69 ;  /* 0x000000454245723e */ /* 0x000fe200000000ff */
[----:B0-----:R-:W-:-:S05]  /*5ce0*/  IMAD.WIDE.U32 R34, R67, 0x4, R34 ;  /* 0x0000000443227825 */ /* 0x001fca00078e0022 */
[----:B------:R0:W-:Y:S02]  /*5cf0*/  STG.E desc[UR8][R34.64], R69 ;  /* 0x0000004522007986 */ /* 0x0001e4000c101908 */
.L_x_211:
[----:B------:R-:W-:Y:S05]  /*5d00*/  BSYNC.RECONVERGENT B0 ;  /* 0x0000000000007941 */ /* 0x000fea0003800200 */
.L_x_210:
[----:B0-2---:R-:W0:Y:S01]  /*5d10*/  LDC R35, c[0x0][0x360] ;  /* 0x0000d800ff237b82 */ /* 0x005e220000000800 */
[----:B------:R-:W-:Y:S01]  /*5d20*/  BSSY.RECONVERGENT B0, `(.L_x_213) ;  /* 0x0000037000007945 */ /* 0x000fe20003800200 */
[----:B0-----:R-:W-:-:S04]  /*5d30*/  IADD3 R34, PT, PT, R35, R35, R42 ;  /* 0x0000002323227210 */ /* 0x001fc80007ffe02a */
[----:B------:R-:W-:-:S13]  /*5d40*/  ISETP.GE.AND P4, PT, R34, UR10, PT ;  /* 0x0000000a22007c0c */ /* 0x000fda000bf86270 */
[----:B------:R-:W-:Y:S05]  /*5d50*/  @P4 BRA `(.L_x_214) ;  /* 0x0000000000cc4947 */ /* 0x000fea0003800000 */
[----:B-1----:R-:W0:Y:S01]  /*5d60*/  LDC R67, c[0x0][0x360] ;  /* 0x0000d800ff437b82 */ /* 0x002e220000000800 */
[----:B------:R-:W1:Y:S01]  /*5d70*/  LDS.64 R34, [UR13] ;  /* 0x0000000dff227984 */ /* 0x000e620008000a00 */
[--C-:B------:R-:W-:Y:S01]  /*5d80*/  HADD2.F32 R66, -RZ, R63.reuse.H0_H0 ;  /* 0x2000003fff427230 */ /* 0x100fe20000004100 */
[----:B------:R-:W2:Y:S01]  /*5d90*/  LDCU UR4, c[0x0][0x3b4] ;  /* 0x00007680ff0477ac */ /* 0x000ea20008000800 */
[----:B------:R-:W-:-:S04]  /*5da0*/  HADD2.F32 R63, -RZ, R63.H1_H1 ;  /* 0x3000003fff3f7230 */ /* 0x000fc80000004100 */
[----:B------:R-:W3:Y:S01]  /*5db0*/  LDC.64 R64, c[0x0][0x3a0] ;  /* 0x0000e800ff407b82 */ /* 0x000ee20000000a00 */
[----:B0-----:R-:W-:-:S05]  /*5dc0*/  IADD3 R67, PT, PT, R67, R67, R42 ;  /* 0x0000004343437210 */ /* 0x001fca0007ffe02a */
[----:B---3--:R-:W-:Y:S02]  /*5dd0*/  IMAD.WIDE.U32 R68, R67, 0x4, R64 ;  /* 0x0000000443447825 */ /* 0x008fe400078e0040 */
[----:B------:R-:W0:Y:S04]  /*5de0*/  LDC.64 R64, c[0x0][0x3a8] ;  /* 0x0000ea00ff407b82 */ /* 0x000e280000000a00 */
[----:B------:R-:W3:Y:S01]  /*5df0*/  LDG.E R68, desc[UR8][R68.64] ;  /* 0x0000000844447981 */ /* 0x000ee2000c1e1900 */
[--C-:B-1----:R-:W-:Y:S01]  /*5e00*/  FADD.FTZ R66, R66, -R34.reuse ;  /* 0x8000002242427221 */ /* 0x102fe20000010000 */
[----:B------:R-:W-:Y:S01]  /*5e10*/  FADD.FTZ R34, R63, -R34 ;  /* 0x800000223f227221 */ /* 0x000fe20000010000 */
[----:B0-----:R-:W-:-:S06]  /*5e20*/  IMAD.WIDE.U32 R64, R67, 0x4, R64 ;  /* 0x0000000443407825 */ /* 0x001fcc00078e0040 */
[----:B------:R0:W4:Y:S01]  /*5e30*/  LDG.E R64, desc[UR8][R64.64] ;  /* 0x0000000840407981 */ /* 0x000122000c1e1900 */
[-C--:B------:R-:W-:Y:S01]  /*5e40*/  FMUL.FTZ R63, R34, R35.reuse ;  /* 0x00000023223f7220 */ /* 0x080fe20000410000 */
[----:B------:R-:W-:Y:S01]  /*5e50*/  SHF.L.U32 R67, R67, 0x1, RZ ;  /* 0x0000000143437819 */ /* 0x000fe200000006ff */
[----:B0-----:R-:W-:Y:S01]  /*5e60*/  FMUL.FTZ R65, R66, R35 ;  /* 0x0000002342417220 */ /* 0x001fe20000410000 */
[----:B---3--:R-:W-:Y:S02]  /*5e70*/  HADD2.F32 R66, -RZ, R68.H0_H0 ;  /* 0x20000044ff427230 */ /* 0x008fe40000004100 */
[----:B----4-:R-:W-:-:S05]  /*5e80*/  HADD2.F32 R35, -RZ, R64.H0_H0 ;  /* 0x20000040ff237230 */ /* 0x010fca0000004100 */
[----:B------:R-:W-:Y:S01]  /*5e90*/  FFMA.FTZ R66, R66, R65, R35 ;  /* 0x0000004142427223 */ /* 0x000fe20000010023 */
[C---:B------:R-:W-:Y:S02]  /*5ea0*/  LOP3.LUT R35, R67.reuse, 0x1e, RZ, 0xc0, !PT ;  /* 0x0000001e43237812 */ /* 0x040fe400078ec0ff */
[----:B------:R-:W-:Y:S02]  /*5eb0*/  LOP3.LUT R67, R67, 0x3fe0, RZ, 0xc0, !PT ;  /* 0x00003fe043437812 */ /* 0x000fe400078ec0ff */
[----:B------:R-:W-:-:S05]  /*5ec0*/  LEA R34, R28, R35, 0x5 ;  /* 0x000000231c227211 */ /* 0x000fca00078e28ff */
[----:B--2---:R-:W-:Y:S02]  /*5ed0*/  IMAD R65, R67, UR4, R34 ;  /* 0x0000000443417c24 */ /* 0x004fe4000f8e0222 */
[----:B------:R-:W0:Y:S01]  /*5ee0*/  LDC.64 R34, c[0x0][0x390] ;  /* 0x0000e400ff227b82 */ /* 0x000e220000000a00 */
[----:B------:R-:W-:Y:S02]  /*5ef0*/  HADD2.F32 R68, -RZ, R68.H1_H1 ;  /* 0x30000044ff447230 */ /* 0x000fe40000004100 */
[----:B------:R-:W-:-:S05]  /*5f00*/  HADD2.F32 R67, -RZ, R64.H1_H1 ;  /* 0x30000040ff437230 */ /* 0x000fca0000004100 */
[----:B------:R-:W-:Y:S01]  /*5f10*/  FFMA.FTZ R67, R68, R63, R67 ;  /* 0x0000003f44437223 */ /* 0x000fe20000010043 */
        /* <DEDUP_REMOVED lines=19> */
.L_x_215:
[----:B------:R-:W0:Y:S01]  /*6050*/  LDC.64 R34, c[0x0][0x380] ;  /* 0x0000e000ff227b82 */ /* 0x000e220000000a00 */
[----:B------:R-:W-:Y:S01]  /*6060*/  F2FP.F16.F32.PACK_AB R67, R67, R66 ;  /* 0x000000424343723e */ /* 0x000fe200000000ff */
[----:B0-----:R-:W-:-:S05]  /*6070*/  IMAD.WIDE.U32 R34, R63, 0x4, R34 ;  /* 0x000000043f227825 */ /* 0x001fca00078e0022 */
[----:B------:R0:W-:Y:S02]  /*6080*/  STG.E desc[UR8][R34.64], R67 ;  /* 0x0000004322007986 */ /* 0x0001e4000c101908 */
.L_x_214:
[----:B------:R-:W-:Y:S05]  /*6090*/  BSYNC.RECONVERGENT B0 ;  /* 0x0000000000007941 */ /* 0x000fea0003800200 */
.L_x_213:
[----:B0-2---:R-:W0:Y:S01]  /*60a0*/  LDC R35, c[0x0][0x360] ;  /* 0x0000d800ff237b82 */ /* 0x005e220000000800 */
[----:B------:R-:W-:Y:S01]  /*60b0*/  BSSY.RECONVERGENT B0, `(.L_x_216) ;  /* 0x0000039000007945 */ /* 0x000fe20003800200 */
[----:B0-----:R-:W-:-:S04]  /*60c0*/  IADD3 R34, PT, PT, R35, R35, R42 ;  /* 0x0000002323227210 */ /* 0x001fc80007ffe02a */
[----:B------:R-:W-:-:S04]  /*60d0*/  IADD3 R34, PT, PT, R34, R35, RZ ;  /* 0x0000002322227210 */ /* 0x000fc80007ffe0ff */
[----:B------:R-:W-:-:S13]  /*60e0*/  ISETP.GE.AND P4, PT, R34, UR10, PT ;  /* 0x0000000a22007c0c */ /* 0x000fda000bf86270 */
[----:B------:R-:W-:Y:S05]  /*60f0*/  @P4 BRA `(.L_x_217) ;  /* 0x0000000000d04947 */ /* 0x000fea0003800000 */
[----:B------:R-:W0:Y:S08]  /*6100*/  LDC R66, c[0x0][0x360] ;  /* 0x0000d800ff427b82 */ /* 0x000e300000000800 */
[----:B------:R-:W2:Y:S08]  /*6110*/  LDC.64 R64, c[0x0][0x3a0] ;  /* 0x0000e800ff407b82 */ /* 0x000eb00000000a00 */
[----:B------:R-:W3:Y:S01]  /*6120*/  LDC.64 R34, c[0x0][0x3a8] ;  /* 0x0000ea00ff227b82 */ /* 0x000ee20000000a00 */
[----:B-1----:R-:W-:Y:S01]  /*6130*/  HADD2.F32 R69, -RZ, R62.H0_H0 ;  /* 0x2000003eff457230 */ /* 0x002fe20000004100 */
[----:B------:R-:W1:Y:S01]  /*6140*/  LDCU UR4, c[0x0][0x3b4] ;  /* 0x00007680ff0477ac */ /* 0x000e620008000800 */
[----:B0-----:R-:W-:-:S04]  /*6150*/  IADD3 R63, PT, PT, R66, R66, R42 ;  /* 0x00000042423f7210 */ /* 0x001fc80007ffe02a */
[----:B------:R-:W-:-:S05]  /*6160*/  IADD3 R63, PT, PT, R63, R66, RZ ;  /* 0x000000423f3f7210 */ /* 0x000fca0007ffe0ff */
[----:B--2---:R-:W-:-:S06]  /*6170*/  IMAD.WIDE.U32 R64, R63, 0x4, R64 ;  /* 0x000000043f407825 */ /* 0x004fcc00078e0040 */
[----:B------:R-:W2:Y:S01]  /*6180*/  LDG.E R64, desc[UR8][R64.64] ;  /* 0x0000000840407981 */ /* 0x000ea2000c1e1900 */
[----:B---3--:R-:W-:-:S03]  /*6190*/  IMAD.WIDE.U32 R66, R63, 0x4, R34 ;  /* 0x000000043f427825 */ /* 0x008fc600078e0022 */
[----:B------:R-:W0:Y:S04]  /*61a0*/  LDS.64 R34, [UR13] ;  /* 0x0000000dff227984 */ /* 0x000e280008000a00 */
[----:B------:R3:W4:Y:S01]  /*61b0*/  LDG.E R66, desc[UR8][R66.64] ;  /* 0x0000000842427981 */ /* 0x000722000c1e1900 */
[----:B------:R-:W-:Y:S01]  /*61c0*/  HADD2.F32 R68, -RZ, R62.H1_H1 ;  /* 0x3000003eff447230 */ /* 0x000fe20000004100 */
[----:B------:R-:W-:-:S04]  /*61d0*/  SHF.L.U32 R63, R63, 0x1, RZ ;  /* 0x000000013f3f7819 */ /* 0x000fc800000006ff */
[C---:B---3--:R-:W-:Y:S02]  /*61e0*/  LOP3.LUT R67, R63.reuse, 0x1e, RZ, 0xc0, !PT ;  /* 0x0000001e3f437812 */ /* 0x048fe400078ec0ff */
[----:B------:R-:W-:Y:S01]  /*61f0*/  LOP3.LUT R63, R63, 0x7fe0, RZ, 0xc0, !PT ;  /* 0x00007fe03f3f7812 */ /* 0x000fe200078ec0ff */
[--C-:B0-----:R-:W-:Y:S01]  /*6200*/  FADD.FTZ R62, R69, -R34.reuse ;  /* 0x80000022453e7221 */ /* 0x101fe20000010000 */
[----:B------:R-:W-:-:S03]  /*6210*/  FADD.FTZ R34, R68, -R34 ;  /* 0x8000002244227221 */ /* 0x000fc60000010000 */
[----:B------:R-:W-:Y:S01]  /*6220*/  FMUL.FTZ R68, R62, R35 ;  /* 0x000000233e447220 */ /* 0x000fe20000410000 */
[----:B--2---:R-:W-:Y:S02]  /*6230*/  HADD2.F32 R62, -RZ, R64.H0_H0 ;  /* 0x20000040ff3e7230 */ /* 0x004fe40000004100 */
[----:B----4-:R-:W-:-:S05]  /*6240*/  HADD2.F32 R69, -RZ, R66.H0_H0 ;  /* 0x20000042ff457230 */ /* 0x010fca0000004100 */
[----:B------:R-:W-:Y:S01]  /*6250*/  FFMA.FTZ R65, R62, R68, R69 ;  /* 0x000000443e417223 */ /* 0x000fe20000010045 */
[----:B------:R-:W-:-:S05]  /*6260*/  LEA R62, R28, R67, 0x5 ;  /* 0x000000431c3e7211 */ /* 0x000fca00078e28ff */
[----:B-1----:R-:W-:Y:S02]  /*6270*/  IMAD R67, R63, UR4, R62 ;  /* 0x000000043f437c24 */ /* 0x002fe4000f8e023e */
[----:B------:R-:W0:Y:S03]  /*6280*/  LDC.64 R62, c[0x0][0x390] ;  /* 0x0000e400ff3e7b82 */ /* 0x000e260000000a00 */
[----:B------:R-:W-:Y:S01]  /*6290*/  SHF.R.U32.HI R67, RZ, 0x1, R67 ;  /* 0x00000001ff437819 */ /* 0x000fe20000011643 */
[----:B------:R-:W-:-:S04]  /*62a0*/  FMUL.FTZ R68, R34, R35 ;  /* 0x0000002322447220 */ /* 0x000fc80000410000 */
[----:B0-----:R-:W-:-:S05]  /*62b0*/  IMAD.WIDE.U32 R62, R67, 0x4, R62 ;  /* 0x00000004433e7825 */ /* 0x001fca00078e003e */
[----:B------:R-:W2:Y:S01]  /*62c0*/  LDG.E R34, desc[UR8][R62.64] ;  /* 0x000000083e227981 */ /* 0x000ea2000c1e1900 */
[----:B------:R-:W-:Y:S02]  /*62d0*/  HADD2.F32 R64, -RZ, R64.H1_H1 ;  /* 0x30000040ff407230 */ /* 0x000fe40000004100 */
[----:B------:R-:W-:-:S05]  /*62e0*/  HADD2.F32 R35, -RZ, R66.H1_H1 ;  /* 0x30000042ff237230 */ /* 0x000fca0000004100 */
[----:B------:R-:W-:Y:S01]  /*62f0*/  FFMA.FTZ R35, R64, R68, R35 ;  /* 0x0000004440237223 */ /* 0x000fe20000010023 */
[--C-:B--2---:R-:W-:Y:S02]  /*6300*/  HADD2.F32 R64, -RZ, R34.reuse.H0_H0 ;  /* 0x20000022ff407230 */ /* 0x104fe40000004100 */
[----:B------:R-:W-:-:S03]  /*6310*/  HADD2.F32 R34, -RZ, R34.H1_H1 ;  /* 0x30000022ff227230 */ /* 0x000fc60000004100 */
[----:B------:R-:W-:Y:S02]  /*6320*/  FADD.FTZ R65, R64, R65 ;  /* 0x0000004140417221 */ /* 0x000fe40000010000 */
[----:B------:R-:W-:Y:S01]  /*6330*/  FADD.FTZ R64, R34, R35 ;  /* 0x0000002322407221 */ /* 0x000fe20000010000 */
[----:B------:R-:W-:Y:S06]  /*6340*/  BRA.U !UP0, `(.L_x_218) ;  /* 0x00000001082c7547 */ /* 0x000fec000b800000 */
[----:B------:R-:W0:Y:S01]  /*6350*/  LDC.64 R34, c[0x0][0x380] ;  /* 0x0000e000ff227b82 */ /* 0x000e220000000a00 */
[----:B------:R-:W-:Y:S01]  /*6360*/  FMUL.FTZ R66, R65, UR11 ;  /* 0x0000000b41427c20 */ /* 0x000fe20008410000 */
[C---:B------:R-:W-:Y:S01]  /*6370*/  F2FP.F16.F32.PACK_AB R65, R64.reuse, R65 ;  /* 0x000000414041723e */ /* 0x040fe200000000ff */
[----:B------:R-:W-:-:S04]  /*6380*/  FMUL.FTZ R64, R64, UR11 ;  /* 0x0000000b40407c20 */ /* 0x000fc80008410000 */
[----:B------:R-:W-:Y:S01]  /*6390*/  F2I.S8.NTZ R66, R66 ;  /* 0x0000004200427305 */ /* 0x000fe20000202100 */
[----:B------:R2:W-:Y:S07]  /*63a0*/  STG.E desc[UR8][R62.64], R65 ;  /* 0x000000413e007986 */ /* 0x0005ee000c101908 */
[----:B------:R-:W1:Y:S01]  /*63b0*/  F2I.S8.NTZ R69, R64 ;  /* 0x0000004000457305 */ /* 0x000e620000202100 */
[----:B0-----:R-:W-:Y:S01]  /*63c0*/  IMAD.WIDE.U32 R34, R67, 0x2, R34 ;  /* 0x0000000243227825 */ /* 0x001fe200078e0022 */
[----:B-1----:R-:W-:-:S05]  /*63d0*/  PRMT R69, R69, 0x7604, R66 ;  /* 0x0000760445457816 */ /* 0x002fca0000000042 */
[----:B------:R2:W-:Y:S01]  /*63e0*/  STG.E.U16 desc[UR8][R34.64], R69 ;  /* 0x0000004522007986 */ /* 0x0005e2000c101508 */
[----:B------:R-:W-:Y:S05]  /*63f0*/  BRA `(.L_x_217) ;  /* 0x0000000000107947 */ /* 0x000fea0003800000 */
.L_x_218:
[----:B------:R-:W0:Y:S01]  /*6400*/  LDC.64 R34, c[0x0][0x380] ;  /* 0x0000e000ff227b82 */ /* 0x000e220000000a00 */
[----:B------:R-:W-:Y:S01]  /*6410*/  F2FP.F16.F32.PACK_AB R65, R64, R65 ;  /* 0x000000414041723e */ /* 0x000fe200000000ff */
[----:B0-----:R-:W-:-:S05]  /*6420*/  IMAD.WIDE.U32 R34, R67, 0x4, R34 ;  /* 0x0000000443227825 */ /* 0x001fca00078e0022 */
[----:B------:R0:W-:Y:S02]  /*6430*/  STG.E desc[UR8][R34.64], R65 ;  /* 0x0000004122007986 */ /* 0x0001e4000c101908 */
.L_x_217:
[----:B------:R-:W-:Y:S05]  /*6440*/  BSYNC.RECONVERGENT B0 ;  /* 0x0000000000007941 */ /* 0x000fea0003800200 */
.L_x_216:
[----:B0-2---:R-:W0:Y:S01]  /*6450*/  LDC R35, c[0x0][0x360] ;  /* 0x0000d800ff237b82 */ /* 0x005e220000000800 */
[----:B------:R-:W-:Y:S01]  /*6460*/  BSSY.RECONVERGENT B0, `(.L_x_219) ;  /* 0x0000039000007945 */ /* 0x000fe20003800200 */
[----:B0-----:R-:W-:-:S04]  /*6470*/  IADD3 R34, PT, PT, R35, R35, R42 ;  /* 0x0000002323227210 */ /* 0x001fc80007ffe02a */
[----:B------:R-:W-:-:S04]  /*6480*/  IADD3 R34, PT, PT, R35, R34, R35 ;  /* 0x0000002223227210 */ /* 0x000fc80007ffe023 */
        /* <DEDUP_REMOVED lines=8> */
[----:B------:R-:W-:-:S05]  /*6510*/  IADD3 R65, PT, PT, R64, R65, R64 ;  /* 0x0000004140417210 */ /* 0x000fca0007ffe040 */
[C---:B--2---:R-:W-:Y:S02]  /*6520*/  IMAD.WIDE.U32 R66, R65.reuse, 0x4, R34 ;  /* 0x0000000441427825 */ /* 0x044fe400078e0022 */
[----:B------:R-:W0:Y:S04]  /*6530*/  LDS.64 R34, [UR13] ;  /* 0x0000000dff227984 */ /* 0x000e280008000a00 */
[----:B------:R-:W2:Y:S01]  /*6540*/  LDG.E R66, desc[UR8][R66.64] ;  /* 0x0000000842427981 */ /* 0x000ea2000c1e1900 */
[----:B---3--:R-:W-:-:S05]  /*6550*/  IMAD.WIDE.U32 R62, R65, 0x4, R62 ;  /* 0x00000004413e7825 */ /* 0x008fca00078e003e */
[----:B------:R3:W4:Y:S01]  /*6560*/  LDG.E R64, desc[UR8][R62.64] ;  /* 0x000000083e407981 */ /* 0x000722000c1e1900 */
[----:B------:R-:W-:-:S04]  /*6570*/  SHF.L.U32 R65, R65, 0x1, RZ ;  /* 0x0000000141417819 */ /* 0x000fc800000006ff */
[C---:B---3--:R-:W-:Y:S02]  /*6580*/  LOP3.LUT R63, R65.reuse, 0x1e, RZ, 0xc0, !PT ;  /* 0x0000001e413f7812 */ /* 0x048fe400078ec0ff */
[----:B------:R-:W-:Y:S01]  /*6590*/  LOP3.LUT R65, R65, 0x7fe0, RZ, 0xc0, !PT ;  /* 0x00007fe041417812 */ /* 0x000fe200078ec0ff */
[----:B0-----:R-:W-:-:S04]  /*65a0*/  FADD.FTZ R68, R69, -R34 ;  /* 0x8000002245447221 */ /* 0x001fc80000010000 */
[----:B------:R-:W-:Y:S01]  /*65b0*/  FMUL.FTZ R62, R68, R35 ;  /* 0x00000023443e7220 */ /* 0x000fe20000410000 */
[----:B------:R-:W-:-:S05]  /*65c0*/  HADD2.F32 R61, -RZ, R61.H1_H1 ;  /* 0x3000003dff3d7230 */ /* 0x000fca0000004100 */
[----:B------:R-:W-:Y:S01]  /*65d0*/  FADD.FTZ R61, R61, -R34 ;  /* 0x800000223d3d7221 */ /* 0x000fe20000010000 */
[----:B--2---:R-:W-:Y:S02]  /*65e0*/  HADD2.F32 R69, -RZ, R66.H0_H0 ;  /* 0x20000042ff457230 */ /* 0x004fe40000004100 */
[----:B----4-:R-:W-:-:S05]  /*65f0*/  HADD2.F32 R68, -RZ, R64.H0_H0 ;  /* 0x20000040ff447230 */ /* 0x010fca0000004100 */
[----:B------:R-:W-:Y:S01]  /*6600*/  FFMA.FTZ R68, R68, R62, R69 ;  /* 0x0000003e44447223 */ /* 0x000fe20000010045 */
[----:B------:R-:W-:-:S05]  /*6610*/  LEA R62, R28, R63, 0x5 ;  /* 0x0000003f1c3e7211 */ /* 0x000fca00078e28ff */
[----:B-1----:R-:W-:Y:S02]  /*6620*/  IMAD R65, R65, UR4, R62 ;  /* 0x0000000441417c24 */ /* 0x002fe4000f8e023e */
[----:B------:R-:W0:Y:S03]  /*6630*/  LDC.64 R62, c[0x0][0x390] ;  /* 0x0000e400ff3e7b82 */ /* 0x000e260000000a00 */
[----:B------:R-:W-:-:S05]  /*6640*/  SHF.R.U32.HI R65, RZ, 0x1, R65 ;  /* 0x00000001ff417819 */ /* 0x000fca0000011641 */
[----:B0-----:R-:W-:-:S05]  /*6650*/  IMAD.WIDE.U32 R62, R65, 0x4, R62 ;  /* 0x00000004413e7825 */ /* 0x001fca00078e003e */
[----:B------:R-:W2:Y:S01]  /*6660*/  LDG.E R34, desc[UR8][R62.64] ;  /* 0x000000083e227981 */ /* 0x000ea2000c1e1900 */
[----:B------:R-:W-:Y:S01]  /*6670*/  FMUL.FTZ R61, R61, R35 ;  /* 0x000000233d3d7220 */ /* 0x000fe20000410000 */
        /* <DEDUP_REMOVED lines=10> */
[C---:B------:R-:W-:Y:S01]  /*6720*/  FMUL.FTZ R66, R61.reuse, UR11 ;  /* 0x0000000b3d427c20 */ /* 0x040fe20008410000 */
[----:B------:R-:W-:-:S03]  /*6730*/  F2FP.F16.F32.PACK_AB R61, R61, R68 ;  /* 0x000000443d3d723e */ /* 0x000fc600000000ff */
[----:B------:R-:W-:Y:S02]  /*6740*/  F2I.S8.NTZ R67, R66 ;  /* 0x0000004200437305 */ /* 0x000fe40000202100 */
[----:B------:R2:W-:Y:S06]  /*6750*/  STG.E desc[UR8][R62.64], R61 ;  /* 0x0000003d3e007986 */ /* 0x0005ec000c101908 */
[----:B------:R-:W1:Y:S01]  /*6760*/  F2I.S8.NTZ R64, R64 ;  /* 0x0000004000407305 */ /* 0x000e620000202100 */
[----:B0-----:R-:W-:Y:S01]  /*6770*/  IMAD.WIDE.U32 R34, R65, 0x2, R34 ;  /* 0x0000000241227825 */ /* 0x001fe200078e0022 */
[----:B-1----:R-:W-:-:S05]  /*6780*/  PRMT R67, R67, 0x7604, R64 ;  /* 0x0000760443437816 */ /* 0x002fca0000000040 */
[----:B------:R2:W-:Y:S01]  /*6790*/  STG.E.U16 desc[UR8][R34.64], R67 ;  /* 0x0000004322007986 */ /* 0x0005e2000c101508 */
[----:B------:R-:W-:Y:S05]  /*67a0*/  BRA `(.L_x_220) ;  /* 0x0000000000107947 */ /* 0x000fea0003800000 */
.L_x_221:
[----:B------:R-:W0:Y:S01]  /*67b0*/  LDC.64 R34, c[0x0][0x380] ;  /* 0x0000e000ff227b82 */ /* 0x000e220000000a00 */
[----:B------:R-:W-:Y:S01]  /*67c0*/  F2FP.F16.F32.PACK_AB R61, R61, R68 ;  /* 0x000000443d3d723e */ /* 0x000fe200000000ff */
[----:B0-----:R-:W-:-:S05]  /*67d0*/  IMAD.WIDE.U32 R34, R65, 0x4, R34 ;  /* 0x0000000441227825 */ /* 0x001fca00078e0022 */
[----:B------:R0:W-:Y:S02]  /*67e0*/  STG.E desc[UR8][R34.64], R61 ;  /* 0x0000003d22007986 */ /* 0x0001e4000c101908 */
.L_x_220:
[----:B------:R-:W-:Y:S05]  /*67f0*/  BSYNC.RECONVERGENT B0 ;  /* 0x0000000000007941 */ /* 0x000fea0003800200 */
.L_x_219:
[----:B0-2---:R-:W0:Y:S01]  /*6800*/  LDC R35, c[0x0][0x360] ;  /* 0x0000d800ff237b82 */ /* 0x005e220000000800 */
[----:B------:R-:W-:Y:S01]  /*6810*/  BSSY.RECONVERGENT B0, `(.L_x_222) ;  /* 0x000003b000007945 */ /* 0x000fe20003800200 */
[----:B0-----:R-:W-:-:S04]  /*6820*/  IADD3 R34, PT, PT, R35, R35, R42 ;  /* 0x0000002323227210 */ /* 0x001fc80007ffe02a */
[----:B------:R-:W-:-:S04]  /*6830*/  IADD3 R34, PT, PT, R35, R34, R35 ;  /* 0x0000002223227210 */ /* 0x000fc80007ffe023 */
        /* <DEDUP_REMOVED lines=9> */
[----:B------:R-:W-:-:S04]  /*68d0*/  IADD3 R61, PT, PT, R64, R61, R64 ;  /* 0x0000003d403d7210 */ /* 0x000fc80007ffe040 */
[----:B------:R-:W-:-:S05]  /*68e0*/  IADD3 R61, PT, PT, R61, R64, RZ ;  /* 0x000000403d3d7210 */ /* 0x000fca0007ffe0ff */
[C---:B--2---:R-:W-:Y:S02]  /*68f0*/  IMAD.WIDE.U32 R64, R61.reuse, 0x4, R34 ;  /* 0x000000043d407825 */ /* 0x044fe400078e0022 */
[----:B------:R-:W0:Y:S02]  /*6900*/  LDS.64 R34, [UR13] ;  /* 0x0000000dff227984 */ /* 0x000e240008000a00 */
[C---:B---3--:R-:W-:Y:S02]  /*6910*/  IMAD.WIDE.U32 R62, R61.reuse, 0x4, R62 ;  /* 0x000000043d3e7825 */ /* 0x048fe400078e003e */
[----:B------:R-:W2:Y:S04]  /*6920*/  LDG.E R64, desc[UR8][R64.64] ;  /* 0x0000000840407981 */ /* 0x000ea8000c1e1900 */
[----:B------:R3:W4:Y:S01]  /*6930*/  LDG.E R66, desc[UR8][R62.64] ;  /* 0x000000083e427981 */ /* 0x000722000c1e1900 */
[----:B------:R-:W-:Y:S01]  /*6940*/  SHF.L.U32 R61, R61, 0x1, RZ ;  /* 0x000000013d3d7819 */ /* 0x000fe200000006ff */
[----:B---3--:R-:W3:Y:S03]  /*6950*/  LDC.64 R62, c[0x0][0x390] ;  /* 0x0000e400ff3e7b82 */ /* 0x008ee60000000a00 */
[----:B------:R-:W-:-:S02]  /*6960*/  LOP3.LUT R65, R61, 0x1e, RZ, 0xc0, !PT ;  /* 0x0000001e3d417812 */ /* 0x000fc400078ec0ff */
[----:B------:R-:W-:Y:S01]  /*6970*/  LOP3.LUT R61, R61, 0xffe0, RZ, 0xc0, !PT ;  /* 0x0000ffe03d3d7812 */ /* 0x000fe200078ec0ff */
[----:B0-----:R-:W-:-:S04]  /*6980*/  FADD.FTZ R68, R67, -R34 ;  /* 0x8000002243447221 */ /* 0x001fc80000010000 */
[----:B------:R-:W-:Y:S01]  /*6990*/  FMUL.FTZ R69, R68, R35 ;  /* 0x0000002344457220 */ /* 0x000fe20000410000 */
[----:B--2---:R-:W-:Y:S02]  /*69a0*/  HADD2.F32 R68, -RZ, R64.H0_H0 ;  /* 0x20000040ff447230 */ /* 0x004fe40000004100 */
[----:B----4-:R-:W-:-:S05]  /*69b0*/  HADD2.F32 R67, -RZ, R66.H0_H0 ;  /* 0x20000042ff437230 */ /* 0x010fca0000004100 */
[----:B------:R-:W-:Y:S01]  /*69c0*/  FFMA.FTZ R67, R67, R69, R68 ;  /* 0x0000004543437223 */ /* 0x000fe20000010044 */
[----:B------:R-:W-:-:S05]  /*69d0*/  LEA R68, R28, R65, 0x5 ;  /* 0x000000411c447211 */ /* 0x000fca00078e28ff */
[----:B-1----:R-:W-:-:S05]  /*69e0*/  IMAD R61, R61, UR4, R68 ;  /* 0x000000043d3d7c24 */ /* 0x002fca000f8e0244 */
[----:B------:R-:W-:-:S05]  /*69f0*/  SHF.R.U32.HI R61, RZ, 0x1, R61 ;  /* 0x00000001ff3d7819 */ /* 0x000fca000001163d */
[----:B---3--:R-:W-:-:S05]  /*6a00*/  IMAD.WIDE.U32 R62, R61, 0x4, R62 ;  /* 0x000000043d3e7825 */ /* 0x008fca00078e003e */
[----:B------:R-:W2:Y:S01]  /*6a10*/  LDG.E R65, desc[UR8][R62.64] ;  /* 0x000000083e417981 */ /* 0x000ea2000c1e1900 */
[----:B------:R-:W-:-:S05]  /*6a20*/  HADD2.F32 R59, -RZ, R59.H1_H1 ;  /* 0x3000003bff3b7230 */ /* 0x000fca0000004100 */
[----:B------:R-:W-:Y:S01]  /*6a30*/  FADD.FTZ R34, R59, -R34 ;  /* 0x800000223b227221 */ /* 0x000fe20000010000 */
[----:B------:R-:W-:-:S03]  /*6a40*/  HADD2.F32 R66, -RZ, R66.H1_H1 ;  /* 0x30000042ff427230 */ /* 0x000fc60000004100 */
[----:B------:R-:W-:Y:S01]  /*6a50*/  FMUL.FTZ R34, R34, R35 ;  /* 0x0000002322227220 */ /* 0x000fe20000410000 */
        /* <DEDUP_REMOVED lines=18> */
.L_x_224:
[----:B------:R-:W0:Y:S01]  /*6b80*/  LDC.64 R34, c[0x0][0x380] ;  /* 0x0000e000ff227b82 */ /* 0x000e220000000a00 */
[----:B------:R-:W-:Y:S01]  /*6b90*/  F2FP.F16.F32.PACK_AB R67, R64, R67 ;  /* 0x000000434043723e */ /* 0x000fe200000000ff */
[----:B0-----:R-:W-:-:S05]  /*6ba0*/  IMAD.WIDE.U32 R34, R61, 0x4, R34 ;  /* 0x000000043d227825 */ /* 0x001fca00078e0022 */
[----:B------:R0:W-:Y:S02]  /*6bb0*/  STG.E desc[UR8][R34.64], R67 ;  /* 0x0000004322007986 */ /* 0x0001e4000c101908 */
.L_x_223:
[----:B------:R-:W-:Y:S05]  /*6bc0*/  BSYNC.RECONVERGENT B0 ;  /* 0x0000000000007941 */ /* 0x000fea0003800200 */
.L_x_222:
        /* <DEDUP_REMOVED lines=8> */
[----:B------:R-:W2:Y:S07]  /*6c50*/  LDCU UR4, c[0x0][0x3b4] ;  /* 0x00007680ff0477ac */ /* 0x000eae0008000800 */
[----:B------:R-:W3:Y:S08]  /*6c60*/  LDC.64 R64, c[0x0][0x3a0] ;  /* 0x0000e800ff407b82 */ /* 0x000ef00000000a00 */
[----:B------:R-:W4:Y:S01]  /*6c70*/  LDC.64 R62, c[0x0][0x3a8] ;  /* 0x0000ea00ff3e7b82 */ /* 0x000f220000000a00 */
[----:B0-----:R-:W-:-:S04]  /*6c80*/  IADD3 R34, PT, PT, R61, R61, R42 ;  /* 0x0000003d3d227210 */ /* 0x001fc80007ffe02a */
[----:B------:R-:W-:-:S04]  /*6c90*/  IADD3 R34, PT, PT, R61, R34, R61 ;  /* 0x000000223d227210 */ /* 0x000fc80007ffe03d */
[----:B------:R-:W-:Y:S02]  /*6ca0*/  IADD3 R61, PT, PT, R61, R34, R61 ;  /* 0x000000223d3d7210 */ /* 0x000fe40007ffe03d */
[----:B------:R-:W0:Y:S02]  /*6cb0*/  LDC.64 R34, c[0x0][0x390] ;  /* 0x0000e400ff227b82 */ /* 0x000e240000000a00 */
[C---:B------:R-:W-:Y:S01]  /*6cc0*/  SHF.L.U32 R59, R61.reuse, 0x1, RZ ;  /* 0x000000013d3b7819 */ /* 0x040fe200000006ff */
[----:B---3--:R-:W-:-:S03]  /*6cd0*/  IMAD.WIDE.U32 R64, R61, 0x4, R64 ;  /* 0x000000043d407825 */ /* 0x008fc600078e0040 */
[----:B-1----:R-:W-:Y:S01]  /*6ce0*/  LOP3.LUT R67, R59, 0x1e, RZ, 0xc0, !PT ;  /* 0x0000001e3b437812 */ /* 0x002fe200078ec0ff */
[----:B----4-:R-:W-:Y:S01]  /*6cf0*/  IMAD.WIDE.U32 R62, R61, 0x4, R62 ;  /* 0x000000043d3e7825 */ /* 0x010fe200078e003e */
[----:B------:R-:W-:Y:S01]  /*6d00*/  LOP3.LUT R59, R59, 0xffe0, RZ, 0xc0, !PT ;  /* 0x0000ffe03b3b7812 */ /* 0x000fe200078ec0ff */
[----:B------:R-:W3:Y:S01]  /*6d10*/  LDG.E R64, desc[UR8][R64.64] ;  /* 0x0000000840407981 */ /* 0x000ee2000c1e1900 */
[----:B------:R-:W-:-:S03]  /*6d20*/  LEA R66, R28, R67, 0x5 ;  /* 0x000000431c427211 */ /* 0x000fc600078e28ff */
[----:B------:R-:W4:Y:S02]  /*6d30*/  LDG.E R62, desc[UR8][R62.64] ;  /* 0x000000083e3e7981 */ /* 0x000f24000c1e1900 */
[----:B--2---:R-:W-:-:S05]  /*6d40*/  IMAD R59, R59, UR4, R66 ;  /* 0x000000043b3b7c24 */ /* 0x004fca000f8e0242 */
[----:B------:R-:W-:-:S05]  /*6d50*/  SHF.R.U32.HI R59, RZ, 0x1, R59 ;  /* 0x00000001ff3b7819 */ /* 0x000fca000001163b */
[----:B0-----:R-:W-:Y:S02]  /*6d60*/  IMAD.WIDE.U32 R66, R59, 0x4, R34 ;  /* 0x000000043b427825 */ /* 0x001fe400078e0022 */
[----:B------:R-:W0:Y:S04]  /*6d70*/  LDS.64 R34, [UR13] ;  /* 0x0000000dff227984 */ /* 0x000e280008000a00 */
[----:B------:R-:W2:Y:S01]  /*6d80*/  LDG.E R61, desc[UR8][R66.64] ;  /* 0x00000008423d7981 */ /* 0x000ea2000c1e1900 */
[--C-:B------:R-:W-:Y:S02]  /*6d90*/  HADD2.F32 R69, -RZ, R57.reuse.H0_H0 ;  /* 0x20000039ff457230 */ /* 0x100fe40000004100 */
[----:B------:R-:W-:-:S03]  /*6da0*/  HADD2.F32 R57, -RZ, R57.H1_H1 ;  /* 0x30000039ff397230 */ /* 0x000fc60000004100 */
[--C-:B0-----:R-:W-:Y:S02]  /*6db0*/  FADD.FTZ R68, R69, -R34.reuse ;  /* 0x8000002245447221 */ /* 0x101fe40000010000 */
[----:B------:R-:W-:Y:S02]  /*6dc0*/  FADD.FTZ R69, R57, -R34 ;  /* 0x8000002239457221 */ /* 0x000fe40000010000 */
[-C--:B------:R-:W-:Y:S02]  /*6dd0*/  FMUL.FTZ R68, R68, R35.reuse ;  /* 0x0000002344447220 */ /* 0x080fe40000410000 */
[----:B------:R-:W-:Y:S01]  /*6de0*/  FMUL.FTZ R69, R69, R35 ;  /* 0x0000002345457220 */ /* 0x000fe20000410000 */
[----:B---3--:R-:W-:Y:S02]  /*6df0*/  HADD2.F32 R34, -RZ, R64.H0_H0 ;  /* 0x20000040ff227230 */ /* 0x008fe40000004100 */
[----:B----4-:R-:W-:Y:S02]  /*6e00*/  HADD2.F32 R57, -RZ, R62.H0_H0 ;  /* 0x2000003eff397230 */ /* 0x010fe40000004100 */
[----:B------:R-:W-:-:S02]  /*6e10*/  HADD2.F32 R64, -RZ, R64.H1_H1 ;  /* 0x30000040ff407230 */ /* 0x000fc40000004100 */
[----:B------:R-:W-:Y:S02]  /*6e20*/  HADD2.F32 R35, -RZ, R62.H1_H1 ;  /* 0x3000003eff237230 */ /* 0x000fe40000004100 */
[----:B------:R-:W-:-:S03]  /*6e30*/  FFMA.FTZ R34, R34, R68, R57 ;  /* 0x0000004422227223 */ /* 0x000fc60000010039 */
        /* <DEDUP_REMOVED lines=9> */
[----:B------:R-:W-:-:S04]  /*6ed0*/  F2FP.F16.F32.PACK_AB R57, R64, R57 ;  /* 0x000000394039723e */ /* 0x000fc800000000ff */
[----:B------:R-:W-:Y:S01]  /*6ee0*/  F2I.S8.NTZ R61, R61 ;  /* 0x0000003d003d7305 */ /* 0x000fe20000202100 */
[----:B------:R2:W-:Y:S07]  /*6ef0*/  STG.E desc[UR8][R66.64], R57 ;  /* 0x0000003942007986 */ /* 0x0005ee000c101908 */
[----:B------:R-:W1:Y:S01]  /*6f00*/  F2I.S8.NTZ R62, R62 ;  /* 0x0000003e003e7305 */ /* 0x000e620000202100 */
[----:B0-----:R-:W-:Y:S01]  /*6f10*/  IMAD.WIDE.U32 R34, R59, 0x2, R34 ;  /* 0x000000023b227825 */ /* 0x001fe200078e0022 */
[----:B-1----:R-:W-:-:S05]  /*6f20*/  PRMT R59, R62, 0x7604, R61 ;  /* 0x000076043e3b7816 */ /* 0x002fca000000003d */
[----:B------:R2:W-:Y:S01]  /*6f30*/  STG.E.U16 desc[UR8][R34.64], R59 ;  /* 0x0000003b22007986 */ /* 0x0005e2000c101508 */
[----:B------:R-:W-:Y:S05]  /*6f40*/  BRA `(.L_x_226) ;  /* 0x0000000000107947 */ /* 0x000fea0003800000 */
.L_x_227:
[----:B------:R-:W0:Y:S01]  /*6f50*/  LDC.64 R34, c[0x0][0x380] ;  /* 0x0000e000ff227b82 */ /* 0x000e220000000a00 */
[----:B------:R-:W-:Y:S01]  /*6f60*/  F2FP.F16.F32.PACK_AB R57, R64, R57 ;  /* 0x000000394039723e */ /* 0x000fe200000000ff */
[----:B0-----:R-:W-:-:S05]  /*6f70*/  IMAD.WIDE.U32 R34, R59, 0x4, R34 ;  /* 0x000000043b227825 */ /* 0x001fca00078e0022 */
[----:B------:R0:W-:Y:S02]  /*6f80*/  STG.E desc[UR8][R34.64], R57 ;  /* 0x0000003922007986 */ /* 0x0001e4000c101908 */
.L_x_226:
[----:B------:R-:W-:Y:S05]  /*6f90*/  BSYNC.RECONVERGENT B0 ;  /* 0x0000000000007941 */ /* 0x000fea0003800200 */
.L_x_225:
[----:B0-2---:R-:W0:Y:S01]  /*6fa0*/  LDC R35, c[0x0][0x360] ;  /* 0x0000d800ff237b82 */ /* 0x005e220000000800 */
[----:B------:R-:W-:Y:S01]  /*6fb0*/  BSSY.RECONVERGENT B0, `(.L_x_228) ;  /* 0x000003d000007945 */ /* 0x000fe20003800200 */
[----:B0-----:R-:W-:-:S04]  /*6fc0*/  IADD3 R34, PT, PT, R35, R35, R42 ;  /* 0x0000002323227210 */ /* 0x001fc80007ffe02a */
[----:B------:R-:W-:-:S04]  /*6fd0*/  IADD3 R34, PT, PT, R35, R34, R35 ;  /* 0x0000002223227210 */ /* 0x000fc80007ffe023 */
[----:B------:R-:W-:-:S04]  /*6fe0*/  IADD3 R34, PT, PT, R35, R34, R35 ;  /* 0x0000002223227210 */ /* 0x000fc80007ffe023 */
[----:B------:R-:W-:-:S04]  /*6ff0*/  IADD3 R34, PT, PT, R34, R35, RZ ;  /* 0x0000002322227210 */ /* 0x000fc80007ffe0ff */
        /* <DEDUP_REMOVED lines=8> */
[----:B------:R-:W-:-:S04]  /*7080*/  IADD3 R34, PT, PT, R57, R34, R57 ;  /* 0x0000002239227210 */ /* 0x000fc80007ffe039 */
[----:B------:R-:W-:Y:S02]  /*7090*/  IADD3 R57, PT, PT, R34, R57, RZ ;  /* 0x0000003922397210 */ /* 0x000fe40007ffe0ff */
[----:B------:R-:W1:Y:S02]  /*70a0*/  LDC.64 R34, c[0x0][0x390] ;  /* 0x0000e400ff227b82 */ /* 0x000e640000000a00 */
[C---:B------:R-:W-:Y:S01]  /*70b0*/  SHF.L.U32 R59, R57.reuse, 0x1, RZ ;  /* 0x00000001393b7819 */ /* 0x040fe200000006ff */
[----:B---3--:R-:W-:-:S03]  /*70c0*/  IMAD.WIDE.U32 R64, R57, 0x4, R64 ;  /* 0x0000000439407825 */ /* 0x008fc600078e0040 */
[----:B------:R-:W-:Y:S01]  /*70d0*/  LOP3.LUT R61, R59, 0x1e, RZ, 0xc0, !PT ;  /* 0x0000001e3b3d7812 */ /* 0x000fe200078ec0ff */
[----:B----4-:R-:W-:Y:S01]  /*70e0*/  IMAD.WIDE.U32 R62, R57, 0x4, R62 ;  /* 0x00000004393e7825 */ /* 0x010fe200078e003e */
[----:B------:R-:W-:Y:S01]  /*70f0*/  LOP3.LUT R59, R59, 0xffe0, RZ, 0xc0, !PT ;  /* 0x0000ffe03b3b7812 */ /* 0x000fe200078ec0ff */
[----:B------:R-:W3:Y:S01]  /*7100*/  LDG.E R64, desc[UR8][R64.64] ;  /* 0x0000000840407981 */ /* 0x000ee2000c1e1900 */
[----:B------:R-:W-:-:S03]  /*7110*/  LEA R66, R28, R61, 0x5 ;  /* 0x0000003d1c427211 */ /* 0x000fc600078e28ff */
[----:B------:R-:W4:Y:S02]  /*7120*/  LDG.E R62, desc[UR8][R62.64] ;  /* 0x000000083e3e7981 */ /* 0x000f24000c1e1900 */
[----:B--2---:R-:W-:-:S05]  /*7130*/  IMAD R59, R59, UR4, R66 ;  /* 0x000000043b3b7c24 */ /* 0x004fca000f8e0242 */
[----:B------:R-:W-:-:S05]  /*7140*/  SHF.R.U32.HI R57, RZ, 0x1, R59 ;  /* 0x00000001ff397819 */ /* 0x000fca000001163b */
[----:B-1----:R-:W-:Y:S02]  /*7150*/  IMAD.WIDE.U32 R66, R57, 0x4, R34 ;  /* 0x0000000439427825 */ /* 0x002fe400078e0022 */
[----:B------:R-:W0:Y:S04]  /*7160*/  LDS.64 R34, [UR13] ;  /* 0x0000000dff227984 */ /* 0x000e280008000a00 */
[----:B------:R-:W2:Y:S01]  /*7170*/  LDG.E R59, desc[UR8][R66.64] ;  /* 0x00000008423b7981 */ /* 0x000ea2000c1e1900 */
[--C-:B------:R-:W-:Y:S02]  /*7180*/  HADD2.F32 R61, -RZ, R55.reuse.H0_H0 ;  /* 0x20000037ff3d7230 */ /* 0x100fe40000004100 */
[----:B------:R-:W-:-:S03]  /*7190*/  HADD2.F32 R55, -RZ, R55.H1_H1 ;  /* 0x30000037ff377230 */ /* 0x000fc60000004100 */
[--C-:B0-----:R-:W-:Y:S02]  /*71a0*/  FADD.FTZ R68, R61, -R34.reuse ;  /* 0x800000223d447221 */ /* 0x101fe40000010000 */
[----:B------:R-:W-:-:S04]  /*71b0*/  FADD.FTZ R34, R55, -R34 ;  /* 0x8000002237227221 */ /* 0x000fc80000010000 */
[-C--:B------:R-:W-:Y:S01]  /*71c0*/  FMUL.FTZ R61, R34, R35.reuse ;  /* 0x00000023223d7220 */ /* 0x080fe20000410000 */
[----:B------:R-:W-:Y:S01]  /*71d0*/  FMUL.FTZ R68, R68, R35 ;  /* 0x0000002344447220 */ /* 0x000fe20000410000 */
[--C-:B---3--:R-:W-:Y:S02]  /*71e0*/  HADD2.F32 R34, -RZ, R64.reuse.H0_H0 ;  /* 0x20000040ff227230 */ /* 0x108fe40000004100 */
[----:B------:R-:W-:Y:S02]  /*71f0*/  HADD2.F32 R64, -RZ, R64.H1_H1 ;  /* 0x30000040ff407230 */ /* 0x000fe40000004100 */
[--C-:B----4-:R-:W-:Y:S02]  /*7200*/  HADD2.F32 R55, -RZ, R62.reuse.H1_H1 ;  /* 0x3000003eff377230 */ /* 0x110fe40000004100 */
[----:B------:R-:W-:-:S03]  /*7210*/  HADD2.F32 R35, -RZ, R62.H0_H0 ;  /* 0x2000003eff237230 */ /* 0x000fc60000004100 */
[----:B------:R-:W-:Y:S02]  /*7220*/  FFMA.FTZ R64, R64, R61, R55 ;  /* 0x0000003d40407223 */ /* 0x000fe40000010037 */
        /* <DEDUP_REMOVED lines=17> */
.L_x_230:
[----:B------:R-:W0:Y:S01]  /*7340*/  LDC.64 R34, c[0x0][0x380] ;  /* 0x0000e000ff227b82 */ /* 0x000e220000000a00 */
[----:B------:R-:W-:Y:S01]  /*7350*/  F2FP.F16.F32.PACK_AB R55, R64, R55 ;  /* 0x000000374037723e */ /* 0x000fe200000000ff */
[----:B0-----:R-:W-:-:S05]  /*7360*/  IMAD.WIDE.U32 R34, R57, 0x4, R34 ;  /* 0x0000000439227825 */ /* 0x001fca00078e0022 */
[----:B------:R0:W-:Y:S02]  /*7370*/  STG.E desc[UR8][R34.64], R55 ;  /* 0x0000003722007986 */ /* 0x0001e4000c101908 */
.L_x_229:
[----:B------:R-:W-:Y:S05]  /*7380*/  BSYNC.RECONVERGENT B0 ;  /* 0x0000000000007941 */ /* 0x000fea0003800200 */
.L_x_228:
[----:B0-2---:R-:W0:Y:S01]  /*7390*/  LDC R35, c[0x0][0x360] ;  /* 0x0000d800ff237b82 */ /* 0x005e220000000800 */
[----:B------:R-:W-:Y:S01]  /*73a0*/  BSSY.RECONVERGENT B0, `(.L_x_231) ;  /* 0x0000043000007945 */ /* 0x000fe20003800200 */
[----:B0-----:R-:W-:-:S04]  /*73b0*/  IADD3 R34, PT, PT, R35, R35, R42 ;  /* 0x0000002323227210 */ /* 0x001fc80007ffe02a */
[----:B------:R-:W-:-:S04]  /*73c0*/  IADD3 R34, PT, PT, R35, R34, R35 ;  /* 0x0000002223227210 */ /* 0x000fc80007ffe023 */
        /* <DEDUP_REMOVED lines=11> */
[----:B------:R-:W-:Y:S02]  /*7480*/  IADD3 R55, PT, PT, R55, R34, R55 ;  /* 0x0000002237377210 */ /* 0x000fe40007ffe037 */
        /* <DEDUP_REMOVED lines=14> */
[--C-:B------:R-:W-:Y:S01]  /*7570*/  HADD2.F32 R59, -RZ, R53.reuse.H0_H0 ;  /* 0x20000035ff3b7230 */ /* 0x100fe20000004100 */
[----:B------:R-:W-:Y:S01]  /*7580*/  PLOP3.LUT P4, PT, PT, PT, UP0, 0x80, 0x8 ;  /* 0x000000000008781c */ /* 0x000fe20003f8f008 */
[----:B------:R-:W-:-:S03]  /*7590*/  HADD2.F32 R53, -RZ, R53.H1_H1 ;  /* 0x30000035ff357230 */ /* 0x000fc60000004100 */
[----:B0-----:R-:W-:-:S04]  /*75a0*/  FADD.FTZ R68, R59, -R34 ;  /* 0x800000223b447221 */ /* 0x001fc80000010000 */
[----:B------:R-:W-:Y:S01]  /*75b0*/  FMUL.FTZ R61, R68, R35 ;  /* 0x00000023443d7220 */ /* 0x000fe20000410000 */
[----:B------:R-:W-:-:S04]  /*75c0*/  FADD.FTZ R34, R53, -R34 ;  /* 0x8000002235227221 */ /* 0x000fc80000010000 */
[----:B------:R-:W-:Y:S01]  /*75d0*/  FMUL.FTZ R34, R34, R35 ;  /* 0x0000002322227220 */ /* 0x000fe20000410000 */
[----:B---3--:R-:W-:Y:S02]  /*75e0*/  HADD2.F32 R59, -RZ, R64.H0_H0 ;  /* 0x20000040ff3b7230 */ /* 0x008fe40000004100 */
[----:B----4-:R-:W-:-:S05]  /*75f0*/  HADD2.F32 R68, -RZ, R62.H0_H0 ;  /* 0x2000003eff447230 */ /* 0x010fca0000004100 */
[----:B------:R-:W-:Y:S01]  /*7600*/  FFMA.FTZ R68, R59, R61, R68 ;  /* 0x0000003d3b447223 */ /* 0x000fe20000010044 */
[----:B------:R-:W-:Y:S02]  /*7610*/  HADD2.F32 R64, -RZ, R64.H1_H1 ;  /* 0x30000040ff407230 */ /* 0x000fe40000004100 */
[----:B------:R-:W-:Y:S02]  /*7620*/  HADD2.F32 R35, -RZ, R62.H1_H1 ;  /* 0x3000003eff237230 */ /* 0x000fe40000004100 */
[----:B--2---:R-:W-:-:S05]  /*7630*/  HADD2.F32 R59, -RZ, R57.H0_H0 ;  /* 0x20000039ff3b7230 */ /* 0x004fca0000004100 */
[----:B------:R-:W-:-:S04]  /*7640*/  FADD.FTZ R59, R59, R68 ;  /* 0x000000443b3b7221 */ /* 0x000fc80000010000 */
[----:B------:R-:W-:Y:S01]  /*7650*/  @P4 FMUL.FTZ R61, R59, UR11 ;  /* 0x0000000b3b3d4c20 */ /* 0x000fe20008410000 */
[----:B------:R-:W-:Y:S01]  /*7660*/  PLOP3.LUT P4, PT, PT, PT, UP0, 0x80, 0x8 ;  /* 0x000000000008781c */ /* 0x000fe20003f8f008 */
[----:B------:R-:W-:Y:S02]  /*7670*/  HADD2.F32 R57, -RZ, R57.H1_H1 ;  /* 0x30000039ff397230 */ /* 0x000fe40000004100 */
[----:B------:R-:W-:-:S04]  /*7680*/  FFMA.FTZ R34, R64, R34, R35 ;  /* 0x0000002240227223 */ /* 0x000fc80000010023 */
[----:B------:R-:W-:-:S06]  /*7690*/  FADD.FTZ R34, R57, R34 ;  /* 0x0000002239227221 */ /* 0x000fcc0000010000 */
[C---:B------:R-:W-:Y:S01]  /*76a0*/  @P4 FMUL.FTZ R53, R34.reuse, UR11 ;  /* 0x0000000b22354c20 */ /* 0x040fe20008410000 */
[----:B------:R-:W-:Y:S02]  /*76b0*/  PLOP3.LUT P4, PT, PT, PT, UP0, 0x80, 0x8 ;  /* 0x000000000008781c */ /* 0x000fe40003f8f008 */
[----:B------:R-:W-:Y:S02]  /*76c0*/  F2FP.F16.F32.PACK_AB R59, R34, R59 ;  /* 0x0000003b223b723e */ /* 0x000fe400000000ff */
[----:B------:R-:W0:Y:S09]  /*76d0*/  LDC.64 R34, c[0x0][0x380] ;  /* 0x0000e000ff227b82 */ /* 0x000e320000000a00 */
[----:B------:R2:W-:Y:S01]  /*76e0*/  @P4 STG.E desc[UR8][R66.64], R59 ;  /* 0x0000003b42004986 */ /* 0x0005e2000c101908 */
[----:B------:R-:W-:-:S13]  /*76f0*/  PLOP3.LUT P4, PT, PT, PT, UP0, 0x80, 0x8 ;  /* 0x000000000008781c */ /* 0x000fda0003f8f008 */
[----:B------:R-:W-:Y:S01]  /*7700*/  @P4 F2I.S8.NTZ R61, R61 ;  /* 0x0000003d003d4305 */ /* 0x000fe20000202100 */
[----:B------:R-:W-:-:S13]  /*7710*/  PLOP3.LUT P4, PT, PT, PT, UP0, 0x80, 0x8 ;  /* 0x000000000008781c */ /* 0x000fda0003f8f008 */
[----:B------:R-:W1:Y:S01]  /*7720*/  @P4 F2I.S8.NTZ R64, R53 ;  /* 0x0000003500404305 */ /* 0x000e620000202100 */
[----:B------:R-:W-:-:S13]  /*7730*/  PLOP3.LUT P4, PT, PT, PT, UP0, 0x80, 0x8 ;  /* 0x000000000008781c */ /* 0x000fda0003f8f008 */
[----:B0-----:R-:W-:Y:S01]  /*7740*/  @P4 IMAD.WIDE.U32 R62, R55, 0x2, R34 ;  /* 0x00000002373e4825 */ /* 0x001fe200078e0022 */
[----:B------:R-:W-:-:S13]  /*7750*/  PLOP3.LUT P4, PT, PT, PT, UP0, 0x80, 0x8 ;  /* 0x000000000008781c */ /* 0x000fda0003f8f008 */
[----:B-1----:R-:W-:Y:S02]  /*7760*/  @P4 PRMT R57, R64, 0x7604, R61 ;  /* 0x0000760440394816 */ /* 0x002fe4000000003d */
[----:B------:R-:W-:-:S13]  /*7770*/  PLOP3.LUT P4, PT, PT, PT, UP0, 0x80, 0x8 ;  /* 0x000000000008781c */ /* 0x000fda0003f8f008 */
[----:B------:R-:W-:Y:S01]  /*7780*/  @!P4 IMAD.WIDE.U32 R34, R55, 0x4, R34 ;  /* 0x000000043722c825 */ /* 0x000fe200078e0022 */
[----:B------:R-:W-:-:S13]  /*7790*/  PLOP3.LUT P4, PT, PT, PT, UP0, 0x80, 0x8 ;  /* 0x000000000008781c */ /* 0x000fda0003f8f008 */
[----:B------:R2:W-:Y:S01]  /*77a0*/  @P4 STG.E.U16 desc[UR8][R62.64], R57 ;  /* 0x000000393e004986 */ /* 0x0005e2000c101508 */
[----:B------:R-:W-:-:S13]  /*77b0*/  PLOP3.LUT P4, PT, PT, PT, UP0, 0x80, 0x8 ;  /* 0x000000000008781c */ /* 0x000fda0003f8f008 */
[----:B------:R2:W-:Y:S02]  /*77c0*/  @!P4 STG.E desc[UR8][R34.64], R59 ;  /* 0x0000003b2200c986 */ /* 0x0005e4000c101908 */
.L_x_232:
[----:B------:R-:W-:Y:S05]  /*77d0*/  BSYNC.RECONVERGENT B0 ;  /* 0x0000000000007941 */ /* 0x000fea0003800200 */
.L_x_231:
[----:B------:R-:W2:Y:S01]  /*77e0*/  LDC R53, c[0x0][0x360] ;  /* 0x0000d800ff357b82 */ /* 0x000ea20000000800 */
[----:B------:R-:W-:Y:S01]  /*77f0*/  BSSY.RECONVERGENT B0, `(.L_x_233) ;  /* 0x000003f000007945 */ /* 0x000fe20003800200 */
[----:B--2---:R-:W-:-:S04]  /*7800*/  IADD3 R34, PT, PT, R53, R53, R42 ;  /* 0x0000003535227210 */ /* 0x004fc80007ffe02a */
[----:B------:R-:W-:-:S04]  /*7810*/  IADD3 R34, PT, PT, R53, R34, R53 ;  /* 0x0000002235227210 */ /* 0x000fc80007ffe035 */
[----:B------:R-:W-:-:S04]  /*7820*/  IADD3 R34, PT, PT, R53, R34, R53 ;  /* 0x0000002235227210 */ /* 0x000fc80007ffe035 */
[----:B------:R-:W-:-:S04]  /*7830*/  IADD3 R34, PT, PT, R53, R34, R53 ;  /* 0x0000002235227210 */ /* 0x000fc80007ffe035 */
[----:B------:R-:W-:-:S04]  /*7840*/  IADD3 R53, PT, PT, R34, R53, RZ ;  /* 0x0000003522357210 */ /* 0x000fc80007ffe0ff */
[----:B------:R-:W-:-:S13]  /*7850*/  ISETP.GE.AND P4, PT, R53, UR10, PT ;  /* 0x0000000a35007c0c */ /* 0x000fda000bf86270 */
[----:B------:R-:W-:Y:S05]  /*7860*/  @P4 BRA `(.L_x_234) ;  /* 0x0000000000dc4947 */ /* 0x000fea0003800000 */
[----:B------:R-:W0:Y:S01]  /*7870*/  LDC.64 R64, c[0x0][0x3a0] ;  /* 0x0000e800ff407b82 */ /* 0x000e220000000a00 */
[----:B------:R-:W2:Y:S01]  /*7880*/  LDCU UR4, c[0x0][0x3b4] ;  /* 0x00007680ff0477ac */ /* 0x000ea20008000800 */
[----:B------:R-:W-:-:S04]  /*7890*/  SHF.L.U32 R55, R53, 0x1, RZ ;  /* 0x0000000135377819 */ /* 0x000fc800000006ff */
[C---:B------:R-:W-:Y:S02]  /*78a0*/  LOP3.LUT R57, R55.reuse, 0x1e, RZ, 0xc0, !PT ;  /* 0x0000001e37397812 */ /* 0x040fe400078ec0ff */
[----:B------:R-:W3:Y:S01]  /*78b0*/  LDC.64 R62, c[0x0][0x3a8] ;  /* 0x0000ea00ff3e7b82 */ /* 0x000ee20000000a00 */
[----:B------:R-:W-:Y:S02]  /*78c0*/  LOP3.LUT R55, R55, 0x1ffe0, RZ, 0xc0, !PT ;  /* 0x0001ffe037377812 */ /* 0x000fe400078ec0ff */
[----:B------:R-:W-:-:S05]  /*78d0*/  LEA R66, R28, R57, 0x5 ;  /* 0x000000391c427211 */ /* 0x000fca00078e28ff */
[----:B------:R-:W1:Y:S01]  /*78e0*/  LDC.64 R34, c[0x0][0x390] ;  /* 0x0000e400ff227b82 */ /* 0x000e620000000a00 */
[----:B--2---:R-:W-:Y:S02]  /*78f0*/  IMAD R55, R55, UR4, R66 ;  /* 0x0000000437377c24 */ /* 0x004fe4000f8e0242 */
[----:B0-----:R-:W-:-:S06]  /*7900*/  IMAD.WIDE.U32 R64, R53, 0x4, R64 ;  /* 0x0000000435407825 */ /* 0x001fcc00078e0040 */
[----:B------:R-:W2:Y:S01]  /*7910*/  LDG.E R64, desc[UR8][R64.64] ;  /* 0x0000000840407981 */ /* 0x000ea2000c1e1900 */
[----:B---3--:R-:W-:Y:S01]  /*7920*/  IMAD.WIDE.U32 R62, R53, 0x4, R62 ;  /* 0x00000004353e7825 */ /* 0x008fe200078e003e */
[----:B------:R-:W-:-:S05]  /*7930*/  SHF.R.U32.HI R53, RZ, 0x1, R55 ;  /* 0x00000001ff357819 */ /* 0x000fca0000011637 */
[----:B------:R-:W3:Y:S01]  /*7940*/  LDG.E R62, desc[UR8][R62.64] ;  /* 0x000000083e3e7981 */ /* 0x000ee2000c1e1900 */
[----:B-1----:R-:W-:-:S03]  /*7950*/  IMAD.WIDE.U32 R66, R53, 0x4, R34 ;  /* 0x0000000435427825 */ /* 0x002fc600078e0022 */
[----:B------:R-:W0:Y:S04]  /*7960*/  LDS.64 R34, [UR13] ;  /* 0x0000000dff227984 */ /* 0x000e280008000a00 */
[----:B------:R-:W4:Y:S01]  /*7970*/  LDG.E R55, desc[UR8][R66.64] ;  /* 0x0000000842377981 */ /* 0x000f22000c1e1900 */
[--C-:B------:R-:W-:Y:S01]  /*7980*/  HADD2.F32 R57, -RZ, R51.reuse.H0_H0 ;  /* 0x20000033ff397230 */ /* 0x100fe20000004100 */
[----:B------:R-:W-:Y:S01]  /*7990*/  PLOP3.LUT P4, PT, PT, PT, UP0, 0x80, 0x8 ;  /* 0x000000000008781c */ /* 0x000fe20003f8f008 */
[----:B------:R-:W-:-:S03]  /*79a0*/  HADD2.F32 R51, -RZ, R51.H1_H1 ;  /* 0x30000033ff337230 */ /* 0x000fc60000004100 */
[----:B0-----:R-:W-:-:S04]  /*79b0*/  FADD.FTZ R68, R57, -R34 ;  /* 0x8000002239447221 */ /* 0x001fc80000010000 */
[----:B------:R-:W-:Y:S01]  /*79c0*/  FMUL.FTZ R59, R68, R35 ;  /* 0x00000023443b7220 */ /* 0x000fe20000410000 */
[----:B------:R-:W-:-:S04]  /*79d0*/  FADD.FTZ R34, R51, -R34 ;  /* 0x8000002233227221 */ /* 0x000fc80000010000 */
[----:B------:R-:W-:Y:S01]  /*79e0*/  FMUL.FTZ R34, R34, R35 ;  /* 0x0000002322227220 */ /* 0x000fe20000410000 */
[----:B--2---:R-:W-:Y:S02]  /*79f0*/  HADD2.F32 R57, -RZ, R64.H0_H0 ;  /* 0x20000040ff397230 */ /* 0x004fe40000004100 */
[----:B---3--:R-:W-:-:S05]  /*7a00*/  HADD2.F32 R68, -RZ, R62.H0_H0 ;  /* 0x2000003eff447230 */ /* 0x008fca0000004100 */
[----:B------:R-:W-:Y:S01]  /*7a10*/  FFMA.FTZ R68, R57, R59, R68 ;  /* 0x0000003b39447223 */ /* 0x000fe20000010044 */
[----:B----4-:R-:W-:-:S05]  /*7a20*/  HADD2.F32 R57, -RZ, R55.H0_H0 ;  /* 0x20000037ff397230 */ /* 0x010fca0000004100 */
[----:B------:R-:W-:Y:S01]  /*7a30*/  FADD.FTZ R57, R57, R68 ;  /* 0x0000004439397221 */ /* 0x000fe20000010000 */
[----:B------:R-:W-:Y:S02]  /*7a40*/  HADD2.F32 R64, -RZ, R64.H1_H1 ;  /* 0x30000040ff407230 */ /* 0x000fe40000004100 */
[----:B------:R-:W-:Y:S02]  /*7a50*/  HADD2.F32 R51, -RZ, R62.H1_H1 ;  /* 0x3000003eff337230 */ /* 0x000fe40000004100 */
        /* <DEDUP_REMOVED lines=24> */
.L_x_234:
[----:B------:R-:W-:Y:S05]  /*7be0*/  BSYNC.RECONVERGENT B0 ;  /* 0x0000000000007941 */ /* 0x000fea0003800200 */
.L_x_233:
[----:B------:R-:W2:Y:S01]  /*7bf0*/  LDC R51, c[0x0][0x360] ;  /* 0x0000d800ff337b82 */ /* 0x000ea20000000800 */
[----:B------:R-:W-:Y:S01]  /*7c00*/  BSSY.RECONVERGENT B0, `(.L_x_235) ;  /* 0x0000039000007945 */ /* 0x000fe20003800200 */
[----:B--2---:R-:W-:-:S04]  /*7c10*/  IADD3 R34, PT, PT, R51, R51, R42 ;  /* 0x0000003333227210 */ /* 0x004fc80007ffe02a */
[----:B------:R-:W-:-:S04]  /*7c20*/  IADD3 R34, PT, PT, R51, R34, R51 ;  /* 0x0000002233227210 */ /* 0x000fc80007ffe033 */
[----:B------:R-:W-:-:S04]  /*7c30*/  IADD3 R34, PT, PT, R51, R34, R51 ;  /* 0x0000002233227210 */ /* 0x000fc80007ffe033 */
[----:B------:R-:W-:-:S04]  /*7c40*/  IADD3 R34, PT, PT, R51, R34, R51 ;  /* 0x0000002233227210 */ /* 0x000fc80007ffe033 */
[----:B------:R-:W-:-:S04]  /*7c50*/  IADD3 R51, PT, PT, R51, R34, R51 ;  /* 0x0000002233337210 */ /* 0x000fc80007ffe033 */
        /* <DEDUP_REMOVED lines=19> */
[--C-:B------:R-:W-:Y:S02]  /*7d90*/  HADD2.F32 R55, -RZ, R49.reuse.H0_H0 ;  /* 0x20000031ff377230 */ /* 0x100fe40000004100 */
[----:B------:R-:W-:-:S03]  /*7da0*/  HADD2.F32 R57, -RZ, R49.H1_H1 ;  /* 0x30000031ff397230 */ /* 0x000fc60000004100 */
[--C-:B0-----:R-:W-:Y:S02]  /*7db0*/  FADD.FTZ R68, R55, -R34.reuse ;  /* 0x8000002237447221 */ /* 0x101fe40000010000 */
[----:B------:R-:W-:Y:S02]  /*7dc0*/  FADD.FTZ R57, R57, -R34 ;  /* 0x8000002239397221 */ /* 0x000fe40000010000 */
[-C--:B------:R-:W-:Y:S02]  /*7dd0*/  FMUL.FTZ R68, R68, R35.reuse ;  /* 0x0000002344447220 */ /* 0x080fe40000410000 */
[----:B------:R-:W-:Y:S01]  /*7de0*/  FMUL.FTZ R57, R57, R35 ;  /* 0x0000002339397220 */ /* 0x000fe20000410000 */
[--C-:B--2---:R-:W-:Y:S02]  /*7df0*/  HADD2.F32 R34, -RZ, R64.reuse.H0_H0 ;  /* 0x20000040ff227230 */ /* 0x104fe40000004100 */
[----:B------:R-:W-:Y:S02]  /*7e00*/  HADD2.F32 R64, -RZ, R64.H1_H1 ;  /* 0x30000040ff407230 */ /* 0x000fe40000004100 */
[----:B---3--:R-:W-:-:S02]  /*7e10*/  HADD2.F32 R49, -RZ, R62.H0_H0 ;  /* 0x2000003eff317230 */ /* 0x008fc40000004100 */
[----:B------:R-:W-:-:S03]  /*7e20*/  HADD2.F32 R55, -RZ, R62.H1_H1 ;  /* 0x3000003eff377230 */ /* 0x000fc60000004100 */
[----:B------:R-:W-:Y:S01]  /*7e30*/  FFMA.FTZ R49, R34, R68, R49 ;  /* 0x0000004422317223 */ /* 0x000fe20000010031 */
[--C-:B----4-:R-:W-:Y:S02]  /*7e40*/  HADD2.F32 R34, -RZ, R53.reuse.H0_H0 ;  /* 0x20000035ff227230 */ /* 0x110fe40000004100 */
[----:B------:R-:W-:Y:S01]  /*7e50*/  FFMA.FTZ R64, R64, R57, R55 ;  /* 0x0000003940407223 */ /* 0x000fe20000010037 */
[----:B------:R-:W-:Y:S02]  /*7e60*/  HADD2.F32 R53, -RZ, R53.H1_H1 ;  /* 0x30000035ff357230 */ /* 0x000fe40000004100 */
[----:B------:R-:W-:-:S03]  /*7e70*/  FADD.FTZ R49, R34, R49 ;  /* 0x0000003122317221 */ /* 0x000fc60000010000 */
        /* <DEDUP_REMOVED lines=13> */
.L_x_237:
[----:B------:R-:W0:Y:S01]  /*7f50*/  LDC.64 R34, c[0x0][0x380] ;  /* 0x0000e000ff227b82 */ /* 0x000e220000000a00 */
[----:B------:R-:W-:Y:S01]  /*7f60*/  F2FP.F16.F32.PACK_AB R49, R64, R49 ;  /* 0x000000314031723e */ /* 0x000fe200000000ff */
[----:B0-----:R-:W-:-:S05]  /*7f70*/  IMAD.WIDE.U32 R34, R51, 0x4, R34 ;  /* 0x0000000433227825 */ /* 0x001fca00078e0022 */
[----:B------:R0:W-:Y:S02]  /*7f80*/  STG.E desc[UR8][R34.64], R49 ;  /* 0x0000003122007986 */ /* 0x0001e4000c101908 */
.L_x_236:
[----:B------:R-:W-:Y:S05]  /*7f90*/  BSYNC.RECONVERGENT B0 ;  /* 0x0000000000007941 */ /* 0x000fea0003800200 */
.L_x_235:
[----:B------:R-:W-:Y:S01]  /*7fa0*/  ISETP.NE.AND P4, PT, R60, RZ, PT ;  /* 0x000000ff3c00720c */ /* 0x000fe20003f85270 */
[----:B------:R-:W-:-:S12]  /*7fb0*/  BSSY.RECONVERGENT B0, `(.L_x_238) ;  /* 0x000003f000007945 */ /* 0x000fd80003800200 */
[----:B------:R-:W-:Y:S05]  /*7fc0*/  @P4 BRA `(.L_x_239) ;  /* 0x0000000000f44947 */ /* 0x000fea0003800000 */
[----:B0-2---:R-:W0:Y:S01]  /*7fd0*/  S2R R34, SR_TID.X ;  /* 0x0000000000227919 */ /* 0x005e220000002100 */
[----:B------:R-:W2:Y:S01]  /*7fe0*/  LDC.64 R62, c[0x0][0x3a0] ;  /* 0x0000e800ff3e7b82 */ /* 0x000ea20000000a00 */
[----:B------:R-:W3:Y:S07]  /*7ff0*/  LDCU UR4, c[0x0][0x3b4] ;  /* 0x00007680ff0477ac */ /* 0x000eee0008000800 */
[----:B------:R-:W4:Y:S01]  /*8000*/  LDC.64 R60, c[0x0][0x3a8] ;  /* 0x0000ea00ff3c7b82 */ /* 0x000f220000000a00 */
[----:B0-----:R-:W-:-:S04]  /*8010*/  IADD3 R34, PT, PT, R34, UR7, RZ ;  /* 0x0000000722227c10 */ /* 0x001fc8000fffe0ff */
[----:B------:R-:W-:-:S04]  /*8020*/  IADD3 R34, PT, PT, R34, UR7, RZ ;  /* 0x0000000722227c10 */ /* 0x000fc8000fffe0ff */
        /* <DEDUP_REMOVED lines=8> */
[----:B------:R-:W-:Y:S02]  /*80b0*/  IADD3 R53, PT, PT, R34, UR7, RZ ;  /* 0x0000000722357c10 */ /* 0x000fe4000fffe0ff */
[----:B------:R-:W0:Y:S02]  /*80c0*/  LDC.64 R34, c[0x0][0x390] ;  /* 0x0000e400ff227b82 */ /* 0x000e240000000a00 */
[C---:B------:R-:W-:Y:S01]  /*80d0*/  SHF.L.U32 R49, R53.reuse, 0x1, RZ ;  /* 0x0000000135317819 */ /* 0x040fe200000006ff */
[----:B--2---:R-:W-:-:S03]  /*80e0*/  IMAD.WIDE.U32 R62, R53, 0x4, R62 ;  /* 0x00000004353e7825 */ /* 0x004fc600078e003e */
[----:B------:R-:W-:Y:S01]  /*80f0*/  LOP3.LUT R51, R49, 0x1e, RZ, 0xc0, !PT ;  /* 0x0000001e31337812 */ /* 0x000fe200078ec0ff */
[----:B----4-:R-:W-:Y:S01]  /*8100*/  IMAD.WIDE.U32 R60, R53, 0x4, R60 ;  /* 0x00000004353c7825 */ /* 0x010fe200078e003c */
[----:B------:R-:W-:Y:S01]  /*8110*/  LOP3.LUT R49, R49, 0x1ffe0, RZ, 0xc0, !PT ;  /* 0x0001ffe031317812 */ /* 0x000fe200078ec0ff */
[----:B------:R-:W2:Y:S01]  /*8120*/  LDG.E R62, desc[UR8][R62.64] ;  /* 0x000000083e3e7981 */ /* 0x000ea2000c1e1900 */
[----:B------:R-:W-:-:S03]  /*8130*/  LEA R64, R28, R51, 0x5 ;  /* 0x000000331c407211 */ /* 0x000fc600078e28ff */
[----:B------:R-:W4:Y:S02]  /*8140*/  LDG.E R60, desc[UR8][R60.64] ;  /* 0x000000083c3c7981 */ /* 0x000f24000c1e1900 */
[----:B---3--:R-:W-:-:S05]  /*8150*/  IMAD R49, R49, UR4, R64 ;  /* 0x0000000431317c24 */ /* 0x008fca000f8e0240 */
[----:B------:R-:W-:-:S05]  /*8160*/  SHF.R.U32.HI R49, RZ, 0x1, R49 ;  /* 0x00000001ff317819 */ /* 0x000fca0000011631 */
[----:B0-----:R-:W-:Y:S02]  /*8170*/  IMAD.WIDE.U32 R64, R49, 0x4, R34 ;  /* 0x0000000431407825 */ /* 0x001fe400078e0022 */
[----:B------:R-:W0:Y:S04]  /*8180*/  LDS.64 R34, [UR13] ;  /* 0x0000000dff227984 */ /* 0x000e280008000a00 */
[----:B------:R-:W3:Y:S01]  /*8190*/  LDG.E R51, desc[UR8][R64.64] ;  /* 0x0000000840337981 */ /* 0x000ee2000c1e1900 */
[--C-:B------:R-:W-:Y:S02]  /*81a0*/  HADD2.F32 R53, -RZ, R47.reuse.H0_H0 ;  /* 0x2000002fff357230 */ /* 0x100fe40000004100 */
[----:B------:R-:W-:-:S03]  /*81b0*/  HADD2.F32 R47, -RZ, R47.H1_H1 ;  /* 0x3000002fff2f7230 */ /* 0x000fc60000004100 */
[--C-:B0-----:R-:W-:Y:S02]  /*81c0*/  FADD.FTZ R66, R53, -R34.reuse ;  /* 0x8000002235427221 */ /* 0x101fe40000010000 */
[----:B-1----:R-:W-:Y:S02]  /*81d0*/  FADD.FTZ R68, R47, -R34 ;  /* 0x800000222f447221 */ /* 0x002fe40000010000 */
[-C--:B------:R-:W-:Y:S02]  /*81e0*/  FMUL.FTZ R66, R66, R35.reuse ;  /* 0x0000002342427220 */ /* 0x080fe40000410000 */
[----:B------:R-:W-:Y:S01]  /*81f0*/  FMUL.FTZ R68, R68, R35 ;  /* 0x0000002344447220 */ /* 0x000fe20000410000 */
[----:B--2---:R-:W-:Y:S02]  /*8200*/  HADD2.F32 R34, -RZ, R62.H0_H0 ;  /* 0x2000003eff227230 */ /* 0x004fe40000004100 */
[----:B----4-:R-:W-:Y:S02]  /*8210*/  HADD2.F32 R47, -RZ, R60.H0_H0 ;  /* 0x2000003cff2f7230 */ /* 0x010fe40000004100 */
[----:B------:R-:W-:-:S02]  /*8220*/  HADD2.F32 R62, -RZ, R62.H1_H1 ;  /* 0x3000003eff3e7230 */ /* 0x000fc40000004100 */
[----:B------:R-:W-:Y:S02]  /*8230*/  HADD2.F32 R53, -RZ, R60.H1_H1 ;  /* 0x3000003cff357230 */ /* 0x000fe40000004100 */
[----:B------:R-:W-:-:S03]  /*8240*/  FFMA.FTZ R47, R34, R66, R47 ;  /* 0x00000042222f7223 */ /* 0x000fc6000001002f */
[----:B------:R-:W-:Y:S01]  /*8250*/  FFMA.FTZ R62, R62, R68, R53 ;  /* 0x000000443e3e7223 */ /* 0x000fe20000010035 */
[--C-:B---3--:R-:W-:Y:S02]  /*8260*/  HADD2.F32 R34, -RZ, R51.reuse.H0_H0 ;  /* 0x20000033ff227230 */ /* 0x108fe40000004100 */
        /* <DEDUP_REMOVED lines=15> */
.L_x_240:
[----:B------:R-:W0:Y:S01]  /*8360*/  LDC.64 R34, c[0x0][0x380] ;  /* 0x0000e000ff227b82 */ /* 0x000e220000000a00 */
[----:B------:R-:W-:Y:S01]  /*8370*/  F2FP.F16.F32.PACK_AB R47, R62, R47 ;  /* 0x0000002f3e2f723e */ /* 0x000fe200000000ff */
[----:B0-----:R-:W-:-:S05]  /*8380*/  IMAD.WIDE.U32 R34, R49, 0x4, R34 ;  /* 0x0000000431227825 */ /* 0x001fca00078e0022 */
[----:B------:R3:W-:Y:S02]  /*8390*/  STG.E desc[UR8][R34.64], R47 ;  /* 0x0000002f22007986 */ /* 0x0007e4000c101908 */
.L_x_239:
[----:B------:R-:W-:Y:S05]  /*83a0*/  BSYNC.RECONVERGENT B0 ;  /* 0x0000000000007941 */ /* 0x000fea0003800200 */
.L_x_238:
[----:B------:R-:W-:Y:S01]  /*83b0*/  ISETP.NE.AND P4, PT, R58, RZ, PT ;  /* 0x000000ff3a00720c */ /* 0x000fe20003f85270 */
[----:B------:R-:W-:-:S12]  /*83c0*/  BSSY.RECONVERGENT B0, `(.L_x_241) ;  /* 0x0000040000007945 */ /* 0x000fd80003800200 */
[----:B------:R-:W-:Y:S05]  /*83d0*/  @P4 BRA `(.L_x_242) ;  /* 0x0000000000f84947 */ /* 0x000fea0003800000 */
[----:B0-234-:R-:W0:Y:S01]  /*83e0*/  S2R R34, SR_TID.X ;  /* 0x0000000000227919 */ /* 0x01de220000002100 */
        /* <DEDUP_REMOVED lines=32> */
[----:B------:R-:W-:Y:S02]  /*85f0*/  FADD.FTZ R66, R45, -R34 ;  /* 0x800000222d427221 */ /* 0x000fe40000010000 */
        /* <DEDUP_REMOVED lines=19> */
[----:B------:R-:W3:Y:S01]  /*8730*/  F2I.S8.NTZ R49, R49 ;  /* 0x0000003100317305 */ /* 0x000ee20000202100 */
[----:B0-----:R-:W-:Y:S01]  /*8740*/  IMAD.WIDE.U32 R34, R47, 0x2, R34 ;  /* 0x000000022f227825 */ /* 0x001fe200078e0022 */
[----:B---3--:R-:W-:-:S05]  /*8750*/  PRMT R47, R58, 0x7604, R49 ;  /* 0x000076043a2f7816 */ /* 0x008fca0000000031 */
[----:B------:R2:W-:Y:S01]  /*8760*/  STG.E.U16 desc[UR8][R34.64], R47 ;  /* 0x0000002f22007986 */ /* 0x0005e2000c101508 */
[----:B------:R-:W-:Y:S05]  /*8770*/  BRA `(.L_x_242) ;  /* 0x0000000000107947 */ /* 0x000fea0003800000 */
.L_x_243:
[----:B------:R-:W0:Y:S01]  /*8780*/  LDC.64 R34, c[0x0][0x380] ;  /* 0x0000e000ff227b82 */ /* 0x000e220000000a00 */
[----:B------:R-:W-:Y:S01]  /*8790*/  F2FP.F16.F32.PACK_AB R45, R60, R45 ;  /* 0x0000002d3c2d723e */ /* 0x000fe200000000ff */
[----:B0-----:R-:W-:-:S05]  /*87a0*/  IMAD.WIDE.U32 R34, R47, 0x4, R34 ;  /* 0x000000042f227825 */ /* 0x001fca00078e0022 */
[----:B------:R0:W-:Y:S02]  /*87b0*/  STG.E desc[UR8][R34.64], R45 ;  /* 0x0000002d22007986 */ /* 0x0001e4000c101908 */
.L_x_242:
[----:B------:R-:W-:Y:S05]  /*87c0*/  BSYNC.RECONVERGENT B0 ;  /* 0x0000000000007941 */ /* 0x000fea0003800200 */
.L_x_241:
        /* <DEDUP_REMOVED lines=62> */
.L_x_246:
[----:B------:R-:W0:Y:S01]  /*8bb0*/  LDC.64 R34, c[0x0][0x380] ;  /* 0x0000e000ff227b82 */ /* 0x000e220000000a00 */
[----:B------:R-:W-:Y:S01]  /*8bc0*/  F2FP.F16.F32.PACK_AB R43, R58, R43 ;  /* 0x0000002b3a2b723e */ /* 0x000fe200000000ff */
[----:B0-----:R-:W-:-:S05]  /*8bd0*/  IMAD.WIDE.U32 R34, R45, 0x4, R34 ;  /* 0x000000042d227825 */ /* 0x001fca00078e0022 */
[----:B------:R0:W-:Y:S02]  /*8be0*/  STG.E desc[UR8][R34.64], R43 ;  /* 0x0000002b22007986 */ /* 0x0001e4000c101908 */
.L_x_245:
[----:B------:R-:W-:Y:S05]  /*8bf0*/  BSYNC.RECONVERGENT B0 ;  /* 0x0000000000007941 */ /* 0x000fea0003800200 */
.L_x_244:
        /* <DEDUP_REMOVED lines=63> */
.L_x_249:
[----:B------:R-:W0:Y:S01]  /*8ff0*/  LDC.64 R34, c[0x0][0x380] ;  /* 0x0000e000ff227b82 */ /* 0x000e220000000a00 */
[----:B------:R-:W-:Y:S01]  /*9000*/  F2FP.F16.F32.PACK_AB R41, R56, R41 ;  /* 0x000000293829723e */ /* 0x000fe200000000ff */
[----:B0-----:R-:W-:-:S05]  /*9010*/  IMAD.WIDE.U32 R34, R43, 0x4, R34 ;  /* 0x000000042b227825 */ /* 0x001fca00078e0022 */
[----:B------:R0:W-:Y:S02]  /*9020*/  STG.E desc[UR8][R34.64], R41 ;  /* 0x0000002922007986 */ /* 0x0001e4000c101908 */
.L_x_248:
[----:B------:R-:W-:Y:S05]  /*9030*/  BSYNC.RECONVERGENT B0 ;  /* 0x0000000000007941 */ /* 0x000fea0003800200 */
.L_x_247:
        /* <DEDUP_REMOVED lines=64> */
.L_x_252:
[----:B------:R-:W0:Y:S01]  /*9440*/  LDC.64 R34, c[0x0][0x380] ;  /* 0x0000e000ff227b82 */ /* 0x000e220000000a00 */
[----:B------:R-:W-:Y:S01]  /*9450*/  F2FP.F16.F32.PACK_AB R39, R54, R39 ;  /* 0x000000273627723e */ /* 0x000fe200000000ff */
[----:B0-----:R-:W-:-:S05]  /*9460*/  IMAD.WIDE.U32 R34, R41, 0x4, R34 ;  /* 0x0000000429227825 */ /* 0x001fca00078e0022 */
[----:B------:R0:W-:Y:S02]  /*9470*/  STG.E desc[UR8][R34.64], R39 ;  /* 0x0000002722007986 */ /* 0x0001e4000c101908 */
.L_x_251:
[----:B------:R-:W-:Y:S05]  /*9480*/  BSYNC.RECONVERGENT B0 ;  /* 0x0000000000007941 */ /* 0x000fea0003800200 */
.L_x_250:
        /* <DEDUP_REMOVED lines=65> */
.L_x_255:
[----:B------:R-:W0:Y:S01]  /*98a0*/  LDC.64 R34, c[0x0][0x380] ;  /* 0x0000e000ff227b82 */ /* 0x000e220000000a00 */
[----:B------:R-:W-:Y:S01]  /*98b0*/  F2FP.F16.F32.PACK_AB R37, R52, R37 ;  /* 0x000000253425723e */ /* 0x000fe200000000ff */
[----:B0-----:R-:W-:-:S05]  /*98c0*/  IMAD.WIDE.U32 R34, R39, 0x4, R34 ;  /* 0x0000000427227825 */ /* 0x001fca00078e0022 */
[----:B------:R0:W-:Y:S02]  /*98d0*/  STG.E desc[UR8][R34.64], R37 ;  /* 0x0000002522007986 */ /* 0x0001e4000c101908 */
.L_x_254:
[----:B------:R-:W-:Y:S05]  /*98e0*/  BSYNC.RECONVERGENT B0 ;  /* 0x0000000000007941 */ /* 0x000fea0003800200 */
.L_x_253:
        /* <DEDUP_REMOVED lines=66> */
.L_x_258:
[----:B------:R-:W0:Y:S01]  /*9d10*/  LDC.64 R34, c[0x0][0x380] ;  /* 0x0000e000ff227b82 */ /* 0x000e220000000a00 */
[----:B------:R-:W-:Y:S01]  /*9d20*/  F2FP.F16.F32.PACK_AB R43, R43, R20 ;  /* 0x000000142b2b723e */ /* 0x000fe200000000ff */
[----:B0-----:R-:W-:-:S05]  /*9d30*/  IMAD.WIDE.U32 R34, R37, 0x4, R34 ;  /* 0x0000000425227825 */ /* 0x001fca00078e0022 */
[----:B------:R0:W-:Y:S02]  /*9d40*/  STG.E desc[UR8][R34.64], R43 ;  /* 0x0000002b22007986 */ /* 0x0001e4000c101908 */
.L_x_257:
[----:B------:R-:W-:Y:S05]  /*9d50*/  BSYNC.RECONVERGENT B0 ;  /* 0x0000000000007941 */ /* 0x000fea0003800200 */
.L_x_256:
[----:B------:R-:W-:Y:S01]  /*9d60*/  ISETP.NE.AND P4, PT, R46, RZ, PT ;  /* 0x000000ff2e00720c */ /* 0x000fe20003f85270 */
[----:B------:R-:W-:-:S12]  /*9d70*/  BSSY.RECONVERGENT B0, `(.L_x_259) ;  /* 0x0000046000007945 */ /* 0x000fd80003800200 */
[----:B------:R-:W-:Y:S05]  /*9d80*/  @P4 BRA `(.L_x_260) ;  /* 0x0000000400104947 */ /* 0x000fea0003800000 */
[----:B------:R-:W5:Y:S01]  /*9d90*/  S2R R20, SR_TID.X ;  /* 0x0000000000147919 */ /* 0x000f620000002100 */
[----:B0-2-4-:R-:W0:Y:S01]  /*9da0*/  LDC.64 R48, c[0x0][0x3a0] ;  /* 0x0000e800ff307b82 */ /* 0x015e220000000a00 */
[----:B------:R-:W2:Y:S07]  /*9db0*/  LDCU UR4, c[0x0][0x3b4] ;  /* 0x00007680ff0477ac */ /* 0x000eae0008000800 */
[----:B---3--:R-:W3:Y:S08]  /*9dc0*/  LDC.64 R46, c[0x0][0x3a8] ;  /* 0x0000ea00ff2e7b82 */ /* 0x008ef00000000a00 */
[----:B------:R-:W4:Y:S01]  /*9dd0*/  LDC.64 R34, c[0x0][0x390] ;  /* 0x0000e400ff227b82 */ /* 0x000f220000000a00 */
[----:B-----5:R-:W-:-:S04]  /*9de0*/  IADD3 R20, PT, PT, R20, UR7, RZ ;  /* 0x0000000714147c10 */ /* 0x020fc8000fffe0ff */
        /* <DEDUP_REMOVED lines=17> */
[C---:B------:R-:W-:Y:S01]  /*9f00*/  SHF.L.U32 R20, R39.reuse, 0x1, RZ ;  /* 0x0000000127147819 */ /* 0x040fe200000006ff */
[----:B0-----:R-:W-:-:S03]  /*9f10*/  IMAD.WIDE.U32 R48, R39, 0x4, R48 ;  /* 0x0000000427307825 */ /* 0x001fc600078e0030 */
[C---:B------:R-:W-:Y:S01]  /*9f20*/  LOP3.LUT R37, R20.reuse, 0x1e, RZ, 0xc0, !PT ;  /* 0x0000001e14257812 */ /* 0x040fe200078ec0ff */
[----:B---3--:R-:W-:Y:S01]  /*9f30*/  IMAD.WIDE.U32 R46, R39, 0x4, R46 ;  /* 0x00000004272e7825 */ /* 0x008fe200078e002e */
[----:B------:R-:W-:Y:S01]  /*9f40*/  LOP3.LUT R20, R20, 0x3ffe0, RZ, 0xc0, !PT ;  /* 0x0003ffe014147812 */ /* 0x000fe200078ec0ff */
[----:B------:R-:W3:Y:S01]  /*9f50*/  LDG.E R48, desc[UR8][R48.64] ;  /* 0x0000000830307981 */ /* 0x000ee2000c1e1900 */
[----:B------:R-:W-:-:S03]  /*9f60*/  LEA R37, R28, R37, 0x5 ;  /* 0x000000251c257211 */ /* 0x000fc600078e28ff */
[----:B------:R-:W5:Y:S02]  /*9f70*/  LDG.E R46, desc[UR8][R46.64] ;  /* 0x000000082e2e7981 */ /* 0x000f64000c1e1900 */
[----:B--2---:R-:W-:-:S05]  /*9f80*/  IMAD R37, R20, UR4, R37 ;  /* 0x0000000414257c24 */ /* 0x004fca000f8e0225 */
[----:B------:R-:W-:-:S05]  /*9f90*/  SHF.R.U32.HI R37, RZ, 0x1, R37 ;  /* 0x00000001ff257819 */ /* 0x000fca0000011625 */
[----:B----4-:R-:W-:Y:S02]  /*9fa0*/  IMAD.WIDE.U32 R50, R37, 0x4, R34 ;  /* 0x0000000425327825 */ /* 0x010fe400078e0022 */
        /* <DEDUP_REMOVED lines=9> */
[----:B-----5:R-:W-:Y:S02]  /*a040*/  HADD2.F32 R39, -RZ, R46.H0_H0 ;  /* 0x2000002eff277230 */ /* 0x020fe40000004100 */
        /* <DEDUP_REMOVED lines=15> */
[----:B------:R-:W3:Y:S01]  /*a140*/  F2I.S8.NTZ R39, R39 ;  /* 0x0000002700277305 */ /* 0x000ee20000202100 */
[----:B0-----:R-:W-:Y:S01]  /*a150*/  IMAD.WIDE.U32 R34, R37, 0x2, R34 ;  /* 0x0000000225227825 */ /* 0x001fe200078e0022 */
[----:B---3--:R-:W-:-:S05]  /*a160*/  PRMT R37, R39, 0x7604, R20 ;  /* 0x0000760427257816 */ /* 0x008fca0000000014 */
[----:B------:R2:W-:Y:S01]  /*a170*/  STG.E.U16 desc[UR8][R34.64], R37 ;  /* 0x0000002522007986 */ /* 0x0005e2000c101508 */
[----:B------:R-:W-:Y:S05]  /*a180*/  BRA `(.L_x_260) ;  /* 0x0000000000107947 */ /* 0x000fea0003800000 */
.L_x_261:
[----:B------:R-:W0:Y:S01]  /*a190*/  LDC.64 R34, c[0x0][0x380] ;  /* 0x0000e000ff227b82 */ /* 0x000e220000000a00 */
[----:B------:R-:W-:Y:S01]  /*a1a0*/  F2FP.F16.F32.PACK_AB R41, R41, R18 ;  /* 0x000000122929723e */ /* 0x000fe200000000ff */
[----:B0-----:R-:W-:-:S05]  /*a1b0*/  IMAD.WIDE.U32 R34, R37, 0x4, R34 ;  /* 0x0000000425227825 */ /* 0x001fca00078e0022 */
[----:B------:R0:W-:Y:S02]  /*a1c0*/  STG.E desc[UR8][R34.64], R41 ;  /* 0x0000002922007986 */ /* 0x0001e4000c101908 */
.L_x_260:
[----:B------:R-:W-:Y:S05]  /*a1d0*/  BSYNC.RECONVERGENT B0 ;  /* 0x0000000000007941 */ /* 0x000fea0003800200 */
.L_x_259:
[----:B------:R-:W-:Y:S01]  /*a1e0*/  ISETP.NE.AND P4, PT, R44, RZ, PT ;  /* 0x000000ff2c00720c */ /* 0x000fe20003f85270 */
[----:B------:R-:W-:-:S12]  /*a1f0*/  BSSY.RECONVERGENT B0, `(.L_x_262) ;  /* 0x0000046000007945 */ /* 0x000fd80003800200 */
[----:B------:R-:W-:Y:S05]  /*a200*/  @P4 BRA `(.L_x_263) ;  /* 0x0000000400104947 */ /* 0x000fea0003800000 */
[----:B------:R-:W-:Y:S01]  /*a210*/  IADD3 R42, PT, PT, R42, UR7, RZ ;  /* 0x000000072a2a7c10 */ /* 0x000fe2000fffe0ff */
[----:B0-2---:R-:W0:Y:S01]  /*a220*/  LDC.64 R44, c[0x0][0x3a0] ;  /* 0x0000e800ff2c7b82 */ /* 0x005e220000000a00 */
[----:B------:R-:W2:Y:S02]  /*a230*/  LDCU UR4, c[0x0][0x3b4] ;  /* 0x00007680ff0477ac */ /* 0x000ea40008000800 */
[----:B------:R-:W-:-:S04]  /*a240*/  IADD3 R42, PT, PT, R42, UR7, RZ ;  /* 0x000000072a2a7c10 */ /* 0x000fc8000fffe0ff */
[----:B------:R-:W-:Y:S01]  /*a250*/  IADD3 R42, PT, PT, R42, UR7, RZ ;  /* 0x000000072a2a7c10 */ /* 0x000fe2000fffe0ff */
[----:B---34-:R-:W3:Y:S03]  /*a260*/  LDC.64 R34, c[0x0][0x390] ;  /* 0x0000e400ff227b82 */ /* 0x018ee60000000a00 */
        /* <DEDUP_REMOVED lines=15> */
[----:B------:R-:W4:Y:S02]  /*a360*/  LDC.64 R42, c[0x0][0x3a8] ;  /* 0x0000ea00ff2a7b82 */ /* 0x000f240000000a00 */
[----:B------:R-:W-:-:S04]  /*a370*/  IADD3 R39, PT, PT, R18, UR7, RZ ;  /* 0x0000000712277c10 */ /* 0x000fc8000fffe0ff */
[C---:B------:R-:W-:Y:S01]  /*a380*/  SHF.L.U32 R18, R39.reuse, 0x1, RZ ;  /* 0x0000000127127819 */ /* 0x040fe200000006ff */
[----:B0-----:R-:W-:-:S03]  /*a390*/  IMAD.WIDE.U32 R44, R39, 0x4, R44 ;  /* 0x00000004272c7825 */ /* 0x001fc600078e002c */
[C---:B------:R-:W-:Y:S02]  /*a3a0*/  LOP3.LUT R37, R18.reuse, 0x1e, RZ, 0xc0, !PT ;  /* 0x0000001e12257812 */ /* 0x040fe400078ec0ff */
[----:B------:R-:W-:Y:S01]  /*a3b0*/  LOP3.LUT R18, R18, 0x3ffe0, RZ, 0xc0, !PT ;  /* 0x0003ffe012127812 */ /* 0x000fe200078ec0ff */
[----:B------:R-:W5:Y:S01]  /*a3c0*/  LDG.E R44, desc[UR8][R44.64] ;  /* 0x000000082c2c7981 */ /* 0x000f62000c1e1900 */
[----:B------:R-:W-:-:S05]  /*a3d0*/  LEA R37, R28, R37, 0x5 ;  /* 0x000000251c257211 */ /* 0x000fca00078e28ff */
[----:B--2---:R-:W-:Y:S02]  /*a3e0*/  IMAD R37, R18, UR4, R37 ;  /* 0x0000000412257c24 */ /* 0x004fe4000f8e0225 */
[----:B----4-:R-:W-:-:S03]  /*a3f0*/  IMAD.WIDE.U32 R42, R39, 0x4, R42 ;  /* 0x00000004272a7825 */ /* 0x010fc600078e002a */
[----:B------:R-:W-:-:S03]  /*a400*/  SHF.R.U32.HI R37, RZ, 0x1, R37 ;  /* 0x00000001ff257819 */ /* 0x000fc60000011625 */
[----:B------:R-:W2:Y:S02]  /*a410*/  LDG.E R42, desc[UR8][R42.64] ;  /* 0x000000082a2a7981 */ /* 0x000ea4000c1e1900 */
[----:B---3--:R-:W-:Y:S02]  /*a420*/  IMAD.WIDE.U32 R46, R37, 0x4, R34 ;  /* 0x00000004252e7825 */ /* 0x008fe400078e0022 */
        /* <DEDUP_REMOVED lines=8> */
[--C-:B-----5:R-:W-:Y:S02]  /*a4b0*/  HADD2.F32 R16, -RZ, R44.reuse.H0_H0 ;  /* 0x2000002cff107230 */ /* 0x120fe40000004100 */
[----:B------:R-:W-:Y:S02]  /*a4c0*/  HADD2.F32 R44, -RZ, R44.H1_H1 ;  /* 0x3000002cff2c7230 */ /* 0x000fe40000004100 */
[----:B--2---:R-:W-:-:S02]  /*a4d0*/  HADD2.F32 R39, -RZ, R42.H0_H0 ;  /* 0x2000002aff277230 */ /* 0x004fc40000004100 */
[----:B------:R-:W-:-:S03]  /*a4e0*/  HADD2.F32 R41, -RZ, R42.H1_H1 ;  /* 0x3000002aff297230 */ /* 0x000fc60000004100 */
[----:B------:R-:W-:Y:S01]  /*a4f0*/  FFMA.FTZ R39, R16, R20, R39 ;  /* 0x0000001410277223 */ /* 0x000fe20000010027 */
[--C-:B---3--:R-:W-:Y:S02]  /*a500*/  HADD2.F32 R16, -RZ, R18.reuse.H0_H0 ;  /* 0x20000012ff107230 */ /* 0x108fe40000004100 */
        /* <DEDUP_REMOVED lines=16> */
.L_x_264:
[----:B------:R-:W0:Y:S01]  /*a610*/  LDC.64 R34, c[0x0][0x380] ;  /* 0x0000e000ff227b82 */ /* 0x000e220000000a00 */
[----:B------:R-:W-:Y:S01]  /*a620*/  F2FP.F16.F32.PACK_AB R41, R41, R16 ;  /* 0x000000102929723e */ /* 0x000fe200000000ff */
[----:B0-----:R-:W-:-:S05]  /*a630*/  IMAD.WIDE.U32 R34, R37, 0x4, R34 ;  /* 0x0000000425227825 */ /* 0x001fca00078e0022 */
[----:B------:R0:W-:Y:S02]  /*a640*/  STG.E desc[UR8][R34.64], R41 ;  /* 0x0000002922007986 */ /* 0x0001e4000c101908 */
.L_x_263:
[----:B------:R-:W-:Y:S05]  /*a650*/  BSYNC.RECONVERGENT B0 ;  /* 0x0000000000007941 */ /* 0x000fea0003800200 */
.L_x_262:
[----:B------:R-:W-:Y:S01]  /*a660*/  ISETP.NE.AND P4, PT, R40, RZ, PT ;  /* 0x000000ff2800720c */ /* 0x000fe20003f85270 */
[----:B------:R-:W-:-:S12]  /*a670*/  BSSY.RECONVERGENT B0, `(.L_x_265) ;  /* 0x0000033000007945 */ /* 0x000fd80003800200 */
[----:B------:R-:W-:Y:S05]  /*a680*/  @P4 BRA `(.L_x_266) ;  /* 0x0000000000c44947 */ /* 0x000fea0003800000 */
[----:B0-2---:R-:W0:Y:S01]  /*a690*/  LDC.64 R42, c[0x0][0x3a0] ;  /* 0x0000e800ff2a7b82 */ /* 0x005e220000000a00 */
[----:B------:R-:W2:Y:S01]  /*a6a0*/  LDCU UR4, c[0x0][0x3b4] ;  /* 0x00007680ff0477ac */ /* 0x000ea20008000800 */
[----:B------:R-:W-:Y:S01]  /*a6b0*/  SHF.L.U32 R16, R27, 0x1, RZ ;  /* 0x000000011b107819 */ /* 0x000fe200000006ff */
[----:B------:R-:W5:Y:S03]  /*a6c0*/  LDS.64 R44, [UR13] ;  /* 0x0000000dff2c7984 */ /* 0x000f660008000a00 */
[C---:B------:R-:W-:Y:S02]  /*a6d0*/  LOP3.LUT R37, R16.reuse, 0x1e, RZ, 0xc0, !PT ;  /* 0x0000001e10257812 */ /* 0x040fe400078ec0ff */
[----:B---34-:R-:W3:Y:S01]  /*a6e0*/  LDC.64 R34, c[0x0][0x3a8] ;  /* 0x0000ea00ff227b82 */ /* 0x018ee20000000a00 */
[----:B------:R-:W-:Y:S02]  /*a6f0*/  LOP3.LUT R16, R16, 0x3ffe0, RZ, 0xc0, !PT ;  /* 0x0003ffe010107812 */ /* 0x000fe400078ec0ff */
[----:B------:R-:W-:-:S05]  /*a700*/  LEA R37, R28, R37, 0x5 ;  /* 0x000000251c257211 */ /* 0x000fca00078e28ff */
[----:B------:R-:W4:Y:S01]  /*a710*/  LDC.64 R40, c[0x0][0x390] ;  /* 0x0000e400ff287b82 */ /* 0x000f220000000a00 */
[----:B--2---:R-:W-:Y:S02]  /*a720*/  IMAD R16, R16, UR4, R37 ;  /* 0x0000000410107c24 */ /* 0x004fe4000f8e0225 */
[----:B0-----:R-:W-:-:S06]  /*a730*/  IMAD.WIDE.U32 R42, R27, 0x4, R42 ;  /* 0x000000041b2a7825 */ /* 0x001fcc00078e002a */
[----:B------:R-:W2:Y:S01]  /*a740*/  LDG.E R42, desc[UR8][R42.64] ;  /* 0x000000082a2a7981 */ /* 0x000ea2000c1e1900 */
[----:B---3--:R-:W-:Y:S01]  /*a750*/  IMAD.WIDE.U32 R34, R27, 0x4, R34 ;  /* 0x000000041b227825 */ /* 0x008fe200078e0022 */
[----:B------:R-:W-:-:S05]  /*a760*/  SHF.R.U32.HI R27, RZ, 0x1, R16 ;  /* 0x00000001ff1b7819 */ /* 0x000fca0000011610 */
[----:B------:R-:W3:Y:S01]  /*a770*/  LDG.E R34, desc[UR8][R34.64] ;  /* 0x0000000822227981 */ /* 0x000ee2000c1e1900 */
[----:B----4-:R-:W-:-:S05]  /*a780*/  IMAD.WIDE.U32 R40, R27, 0x4, R40 ;  /* 0x000000041b287825 */ /* 0x010fca00078e0028 */
[----:B------:R-:W4:Y:S01]  /*a790*/  LDG.E R18, desc[UR8][R40.64] ;  /* 0x0000000828127981 */ /* 0x000f22000c1e1900 */
[--C-:B------:R-:W-:Y:S02]  /*a7a0*/  HADD2.F32 R37, -RZ, R15.reuse.H0_H0 ;  /* 0x2000000fff257230 */ /* 0x100fe40000004100 */
[----:B------:R-:W-:-:S03]  /*a7b0*/  HADD2.F32 R15, -RZ, R15.H1_H1 ;  /* 0x3000000fff0f7230 */ /* 0x000fc60000004100 */
[--C-:B-----5:R-:W-:Y:S02]  /*a7c0*/  FADD.FTZ R20, R37, -R44.reuse ;  /* 0x8000002c25147221 */ /* 0x120fe40000010000 */
        /* <DEDUP_REMOVED lines=25> */
.L_x_267:
[----:B------:R-:W0:Y:S01]  /*a960*/  LDC.64 R34, c[0x0][0x380] ;  /* 0x0000e000ff227b82 */ /* 0x000e220000000a00 */
[----:B------:R-:W-:Y:S01]  /*a970*/  F2FP.F16.F32.PACK_AB R15, R18, R15 ;  /* 0x0000000f120f723e */ /* 0x000fe200000000ff */
[----:B0-----:R-:W-:-:S05]  /*a980*/  IMAD.WIDE.U32 R34, R27, 0x4, R34 ;  /* 0x000000041b227825 */ /* 0x001fca00078e0022 */
[----:B------:R0:W-:Y:S02]  /*a990*/  STG.E desc[UR8][R34.64], R15 ;  /* 0x0000000f22007986 */ /* 0x0001e4000c101908 */
.L_x_266:
[----:B------:R-:W-:Y:S05]  /*a9a0*/  BSYNC.RECONVERGENT B0 ;  /* 0x0000000000007941 */ /* 0x000fea0003800200 */
.L_x_265:
[----:B------:R-:W-:Y:S01]  /*a9b0*/  ISETP.NE.AND P4, PT, R38, RZ, PT ;  /* 0x000000ff2600720c */ /* 0x000fe20003f85270 */
[----:B------:R-:W-:-:S12]  /*a9c0*/  BSSY.RECONVERGENT B0, `(.L_x_268) ;  /* 0x0000033000007945 */ /* 0x000fd80003800200 */
[----:B------:R-:W-:Y:S05]  /*a9d0*/  @P4 BRA `(.L_x_269) ;  /* 0x0000000000c44947 */ /* 0x000fea0003800000 */
[----:B0-2---:R-:W0:Y:S01]  /*a9e0*/  LDC.64 R40, c[0x0][0x3a0] ;  /* 0x0000e800ff287b82 */ /* 0x005e220000000a00 */
[----:B------:R-:W2:Y:S01]  /*a9f0*/  LDCU UR4, c[0x0][0x3b4] ;  /* 0x00007680ff0477ac */ /* 0x000ea20008000800 */
[----:B------:R-:W-:-:S04]  /*aa00*/  SHF.L.U32 R15, R26, 0x1, RZ ;  /* 0x000000011a0f7819 */ /* 0x000fc800000006ff */
[C---:B------:R-:W-:Y:S02]  /*aa10*/  LOP3.LUT R27, R15.reuse, 0x1e, RZ, 0xc0, !PT ;  /* 0x0000001e0f1b7812 */ /* 0x040fe400078ec0ff */
[----:B------:R-:W5:Y:S01]  /*aa20*/  LDC.64 R38, c[0x0][0x3a8] ;  /* 0x0000ea00ff267b82 */ /* 0x000f620000000a00 */
[----:B------:R-:W-:Y:S02]  /*aa30*/  LOP3.LUT R15, R15, 0x3ffe0, RZ, 0xc0, !PT ;  /* 0x0003ffe00f0f7812 */ /* 0x000fe400078ec0ff */
[----:B------:R-:W-:-:S05]  /*aa40*/  LEA R16, R28, R27, 0x5 ;  /* 0x0000001b1c107211 */ /* 0x000fca00078e28ff */
[----:B---34-:R-:W3:Y:S01]  /*aa50*/  LDC.64 R34, c[0x0][0x390] ;  /* 0x0000e400ff227b82 */ /* 0x018ee20000000a00 */
[----:B--2---:R-:W-:Y:S02]  /*aa60*/  IMAD R15, R15, UR4, R16 ;  /* 0x000000040f0f7c24 */ /* 0x004fe4000f8e0210 */
[----:B0-----:R-:W-:-:S03]  /*aa70*/  IMAD.WIDE.U32 R40, R26, 0x4, R40 ;  /* 0x000000041a287825 */ /* 0x001fc600078e0028 */
[----:B------:R-:W-:-:S03]  /*aa80*/  SHF.R.U32.HI R43, RZ, 0x1, R15 ;  /* 0x00000001ff2b7819 */ /* 0x000fc6000001160f */
[----:B------:R-:W2:Y:S01]  /*aa90*/  LDG.E R40, desc[UR8][R40.64] ;  /* 0x0000000828287981 */ /* 0x000ea2000c1e1900 */
[----:B-----5:R-:W-:-:S03]  /*aaa0*/  IMAD.WIDE.U32 R38, R26, 0x4, R38 ;  /* 0x000000041a267825 */ /* 0x020fc600078e0026 */
[----:B------:R-:W0:Y:S04]  /*aab0*/  LDS.64 R26, [UR13] ;  /* 0x0000000dff1a7984 */ /* 0x000e280008000a00 */
[----:B------:R-:W4:Y:S01]  /*aac0*/  LDG.E R38, desc[UR8][R38.64] ;  /* 0x0000000826267981 */ /* 0x000f22000c1e1900 */
[----:B---3--:R-:W-:-:S05]  /*aad0*/  IMAD.WIDE.U32 R34, R43, 0x4, R34 ;  /* 0x000000042b227825 */ /* 0x008fca00078e0022 */
[----:B------:R-:W3:Y:S01]  /*aae0*/  LDG.E R16, desc[UR8][R34.64] ;  /* 0x0000000822107981 */ /* 0x000ee2000c1e1900 */
        /* <DEDUP_REMOVED lines=8> */
[----:B----4-:R-:W-:-:S02]  /*ab70*/  HADD2.F32 R15, -RZ, R38.H0_H0 ;  /* 0x20000026ff0f7230 */ /* 0x010fc40000004100 */
        /* <DEDUP_REMOVED lines=19> */
.L_x_270:
[----:B------:R-:W0:Y:S01]  /*acb0*/  LDC.64 R14, c[0x0][0x380] ;  /* 0x0000e000ff0e7b82 */ /* 0x000e220000000a00 */
[----:B------:R-:W-:Y:S01]  /*acc0*/  F2FP.F16.F32.PACK_AB R37, R37, R18 ;  /* 0x000000122525723e */ /* 0x000fe200000000ff */
[----:B0-----:R-:W-:-:S05]  /*acd0*/  IMAD.WIDE.U32 R14, R43, 0x4, R14 ;  /* 0x000000042b0e7825 */ /* 0x001fca00078e000e */
[----:B------:R0:W-:Y:S02]  /*ace0*/  STG.E desc[UR8][R14.64], R37 ;  /* 0x000000250e007986 */ /* 0x0001e4000c101908 */
.L_x_269:
[----:B------:R-:W-:Y:S05]  /*acf0*/  BSYNC.RECONVERGENT B0 ;  /* 0x0000000000007941 */ /* 0x000fea0003800200 */
.L_x_268:
[----:B------:R-:W-:Y:S01]  /*ad00*/  ISETP.NE.AND P4, PT, R36, RZ, PT ;  /* 0x000000ff2400720c */ /* 0x000fe20003f85270 */
[----:B------:R-:W-:-:S12]  /*ad10*/  BSSY.RECONVERGENT B0, `(.L_x_271) ;  /* 0x0000033000007945 */ /* 0x000fd80003800200 */
[----:B------:R-:W-:Y:S05]  /*ad20*/  @P4 BRA `(.L_x_272) ;  /* 0x0000000000c44947 */ /* 0x000fea0003800000 */
[----:B0-234-:R-:W0:Y:S01]  /*ad30*/  LDC.64 R34, c[0x0][0x3a0] ;  /* 0x0000e800ff227b82 */ /* 0x01de220000000a00 */
[----:B------:R-:W2:Y:S01]  /*ad40*/  LDCU UR4, c[0x0][0x3b4] ;  /* 0x00007680ff0477ac */ /* 0x000ea20008000800 */
[----:B------:R-:W-:-:S04]  /*ad50*/  SHF.L.U32 R16, R25, 0x1, RZ ;  /* 0x0000000119107819 */ /* 0x000fc800000006ff */
[C---:B------:R-:W-:Y:S02]  /*ad60*/  LOP3.LUT R37, R16.reuse, 0x1e, RZ, 0xc0, !PT ;  /* 0x0000001e10257812 */ /* 0x040fe400078ec0ff */
[----:B------:R-:W3:Y:S01]  /*ad70*/  LDC.64 R26, c[0x0][0x3a8] ;  /* 0x0000ea00ff1a7b82 */ /* 0x000ee20000000a00 */
[----:B------:R-:W-:Y:S02]  /*ad80*/  LOP3.LUT R16, R16, 0x3ffe0, RZ, 0xc0, !PT ;  /* 0x0003ffe010107812 */ /* 0x000fe400078ec0ff */
[----:B------:R-:W-:-:S05]  /*ad90*/  LEA R37, R28, R37, 0x5 ;  /* 0x000000251c257211 */ /* 0x000fca00078e28ff */
[----:B------:R-:W4:Y:S01]  /*ada0*/  LDC.64 R14, c[0x0][0x390] ;  /* 0x0000e400ff0e7b82 */ /* 0x000f220000000a00 */
[----:B--2---:R-:W-:Y:S02]  /*adb0*/  IMAD R16, R16, UR4, R37 ;  /* 0x0000000410107c24 */ /* 0x004fe4000f8e0225 */
[----:B0-----:R-:W-:-:S03]  /*adc0*/  IMAD.WIDE.U32 R34, R25, 0x4, R34 ;  /* 0x0000000419227825 */ /* 0x001fc600078e0022 */
[----:B------:R-:W-:-:S03]  /*add0*/  SHF.R.U32.HI R39, RZ, 0x1, R16 ;  /* 0x00000001ff277819 */ /* 0x000fc60000011610 */
[----:B------:R-:W2:Y:S01]  /*ade0*/  LDG.E R34, desc[UR8][R34.64] ;  /* 0x0000000822227981 */ /* 0x000ea2000c1e1900 */
[----:B---3--:R-:W-:-:S03]  /*adf0*/  IMAD.WIDE.U32 R36, R25, 0x4, R26 ;  /* 0x0000000419247825 */ /* 0x008fc600078e001a */
[----:B------:R-:W0:Y:S04]  /*ae00*/  LDS.64 R26, [UR13] ;  /* 0x0000000dff1a7984 */ /* 0x000e280008000a00 */
[----:B------:R-:W3:Y:S01]  /*ae10*/  LDG.E R36, desc[UR8][R36.64] ;  /* 0x0000000824247981 */ /* 0x000ee2000c1e1900 */
[----:B----4-:R-:W-:-:S05]  /*ae20*/  IMAD.WIDE.U32 R14, R39, 0x4, R14 ;  /* 0x00000004270e7825 */ /* 0x010fca00078e000e */
        /* <DEDUP_REMOVED lines=29> */
.L_x_273:
[----:B------:R-:W0:Y:S01]  /*b000*/  LDC.64 R14, c[0x0][0x380] ;  /* 0x0000e000ff0e7b82 */ /* 0x000e220000000a00 */
[----:B------:R-:W-:Y:S01]  /*b010*/  F2FP.F16.F32.PACK_AB R13, R18, R13 ;  /* 0x0000000d120d723e */ /* 0x000fe200000000ff */
[----:B0-----:R-:W-:-:S05]  /*b020*/  IMAD.WIDE.U32 R14, R39, 0x4, R14 ;  /* 0x00000004270e7825 */ /* 0x001fca00078e000e */
[----:B------:R0:W-:Y:S02]  /*b030*/  STG.E desc[UR8][R14.64], R13 ;  /* 0x0000000d0e007986 */ /* 0x0001e4000c101908 */
.L_x_272:
[----:B------:R-:W-:Y:S05]  /*b040*/  BSYNC.RECONVERGENT B0 ;  /* 0x0000000000007941 */ /* 0x000fea0003800200 */
.L_x_271:
[----:B------:R-:W-:Y:S01]  /*b050*/  ISETP.NE.AND P4, PT, R29, RZ, PT ;  /* 0x000000ff1d00720c */ /* 0x000fe20003f85270 */
[----:B------:R-:W-:-:S12]  /*b060*/  BSSY.RECONVERGENT B0, `(.L_x_274) ;  /* 0x0000033000007945 */ /* 0x000fd80003800200 */
[----:B------:R-:W-:Y:S05]  /*b070*/  @P4 BRA `(.L_x_275) ;  /* 0x0000000000c44947 */ /* 0x000fea0003800000 */
[----:B--2---:R-:W2:Y:S01]  /*b080*/  LDC.64 R26, c[0x0][0x3a0] ;  /* 0x0000e800ff1a7b82 */ /* 0x004ea20000000a00 */
[----:B------:R-:W5:Y:S01]  /*b090*/  LDCU UR4, c[0x0][0x3b4] ;  /* 0x00007680ff0477ac */ /* 0x000f620008000800 */
[----:B0-----:R-:W-:-:S04]  /*b0a0*/  SHF.L.U32 R13, R24, 0x1, RZ ;  /* 0x00000001180d7819 */ /* 0x001fc800000006ff */
[C---:B------:R-:W-:Y:S02]  /*b0b0*/  LOP3.LUT R25, R13.reuse, 0x1e, RZ, 0xc0, !PT ;  /* 0x0000001e0d197812 */ /* 0x040fe400078ec0ff */
[----:B---34-:R-:W0:Y:S01]  /*b0c0*/  LDC.64 R34, c[0x0][0x3a8] ;  /* 0x0000ea00ff227b82 */ /* 0x018e220000000a00 */
[----:B------:R-:W-:Y:S02]  /*b0d0*/  LOP3.LUT R13, R13, 0x3ffe0, RZ, 0xc0, !PT ;  /* 0x0003ffe00d0d7812 */ /* 0x000fe400078ec0ff */
[----:B------:R-:W-:-:S05]  /*b0e0*/  LEA R16, R28, R25, 0x5 ;  /* 0x000000191c107211 */ /* 0x000fca00078e28ff */
[----:B------:R-:W3:Y:S01]  /*b0f0*/  LDC.64 R14, c[0x0][0x390] ;  /* 0x0000e400ff0e7b82 */ /* 0x000ee20000000a00 */
[----:B-----5:R-:W-:Y:S02]  /*b100*/  IMAD R13, R13, UR4, R16 ;  /* 0x000000040d0d7c24 */ /* 0x020fe4000f8e0210 */
[----:B--2---:R-:W-:-:S03]  /*b110*/  IMAD.WIDE.U32 R26, R24, 0x4, R26 ;  /* 0x00000004181a7825 */ /* 0x004fc600078e001a */
[----:B------:R-:W-:-:S03]  /*b120*/  SHF.R.U32.HI R29, RZ, 0x1, R13 ;  /* 0x00000001ff1d7819 */ /* 0x000fc6000001160d */
[----:B------:R-:W2:Y:S01]  /*b130*/  LDG.E R26, desc[UR8][R26.64] ;  /* 0x000000081a1a7981 */ /* 0x000ea2000c1e1900 */
[----:B0-----:R-:W-:-:S03]  /*b140*/  IMAD.WIDE.U32 R34, R24, 0x4, R34 ;  /* 0x0000000418227825 */ /* 0x001fc600078e0022 */
        /* <DEDUP_REMOVED lines=32> */
.L_x_276:
[----:B------:R-:W0:Y:S01]  /*b350*/  LDC.64 R12, c[0x0][0x380] ;  /* 0x0000e000ff0c7b82 */ /* 0x000e220000000a00 */
[----:B------:R-:W-:Y:S01]  /*b360*/  F2FP.F16.F32.PACK_AB R27, R27, R18 ;  /* 0x000000121b1b723e */ /* 0x000fe200000000ff */
[----:B0-----:R-:W-:-:S05]  /*b370*/  IMAD.WIDE.U32 R12, R29, 0x4, R12 ;  /* 0x000000041d0c7825 */ /* 0x001fca00078e000c */
[----:B------:R0:W-:Y:S02]  /*b380*/  STG.E desc[UR8][R12.64], R27 ;  /* 0x0000001b0c007986 */ /* 0x0001e4000c101908 */
.L_x_275:
[----:B------:R-:W-:Y:S05]  /*b390*/  BSYNC.RECONVERGENT B0 ;  /* 0x0000000000007941 */ /* 0x000fea0003800200 */
.L_x_274:
[----:B------:R-:W-:Y:S01]  /*b3a0*/  ISETP.NE.AND P4, PT, R30, RZ, PT ;  /* 0x000000ff1e00720c */ /* 0x000fe20003f85270 */
[----:B------:R-:W-:-:S12]  /*b3b0*/  BSSY.RECONVERGENT B0, `(.L_x_277) ;  /* 0x0000033000007945 */ /* 0x000fd80003800200 */
[----:B------:R-:W-:Y:S05]  /*b3c0*/  @P4 BRA `(.L_x_278) ;  /* 0x0000000000c44947 */ /* 0x000fea0003800000 */
[----:B0-2---:R-:W0:Y:S01]  /*b3d0*/  LDC.64 R14, c[0x0][0x3a0] ;  /* 0x0000e800ff0e7b82 */ /* 0x005e220000000a00 */
[----:B------:R-:W2:Y:S01]  /*b3e0*/  LDCU UR4, c[0x0][0x3b4] ;  /* 0x00007680ff0477ac */ /* 0x000ea20008000800 */
[----:B------:R-:W-:Y:S01]  /*b3f0*/  SHF.L.U32 R16, R23, 0x1, RZ ;  /* 0x0000000117107819 */ /* 0x000fe200000006ff */
[----:B---34-:R-:W3:Y:S03]  /*b400*/  LDS.64 R34, [UR13] ;  /* 0x0000000dff227984 */ /* 0x018ee60008000a00 */
[C---:B------:R-:W-:Y:S02]  /*b410*/  LOP3.LUT R27, R16.reuse, 0x1e, RZ, 0xc0, !PT ;  /* 0x0000001e101b7812 */ /* 0x040fe400078ec0ff */
[----:B------:R-:W4:Y:S01]  /*b420*/  LDC.64 R24, c[0x0][0x3a8] ;  /* 0x0000ea00ff187b82 */ /* 0x000f220000000a00 */
[----:B------:R-:W-:Y:S02]  /*b430*/  LOP3.LUT R16, R16, 0x3ffe0, RZ, 0xc0, !PT ;  /* 0x0003ffe010107812 */ /* 0x000fe400078ec0ff */
[----:B------:R-:W-:-:S05]  /*b440*/  LEA R27, R28, R27, 0x5 ;  /* 0x0000001b1c1b7211 */ /* 0x000fca00078e28ff */
[----:B------:R-:W5:Y:S01]  /*b450*/  LDC.64 R12, c[0x0][0x390] ;  /* 0x0000e400ff0c7b82 */ /* 0x000f620000000a00 */
[----:B--2---:R-:W-:Y:S02]  /*b460*/  IMAD R16, R16, UR4, R27 ;  /* 0x0000000410107c24 */ /* 0x004fe4000f8e021b */
[----:B0-----:R-:W-:-:S06]  /*b470*/  IMAD.WIDE.U32 R14, R23, 0x4, R14 ;  /* 0x00000004170e7825 */ /* 0x001fcc00078e000e */
[----:B------:R-:W2:Y:S01]  /*b480*/  LDG.E R14, desc[UR8][R14.64] ;  /* 0x000000080e0e7981 */ /* 0x000ea2000c1e1900 */
[----:B----4-:R-:W-:Y:S01]  /*b490*/  IMAD.WIDE.U32 R24, R23, 0x4, R24 ;  /* 0x0000000417187825 */ /* 0x010fe200078e0018 */
[----:B------:R-:W-:-:S05]  /*b4a0*/  SHF.R.U32.HI R23, RZ, 0x1, R16 ;  /* 0x00000001ff177819 */ /* 0x000fca0000011610 */
[----:B------:R-:W4:Y:S01]  /*b4b0*/  LDG.E R24, desc[UR8][R24.64] ;  /* 0x0000000818187981 */ /* 0x000f22000c1e1900 */
[----:B-----5:R-:W-:-:S05]  /*b4c0*/  IMAD.WIDE.U32 R12, R23, 0x4, R12 ;  /* 0x00000004170c7825 */ /* 0x020fca00078e000c */
[----:B------:R-:W5:Y:S01]  /*b4d0*/  LDG.E R18, desc[UR8][R12.64] ;  /* 0x000000080c127981 */ /* 0x000f62000c1e1900 */
[--C-:B------:R-:W-:Y:S02]  /*b4e0*/  HADD2.F32 R27, -RZ, R11.reuse.H0_H0 ;  /* 0x2000000bff1b7230 */ /* 0x100fe40000004100 */
[----:B------:R-:W-:-:S03]  /*b4f0*/  HADD2.F32 R11, -RZ, R11.H1_H1 ;  /* 0x3000000bff0b7230 */ /* 0x000fc60000004100 */
[--C-:B---3--:R-:W-:Y:S02]  /*b500*/  FADD.FTZ R20, R27, -R34.reuse ;  /* 0x800000221b147221 */ /* 0x108fe40000010000 */
        /* <DEDUP_REMOVED lines=8> */
[--C-:B-----5:R-:W-:Y:S02]  /*b590*/  HADD2.F32 R11, -RZ, R18.reuse.H0_H0 ;  /* 0x20000012ff0b7230 */ /* 0x120fe40000004100 */
        /* <DEDUP_REMOVED lines=16> */
.L_x_279:
[----:B------:R-:W0:Y:S01]  /*b6a0*/  LDC.64 R12, c[0x0][0x380] ;  /* 0x0000e000ff0c7b82 */ /* 0x000e220000000a00 */
[----:B------:R-:W-:Y:S01]  /*b6b0*/  F2FP.F16.F32.PACK_AB R11, R18, R11 ;  /* 0x0000000b120b723e */ /* 0x000fe200000000ff */
[----:B0-----:R-:W-:-:S05]  /*b6c0*/  IMAD.WIDE.U32 R12, R23, 0x4, R12 ;  /* 0x00000004170c7825 */ /* 0x001fca00078e000c */
[----:B------:R0:W-:Y:S02]  /*b6d0*/  STG.E desc[UR8][R12.64], R11 ;  /* 0x0000000b0c007986 */ /* 0x0001e4000c101908 */
.L_x_278:
[----:B------:R-:W-:Y:S05]  /*b6e0*/  BSYNC.RECONVERGENT B0 ;  /* 0x0000000000007941 */ /* 0x000fea0003800200 */
.L_x_277:
        /* <DEDUP_REMOVED lines=8> */
[----:B------:R-:W1:Y:S01]  /*b770*/  LDC.64 R12, c[0x0][0x3a8] ;  /* 0x0000ea00ff0c7b82 */ /* 0x000e620000000a00 */
[----:B------:R-:W-:Y:S02]  /*b780*/  LOP3.LUT R11, R11, 0x3ffe0, RZ, 0xc0, !PT ;  /* 0x0003ffe00b0b7812 */ /* 0x000fe400078ec0ff */
[----:B------:R-:W-:-:S05]  /*b790*/  LEA R16, R28, R23, 0x5 ;  /* 0x000000171c107211 */ /* 0x000fca00078e28ff */
[----:B------:R-:W3:Y:S01]  /*b7a0*/  LDC.64 R24, c[0x0][0x390] ;  /* 0x0000e400ff187b82 */ /* 0x000ee20000000a00 */
[----:B--2---:R-:W-:Y:S02]  /*b7b0*/  IMAD R11, R11, UR4, R16 ;  /* 0x000000040b0b7c24 */ /* 0x004fe4000f8e0210 */
[----:B0-----:R-:W-:-:S03]  /*b7c0*/  IMAD.WIDE.U32 R14, R22, 0x4, R14 ;  /* 0x00000004160e7825 */ /* 0x001fc600078e000e */
[----:B------:R-:W-:-:S03]  /*b7d0*/  SHF.R.U32.HI R27, RZ, 0x1, R11 ;  /* 0x00000001ff1b7819 */ /* 0x000fc6000001160b */
[----:B------:R-:W2:Y:S01]  /*b7e0*/  LDG.E R14, desc[UR8][R14.64] ;  /* 0x000000080e0e7981 */ /* 0x000ea2000c1e1900 */
[----:B-1----:R-:W-:-:S06]  /*b7f0*/  IMAD.WIDE.U32 R22, R22, 0x4, R12 ;  /* 0x0000000416167825 */ /* 0x002fcc00078e000c */
[----:B------:R-:W4:Y:S01]  /*b800*/  LDG.E R22, desc[UR8][R22.64] ;  /* 0x0000000816167981 */ /* 0x000f22000c1e1900 */
[----:B---3--:R-:W-:-:S05]  /*b810*/  IMAD.WIDE.U32 R12, R27, 0x4, R24 ;  /* 0x000000041b0c7825 */ /* 0x008fca00078e0018 */
[----:B------:R-:W3:Y:S01]  /*b820*/  LDG.E R16, desc[UR8][R12.64] ;  /* 0x000000080c107981 */ /* 0x000ee2000c1e1900 */
        /* <DEDUP_REMOVED lines=23> */
[----:B------:R-:W2:Y:S01]  /*b9a0*/  F2I.S8.NTZ R16, R16 ;  /* 0x0000001000107305 */ /* 0x000ea20000202100 */
[----:B0-----:R-:W-:Y:S01]  /*b9b0*/  IMAD.WIDE.U32 R10, R27, 0x2, R10 ;  /* 0x000000021b0a7825 */ /* 0x001fe200078e000a */
[----:B--2---:R-:W-:-:S05]  /*b9c0*/  PRMT R23, R23, 0x7604, R16 ;  /* 0x0000760417177816 */ /* 0x004fca0000000010 */
[----:B------:R1:W-:Y:S01]  /*b9d0*/  STG.E.U16 desc[UR8][R10.64], R23 ;  /* 0x000000170a007986 */ /* 0x0003e2000c101508 */
[----:B------:R-:W-:Y:S05]  /*b9e0*/  BRA `(.L_x_281) ;  /* 0x0000000000107947 */ /* 0x000fea0003800000 */
.L_x_282:
[----:B------:R-:W0:Y:S01]  /*b9f0*/  LDC.64 R10, c[0x0][0x380] ;  /* 0x0000e000ff0a7b82 */ /* 0x000e220000000a00 */
[----:B------:R-:W-:Y:S01]  /*ba00*/  F2FP.F16.F32.PACK_AB R15, R15, R14 ;  /* 0x0000000e0f0f723e */ /* 0x000fe200000000ff */
[----:B0-----:R-:W-:-:S05]  /*ba10*/  IMAD.WIDE.U32 R10, R27, 0x4, R10 ;  /* 0x000000041b0a7825 */ /* 0x001fca00078e000a */
[----:B------:R0:W-:Y:S02]  /*ba20*/  STG.E desc[UR8][R10.64], R15 ;  /* 0x0000000f0a007986 */ /* 0x0001e4000c101908 */
.L_x_281:
[----:B------:R-:W-:Y:S05]  /*ba30*/  BSYNC.RECONVERGENT B0 ;  /* 0x0000000000007941 */ /* 0x000fea0003800200 */
.L_x_280:
[----:B------:R-:W-:Y:S01]  /*ba40*/  ISETP.NE.AND P4, PT, R32, RZ, PT ;  /* 0x000000ff2000720c */ /* 0x000fe20003f85270 */
[----:B------:R-:W-:-:S12]  /*ba50*/  BSSY.RECONVERGENT B0, `(.L_x_283) ;  /* 0x0000033000007945 */ /* 0x000fd80003800200 */
[----:B------:R-:W-:Y:S05]  /*ba60*/  @P4 BRA `(.L_x_284) ;  /* 0x0000000000c44947 */ /* 0x000fea0003800000 */
[----:B012---:R-:W0:Y:S01]  /*ba70*/  LDC.64 R12, c[0x0][0x3a0] ;  /* 0x0000e800ff0c7b82 */ /* 0x007e220000000a00 */
[----:B------:R-:W1:Y:S01]  /*ba80*/  LDCU UR4, c[0x0][0x3b4] ;  /* 0x00007680ff0477ac */ /* 0x000e620008000800 */
[----:B------:R-:W-:Y:S01]  /*ba90*/  SHF.L.U32 R16, R21, 0x1, RZ ;  /* 0x0000000115107819 */ /* 0x000fe200000006ff */
[----:B------:R-:W2:Y:S03]  /*baa0*/  LDS.64 R24, [UR13] ;  /* 0x0000000dff187984 */ /* 0x000ea60008000a00 */
[C---:B------:R-:W-:Y:S02]  /*bab0*/  LOP3.LUT R23, R16.reuse, 0x1e, RZ, 0xc0, !PT ;  /* 0x0000001e10177812 */ /* 0x040fe400078ec0ff */
[----:B------:R-:W5:Y:S01]  /*bac0*/  LDC.64 R14, c[0x0][0x3a8] ;  /* 0x0000ea00ff0e7b82 */ /* 0x000f620000000a00 */
[----:B------:R-:W-:Y:S02]  /*bad0*/  LOP3.LUT R16, R16, 0x3ffe0, RZ, 0xc0, !PT ;  /* 0x0003ffe010107812 */ /* 0x000fe400078ec0ff */
[----:B------:R-:W-:-:S05]  /*bae0*/  LEA R23, R28, R23, 0x5 ;  /* 0x000000171c177211 */ /* 0x000fca00078e28ff */
[----:B------:R-:W3:Y:S01]  /*baf0*/  LDC.64 R10, c[0x0][0x390] ;  /* 0x0000e400ff0a7b82 */ /* 0x000ee20000000a00 */
[----:B-1----:R-:W-:Y:S02]  /*bb00*/  IMAD R16, R16, UR4, R23 ;  /* 0x0000000410107c24 */ /* 0x002fe4000f8e0217 */
[----:B0-----:R-:W-:-:S06]  /*bb10*/  IMAD.WIDE.U32 R12, R21, 0x4, R12 ;  /* 0x00000004150c7825 */ /* 0x001fcc00078e000c */
[----:B------:R-:W4:Y:S01]  /*bb20*/  LDG.E R12, desc[UR8][R12.64] ;  /* 0x000000080c0c7981 */ /* 0x000f22000c1e1900 */
[----:B-----5:R-:W-:Y:S01]  /*bb30*/  IMAD.WIDE.U32 R14, R21, 0x4, R14 ;  /* 0x00000004150e7825 */ /* 0x020fe200078e000e */
[----:B------:R-:W-:-:S05]  /*bb40*/  SHF.R.U32.HI R21, RZ, 0x1, R16 ;  /* 0x00000001ff157819 */ /* 0x000fca0000011610 */
[----:B------:R-:W5:Y:S01]  /*bb50*/  LDG.E R14, desc[UR8][R14.64] ;  /* 0x000000080e0e7981 */ /* 0x000f62000c1e1900 */
[----:B---3--:R-:W-:-:S05]  /*bb60*/  IMAD.WIDE.U32 R10, R21, 0x4, R10 ;  /* 0x00000004150a7825 */ /* 0x008fca00078e000a */
[----:B------:R-:W3:Y:S01]  /*bb70*/  LDG.E R18, desc[UR8][R10.64] ;  /* 0x000000080a127981 */ /* 0x000ee2000c1e1900 */
[--C-:B------:R-:W-:Y:S02]  /*bb80*/  HADD2.F32 R23, -RZ, R9.reuse.H0_H0 ;  /* 0x20000009ff177230 */ /* 0x100fe40000004100 */
[----:B------:R-:W-:-:S03]  /*bb90*/  HADD2.F32 R9, -RZ, R9.H1_H1 ;  /* 0x30000009ff097230 */ /* 0x000fc60000004100 */
[--C-:B--2---:R-:W-:Y:S02]  /*bba0*/  FADD.FTZ R20, R23, -R24.reuse ;  /* 0x8000001817147221 */ /* 0x104fe40000010000 */
[----:B------:R-:W-:Y:S02]  /*bbb0*/  FADD.FTZ R22, R9, -R24 ;  /* 0x8000001809167221 */ /* 0x000fe40000010000 */
[-C--:B------:R-:W-:Y:S02]  /*bbc0*/  FMUL.FTZ R20, R20, R25.reuse ;  /* 0x0000001914147220 */ /* 0x080fe40000410000 */
[----:B------:R-:W-:Y:S01]  /*bbd0*/  FMUL.FTZ R22, R22, R25 ;  /* 0x0000001916167220 */ /* 0x000fe20000410000 */
[--C-:B----4-:R-:W-:Y:S02]  /*bbe0*/  HADD2.F32 R9, -RZ, R12.reuse.H0_H0 ;  /* 0x2000000cff097230 */ /* 0x110fe40000004100 */
[----:B------:R-:W-:Y:S02]  /*bbf0*/  HADD2.F32 R12, -RZ, R12.H1_H1 ;  /* 0x3000000cff0c7230 */ /* 0x000fe40000004100 */
[----:B-----5:R-:W-:-:S02]  /*bc00*/  HADD2.F32 R16, -RZ, R14.H0_H0 ;  /* 0x2000000eff107230 */ /* 0x020fc40000004100 */
        /* <DEDUP_REMOVED lines=14> */
[----:B------:R-:W2:Y:S01]  /*bcf0*/  F2I.S8.NTZ R15, R15 ;  /* 0x0000000f000f7305 */ /* 0x000ea20000202100 */
[----:B0-----:R-:W-:Y:S01]  /*bd00*/  IMAD.WIDE.U32 R12, R21, 0x2, R12 ;  /* 0x00000002150c7825 */ /* 0x001fe200078e000c */
[----:B--2---:R-:W-:-:S05]  /*bd10*/  PRMT R21, R15, 0x7604, R14 ;  /* 0x000076040f157816 */ /* 0x004fca000000000e */
[----:B------:R1:W-:Y:S01]  /*bd20*/  STG.E.U16 desc[UR8][R12.64], R21 ;  /* 0x000000150c007986 */ /* 0x0003e2000c101508 */
[----:B------:R-:W-:Y:S05]  /*bd30*/  BRA `(.L_x_284) ;  /* 0x0000000000107947 */ /* 0x000fea0003800000 */
.L_x_285:
[----:B------:R-:W0:Y:S01]  /*bd40*/  LDC.64 R10, c[0x0][0x380] ;  /* 0x0000e000ff0a7b82 */ /* 0x000e220000000a00 */
[----:B------:R-:W-:Y:S01]  /*bd50*/  F2FP.F16.F32.PACK_AB R9, R18, R9 ;  /* 0x000000091209723e */ /* 0x000fe200000000ff */
[----:B0-----:R-:W-:-:S05]  /*bd60*/  IMAD.WIDE.U32 R10, R21, 0x4, R10 ;  /* 0x00000004150a7825 */ /* 0x001fca00078e000a */
[----:B------:R0:W-:Y:S02]  /*bd70*/  STG.E desc[UR8][R10.64], R9 ;  /* 0x000000090a007986 */ /* 0x0001e4000c101908 */
.L_x_284:
[----:B------:R-:W-:Y:S05]  /*bd80*/  BSYNC.RECONVERGENT B0 ;  /* 0x0000000000007941 */ /* 0x000fea0003800200 */
.L_x_283:
        /* <DEDUP_REMOVED lines=48> */
.L_x_288:
[----:B------:R-:W0:Y:S01]  /*c090*/  LDC.64 R8, c[0x0][0x380] ;  /* 0x0000e000ff087b82 */ /* 0x000e220000000a00 */
[----:B------:R-:W-:Y:S01]  /*c0a0*/  F2FP.F16.F32.PACK_AB R13, R13, R12 ;  /* 0x0000000c0d0d723e */ /* 0x000fe200000000ff */
[----:B0-----:R-:W-:-:S05]  /*c0b0*/  IMAD.WIDE.U32 R8, R19, 0x4, R8 ;  /* 0x0000000413087825 */ /* 0x001fca00078e0008 */
[----:B------:R0:W-:Y:S02]  /*c0c0*/  STG.E desc[UR8][R8.64], R13 ;  /* 0x0000000d08007986 */ /* 0x0001e4000c101908 */
.L_x_287:
[----:B------:R-:W-:Y:S05]  /*c0d0*/  BSYNC.RECONVERGENT B0 ;  /* 0x0000000000007941 */ /* 0x000fea0003800200 */
.L_x_286:
[----:B------:R-:W-:Y:S04]  /*c0e0*/  BSSY.RECONVERGENT B0, `(.L_x_289) ;  /* 0x0000033000007945 */ /* 0x000fe80003800200 */
        /* <DEDUP_REMOVED lines=11> */
[----:B0-----:R-:W-:-:S03]  /*c1a0*/  IMAD.WIDE.U32 R10, R17, 0x4, R10 ;  /* 0x00000004110a7825 */ /* 0x001fc600078e000a */
[----:B------:R-:W-:-:S03]  /*c1b0*/  SHF.R.U32.HI R15, RZ, 0x1, R15 ;  /* 0x00000001ff0f7819 */ /* 0x000fc6000001160f */
[----:B------:R-:W4:Y:S01]  /*c1c0*/  LDG.E R10, desc[UR8][R10.64] ;  /* 0x000000080a0a7981 */ /* 0x000f22000c1e1900 */
[----:B-----5:R-:W-:-:S06]  /*c1d0*/  IMAD.WIDE.U32 R12, R17, 0x4, R12 ;  /* 0x00000004110c7825 */ /* 0x020fcc00078e000c */
        /* <DEDUP_REMOVED lines=31> */
.L_x_291:
[----:B------:R-:W0:Y:S01]  /*c3d0*/  LDC.64 R8, c[0x0][0x380] ;  /* 0x0000e000ff087b82 */ /* 0x000e220000000a00 */
[----:B------:R-:W-:Y:S01]  /*c3e0*/  F2FP.F16.F32.PACK_AB R7, R16, R7 ;  /* 0x000000071007723e */ /* 0x000fe200000000ff */
[----:B0-----:R-:W-:-:S05]  /*c3f0*/  IMAD.WIDE.U32 R8, R15, 0x4, R8 ;  /* 0x000000040f087825 */ /* 0x001fca00078e0008 */
[----:B------:R0:W-:Y:S02]  /*c400*/  STG.E desc[UR8][R8.64], R7 ;  /* 0x0000000708007986 */ /* 0x0001e4000c101908 */
.L_x_290:
[----:B------:R-:W-:Y:S05]  /*c410*/  BSYNC.RECONVERGENT B0 ;  /* 0x0000000000007941 */ /* 0x000fea0003800200 */
.L_x_289:
[----:B------:R-:W-:Y:S04]  /*c420*/  BSSY.RECONVERGENT B0, `(.L_x_292) ;  /* 0x0000033000007945 */ /* 0x000fe80003800200 */
[----:B------:R-:W-:Y:S05]  /*c430*/  @P1 BRA `(.L_x_293) ;  /* 0x0000000000c41947 */ /* 0x000fea0003800000 */
[----:B01----:R-:W0:Y:S01]  /*c440*/  LDC.64 R8, c[0x0][0x3a0] ;  /* 0x0000e800ff087b82 */ /* 0x003e220000000a00 */
[----:B------:R-:W1:Y:S01]  /*c450*/  LDCU UR4, c[0x0][0x3b4] ;  /* 0x00007680ff0477ac */ /* 0x000e620008000800 */
[----:B------:R-:W-:Y:S01]  /*c460*/  SHF.L.U32 R7, R6, 0x1, RZ ;  /* 0x0000000106077819 */ /* 0x000fe200000006ff */
[----:B------:R-:W5:Y:S03]  /*c470*/  LDS.64 R18, [UR13] ;  /* 0x0000000dff127984 */ /* 0x000f660008000a00 */
[C---:B--2---:R-:W-:Y:S02]  /*c480*/  LOP3.LUT R15, R7.reuse, 0x1e, RZ, 0xc0, !PT ;  /* 0x0000001e070f7812 */ /* 0x044fe400078ec0ff */
[----:B------:R-:W2:Y:S01]  /*c490*/  LDC.64 R10, c[0x0][0x3a8] ;  /* 0x0000ea00ff0a7b82 */ /* 0x000ea20000000a00 */
[----:B------:R-:W-:Y:S02]  /*c4a0*/  LOP3.LUT R7, R7, 0x3ffe0, RZ, 0xc0, !PT ;  /* 0x0003ffe007077812 */ /* 0x000fe400078ec0ff */
[----:B------:R-:W-:-:S05]  /*c4b0*/  LEA R14, R28, R15, 0x5 ;  /* 0x0000000f1c0e7211 */ /* 0x000fca00078e28ff */
[----:B------:R-:W3:Y:S01]  /*c4c0*/  LDC.64 R12, c[0x0][0x390] ;  /* 0x0000e400ff0c7b82 */ /* 0x000ee20000000a00 */
[----:B-1----:R-:W-:Y:S02]  /*c4d0*/  IMAD R7, R7, UR4, R14 ;  /* 0x0000000407077c24 */ /* 0x002fe4000f8e020e */
[----:B0-----:R-:W-:-:S03]  /*c4e0*/  IMAD.WIDE.U32 R8, R6, 0x4, R8 ;  /* 0x0000000406087825 */ /* 0x001fc600078e0008 */
[----:B------:R-:W-:-:S03]  /*c4f0*/  SHF.R.U32.HI R15, RZ, 0x1, R7 ;  /* 0x00000001ff0f7819 */ /* 0x000fc60000011607 */
[----:B------:R-:W4:Y:S01]  /*c500*/  LDG.E R8, desc[UR8][R8.64] ;  /* 0x0000000808087981 */ /* 0x000f22000c1e1900 */
[----:B--2---:R-:W-:-:S06]  /*c510*/  IMAD.WIDE.U32 R10, R6, 0x4, R10 ;  /* 0x00000004060a7825 */ /* 0x004fcc00078e000a */
[----:B------:R-:W2:Y:S01]  /*c520*/  LDG.E R10, desc[UR8][R10.64] ;  /* 0x000000080a0a7981 */ /* 0x000ea2000c1e1900 */
        /* <DEDUP_REMOVED lines=8> */
[--C-:B----4-:R-:W-:Y:S02]  /*c5b0*/  HADD2.F32 R5, -RZ, R8.reuse.H0_H0 ;  /* 0x20000008ff057230 */ /* 0x110fe40000004100 */
        /* <DEDUP_REMOVED lines=21> */
.L_x_294:
[----:B------:R-:W0:Y:S01]  /*c710*/  LDC.64 R6, c[0x0][0x380] ;  /* 0x0000e000ff067b82 */ /* 0x000e220000000a00 */
[----:B------:R-:W-:Y:S01]  /*c720*/  F2FP.F16.F32.PACK_AB R5, R10, R5 ;  /* 0x000000050a05723e */ /* 0x000fe200000000ff */
[----:B0-----:R-:W-:-:S05]  /*c730*/  IMAD.WIDE.U32 R6, R15, 0x4, R6 ;  /* 0x000000040f067825 */ /* 0x001fca00078e0006 */
[----:B------:R0:W-:Y:S02]  /*c740*/  STG.E desc[UR8][R6.64], R5 ;  /* 0x0000000506007986 */ /* 0x0001e4000c101908 */
.L_x_293:
[----:B------:R-:W-:Y:S05]  /*c750*/  BSYNC.RECONVERGENT B0 ;  /* 0x0000000000007941 */ /* 0x000fea0003800200 */
.L_x_292:
        /* <DEDUP_REMOVED lines=47> */
.L_x_297:
[----:B------:R-:W0:Y:S01]  /*ca50*/  LDC.64 R4, c[0x0][0x380] ;  /* 0x0000e000ff047b82 */ /* 0x000e220000000a00 */
[----:B------:R-:W-:Y:S01]  /*ca60*/  F2FP.F16.F32.PACK_AB R3, R6, R3 ;  /* 0x000000030603723e */ /* 0x000fe200000000ff */
[----:B0-----:R-:W-:-:S05]  /*ca70*/  IMAD.WIDE.U32 R4, R13, 0x4, R4 ;  /* 0x000000040d047825 */ /* 0x001fca00078e0004 */
[----:B------:R0:W-:Y:S02]  /*ca80*/  STG.E desc[UR8][R4.64], R3 ;  /* 0x0000000304007986 */ /* 0x0001e4000c101908 */
.L_x_296:
[----:B------:R-:W-:Y:S05]  /*ca90*/  BSYNC.RECONVERGENT B0 ;  /* 0x0000000000007941 */ /* 0x000fea0003800200 */
.L_x_295:
[----:B------:R-:W-:Y:S05]  /*caa0*/  @P3 EXIT ;  /* 0x000000000000394d */ /* 0x000fea0003800000 */
[----:B01----:R-:W0:Y:S01]  /*cab0*/  LDC.64 R4, c[0x0][0x3a0] ;  /* 0x0000e800ff047b82 */ /* 0x003e220000000a00 */
[----:B------:R-:W1:Y:S01]  /*cac0*/  LDCU UR4, c[0x0][0x3b4] ;  /* 0x00007680ff0477ac */ /* 0x000e620008000800 */
[----:B------:R-:W-:Y:S01]  /*cad0*/  SHF.L.U32 R3, R2, 0x1, RZ ;  /* 0x0000000102037819 */ /* 0x000fe200000006ff */
[----:B--2---:R-:W2:Y:S03]  /*cae0*/  LDS.64 R14, [UR13] ;  /* 0x0000000dff0e7984 */ /* 0x004ea60008000a00 */
        /* <DEDUP_REMOVED lines=35> */
[----:B------:R-:W-:Y:S06]  /*cd20*/  STG.E desc[UR8][R6.64], R5 ;  /* 0x0000000506007986 */ /* 0x000fec000c101908 */
[----:B------:R-:W1:Y:S01]  /*cd30*/  F2I.S8.NTZ R4, R4 ;  /* 0x0000000400047305 */ /* 0x000e620000202100 */
[----:B0-----:R-:W-:Y:S01]  /*cd40*/  IMAD.WIDE.U32 R2, R11, 0x2, R2 ;  /* 0x000000020b027825 */ /* 0x001fe200078e0002 */
[----:B-1----:R-:W-:-:S05]  /*cd50*/  PRMT R9, R9, 0x7604, R4 ;  /* 0x0000760409097816 */ /* 0x002fca0000000004 */
[----:B------:R-:W-:Y:S01]  /*cd60*/  STG.E.U16 desc[UR8][R2.64], R9 ;  /* 0x0000000902007986 */ /* 0x000fe2000c101508 */
[----:B------:R-:W-:Y:S05]  /*cd70*/  EXIT ;  /* 0x000000000000794d */ /* 0x000fea0003800000 */
.L_x_298:
[----:B------:R-:W0:Y:S01]  /*cd80*/  LDC.64 R2, c[0x0][0x380] ;  /* 0x0000e000ff027b82 */ /* 0x000e220000000a00 */
[----:B------:R-:W-:Y:S01]  /*cd90*/  F2FP.F16.F32.PACK_AB R5, R5, R0 ;  /* 0x000000000505723e */ /* 0x000fe200000000ff */
[----:B0-----:R-:W-:-:S05]  /*cda0*/  IMAD.WIDE.U32 R2, R11, 0x4, R2 ;  /* 0x000000040b027825 */ /* 0x001fca00078e0002 */
[----:B------:R-:W-:Y:S01]  /*cdb0*/  STG.E desc[UR8][R2.64], R5 ;  /* 0x0000000502007986 */ /* 0x000fe2000c101908 */
[----:B------:R-:W-:Y:S05]  /*cdc0*/  EXIT ;  /* 0x000000000000794d */ /* 0x000fea0003800000 */
.L_x_299:
        /* <DEDUP_REMOVED lines=11> */
.L_x_599:


//--------------------- .text._ZN17fastertransformer26add_bias_layernorm_add_resI6__halfLi16EEEvPaPKaPT_PKS5_S8_S8_fiiPKfSA_ --------------------------
	.section	.text._ZN17fastertransformer26add_bias_layernorm_add_resI6__halfLi16EEEvPaPKaPT_PKS5_S8_S8_fiiPKfSA_,"ax",@progbits
	.align	128
        .global         _ZN17fastertransformer26add_bias_layernorm_add_resI6__halfLi16EEEvPaPKaPT_PKS5_S8_S8_fiiPKfSA_
        .type           _ZN17fastertransformer26add_bias_layernorm_add_resI6__halfLi16EEEvPaPKaPT_PKS5_S8_S8_fiiPKfSA_,@function
        .size           _ZN17fastertransformer26add_bias_layernorm_add_resI6__halfLi16EEEvPaPKaPT_PKS5_S8_S8_fiiPKfSA_,(.L_x_600 - _ZN17fastertransformer26add_bias_layernorm_add_resI6__halfLi16EEEvPaPKaPT_PKS5_S8_S8_fiiPKfSA_)
        .other          _ZN17fastertransformer26add_bias_layernorm_add_resI6__halfLi16EEEvPaPKaPT_PKS5_S8_S8_fiiPKfSA_,@"STO_CUDA_ENTRY STV_DEFAULT"
_ZN17fastertransformer26add_bias_layernorm_add_resI6__halfLi16EEEvPaPKaPT_PKS5_S8_S8_fiiPKfSA_:
.text._ZN17fastertransformer26add_bias_layernorm_add_resI6__halfLi16EEEvPaPKaPT_PKS5_S8_S8_fiiPKfSA_:
[----:B------:R-:W-:Y:S01]  /*0000*/  LDC R1, c[0x0][0x37c] ;  /* 0x0000df00ff017b82 */ /* 0x000fe20000000800 */
[----:B------:R-:W0:Y:S01]  /*0010*/  S2R R0, SR_TID.X ;  /* 0x0000000000007919 */ /* 0x000e220000002100 */
[----:B------:R-:W0:Y:S06]  /*0020*/  LDCU UR11, c[0x0][0x3b8] ;  /* 0x00007700ff0b77ac */ /* 0x000e2c0008000800 */
[----:B------:R-:W1:Y:S01]  /*0030*/  LDC.64 R36, c[0x0][0x3c0] ;  /* 0x0000f000ff247b82 */ /* 0x000e620000000a00 */
[----:B------:R-:W2:Y:S01]  /*0040*/  S2R R2, SR_CTAID.X ;  /* 0x0000000000027919 */ /* 0x000ea20000002500 */
[----:B------:R-:W1:Y:S01]  /*0050*/  LDCU.64 UR8, c[0x0][0x358] ;  /* 0x00006b00ff0877ac */ /* 0x000e620008000a00 */
[----:B------:R-:W3:Y:S01]  /*0060*/  LDCU UR10, c[0x0][0x360] ;  /* 0x00006c00ff0a77ac */ /* 0x000ee20008000800 */
[----:B------:R-:W4:Y:S01]  /*0070*/  LDCU.64 UR6, c[0x0][0x3c8] ;  /* 0x00007900ff0677ac */ /* 0x000f220008000a00 */
[----:B-1----:R1:W5:Y:S01]  /*0080*/  LDG.E.CONSTANT R36, desc[UR8][R36.64] ;  /* 0x0000000824247981 */ /* 0x002362000c1e9900 */
[----:B0-----:R-:W-:-:S13]  /*0090*/  ISETP.GE.AND P6, PT, R0, UR11, PT ;  /* 0x0000000b00007c0c */ /* 0x001fda000bfc6270 */
[----:B------:R-:W0:Y:S01]  /*00a0*/  @!P6 LDC R6, c[0x0][0x3b4] ;  /* 0x0000ed00ff06eb82 */ /* 0x000e220000000800 */
[C---:B------:R-:W-:Y:S02]  /*00b0*/  @!P6 LOP3.LUT R39, R0.reuse, 0x1f, RZ, 0xc0, !PT ;  /* 0x0000001f0027e812 */ /* 0x040fe400078ec0ff */
[----:B------:R-:W-:Y:S02]  /*00c0*/  @!P6 LOP3.LUT R4, R0, 0x3e0, RZ, 0xc0, !PT ;  /* 0x000003e00004e812 */ /* 0x000fe400078ec0ff */
[----:B--2---:R-:W-:-:S03]  /*00d0*/  @!P6 LEA R39, R2, R39, 0x5 ;  /* 0x000000270227e211 */ /* 0x004fc600078e28ff */
[----:B------:R-:W2:Y:S02]  /*00e0*/  @!P6 LDC.64 R34, c[0x0][0x388] ;  /* 0x0000e200ff22eb82 */ /* 0x000ea40000000a00 */
[----:B0-----:R-:W-:-:S06]  /*00f0*/  @!P6 IMAD R4, R4, R6, R39 ;  /* 0x000000060404e224 */ /* 0x001fcc00078e0227 */
[----:B------:R-:W0:Y:S01]  /*0100*/  @!P6 LDC.64 R38, c[0x0][0x398] ;  /* 0x0000e600ff26eb82 */ /* 0x000e220000000a00 */
[----:B--2---:R-:W-:-:S04]  /*0110*/  @!P6 IADD3 R40, P0, PT, R4, R34, RZ ;  /* 0x000000220428e210 */ /* 0x004fc80007f1e0ff */
[----:B------:R-:W-:-:S05]  /*0120*/  @!P6 LEA.HI.X.SX32 R41, R4, R35, 0x1, P0 ;  /* 0x000000230429e211 */ /* 0x000fca00000f0eff */
[----:B------:R-:W2:Y:S01]  /*0130*/  @!P6 LDG.E.S8 R40, desc[UR8][R40.64] ;  /* 0x000000082828e981 */ /* 0x000ea2000c1e1300 */
[----:B0-----:R-:W-:-:S06]  /*0140*/  @!P6 IMAD.WIDE.U32 R38, R0, 0x2, R38 ;  /* 0x000000020026e825 */ /* 0x001fcc00078e0026 */
[----:B------:R-:W4:Y:S01]  /*0150*/  @!P6 LDG.E.U16 R39, desc[UR8][R38.64] ;  /* 0x000000082627e981 */ /* 0x000f22000c1e1500 */
[----:B---3--:R-:W-:-:S04]  /*0160*/  IADD3 R4, PT, PT, R0, UR10, RZ ;  /* 0x0000000a00047c10 */ /* 0x008fc8000fffe0ff */
[----:B------:R-:W-:-:S13]  /*0170*/  ISETP.GE.AND P1, PT, R4, UR11, PT ;  /* 0x0000000b04007c0c */ /* 0x000fda000bf26270 */
[----:B------:R-:W0:Y:S01]  /*0180*/  @!P1 LDC R8, c[0x0][0x3b4] ;  /* 0x0000ed00ff089b82 */ /* 0x000e220000000800 */
[C---:B-1----:R-:W-:Y:S02]  /*0190*/  @!P1 LOP3.LUT R37, R4.reuse, 0x1f, RZ, 0xc0, !PT ;  /* 0x0000001f04259812 */ /* 0x042fe400078ec0ff */
[----:B------:R-:W-:Y:S02]  /*01a0*/  @!P1 LOP3.LUT R6, R4, 0xfe0, RZ, 0xc0, !PT ;  /* 0x00000fe004069812 */ /* 0x000fe400078ec0ff */
[----:B------:R-:W-:-:S03]  /*01b0*/  @!P1 LEA R43, R2, R37, 0x5 ;  /* 0x00000025022b9211 */ /* 0x000fc600078e28ff */
[----:B------:R-:W1:Y:S02]  /*01c0*/  @!P1 LDC.64 R34, c[0x0][0x388] ;  /* 0x0000e200ff229b82 */ /* 0x000e640000000a00 */
[----:B0-----:R-:W-:Y:S01]  /*01d0*/  @!P1 IMAD R43, R6, R8, R43 ;  /* 0x00000008062b9224 */ /* 0x001fe200078e022b */
[----:B------:R-:W-:-:S04]  /*01e0*/  IADD3 R6, PT, PT, R4, UR10, RZ ;  /* 0x0000000a04067c10 */ /* 0x000fc8000fffe0ff */
[----:B------:R-:W-:Y:S02]  /*01f0*/  ISETP.GE.AND P3, PT, R6, UR11, PT ;  /* 0x0000000b06007c0c */ /* 0x000fe4000bf66270 */
[----:B-1----:R-:W-:-:S11]  /*0200*/  @!P1 IADD3 R42, P0, PT, R43, R34, RZ ;  /* 0x000000222b2a9210 */ /* 0x002fd60007f1e0ff */
[----:B------:R-:W0:Y:S01]  /*0210*/  @!P3 LDC R12, c[0x0][0x3b4] ;  /* 0x0000ed00ff0cbb82 */ /* 0x000e220000000800 */
[----:B------:R-:W-:Y:S02]  /*0220*/  @!P1 LEA.HI.X.SX32 R43, R43, R35, 0x1, P0 ;  /* 0x000000232b2b9211 */ /* 0x000fe400000f0eff */
[----:B------:R-:W-:-:S03]  /*0230*/  @!P3 LOP3.LUT R35, R6, 0x1f, RZ, 0xc0, !PT ;  /* 0x0000001f0623b812 */ /* 0x000fc600078ec0ff */
[----:B------:R-:W3:Y:S01]  /*0240*/  @!P1 LDG.E.S8 R42, desc[UR8][R42.64] ;  /* 0x000000082a2a9981 */ /* 0x000ee2000c1e1300 */
[----:B------:R-:W-:Y:S02]  /*0250*/  @!P3 LEA R35, R2, R35, 0x5 ;  /* 0x000000230223b211 */ /* 0x000fe400078e28ff */
[----:B------:R-:W-:-:S05]  /*0260*/  @!P3 LOP3.LUT R10, R6, 0x1fe0, RZ, 0xc0, !PT ;  /* 0x00001fe0060ab812 */ /* 0x000fca00078ec0ff */
[----:B0-----:R-:W-:Y:S02]  /*0270*/  @!P3 IMAD R10, R10, R12, R35 ;  /* 0x0000000c0a0ab224 */ /* 0x001fe400078e0223 */
[----:B------:R-:W0:Y:S03]  /*0280*/  @!P3 LDC.64 R34, c[0x0][0x388] ;  /* 0x0000e200ff22bb82 */ /* 0x000e260000000a00 */
[----:B0-----:R-:W-:-:S04]  /*0290*/  @!P3 IADD3 R34, P0, PT, R10, R34, RZ ;  /* 0x000000220a22b210 */ /* 0x001fc80007f1e0ff */
[----:B------:R-:W-:-:S05]  /*02a0*/  @!P3 LEA.HI.X.SX32 R35, R10, R35, 0x1, P0 ;  /* 0x000000230a23b211 */ /* 0x000fca00000f0eff */
[----:B------:R0:W3:Y:S01]  /*02b0*/  @!P3 LDG.E.S8 R12, desc[UR8][R34.64] ;  /* 0x00000008220cb981 */ /* 0x0000e2000c1e1300 */
[----:B-----5:R-:W-:-:S13]  /*02c0*/  R2UR UR4, R36 ;  /* 0x00000000240472ca */ /* 0x020fda00000e0000 */
[----:B------:R-:W-:Y:S01]  /*02d0*/  @!P6 F2FP.F16.F32.PACK_AB R8, RZ, UR4 ;  /* 0x00000004ff08ec3e */ /* 0x000fe200080000ff */
[----:B--2---:R1:W4:Y:S02]  /*02e0*/  @!P6 I2F.F16 R37, R40 ;  /* 0x000000280025e306 */ /* 0x0043240000200c00 */
[----:B-1----:R-:W1:Y:S02]  /*02f0*/  @!P3 LDC.64 R40, c[0x0][0x398] ;  /* 0x0000e600ff28bb82 */ /* 0x002e640000000a00 */
[----:B----4-:R-:W-:-:S06]  /*0300*/  @!P6 HFMA2 R37, R37.H0_H0, R8.H0_H0, R39.H0_H0 ;  /* 0x200000082525e231 */ /* 0x010fcc0000040827 */
[----:B------:R-:W2:Y:S02]  /*0310*/  @!P1 LDC.64 R38, c[0x0][0x398] ;  /* 0x0000e600ff269b82 */ /* 0x000ea40000000a00 */
[----:B--2---:R-:W-:-:S06]  /*0320*/  @!P1 IMAD.WIDE.U32 R38, R4, 0x2, R38 ;  /* 0x0000000204269825 */ /* 0x004fcc00078e0026 */
[----:B------:R-:W2:Y:S01]  /*0330*/  @!P1 LDG.E.U16 R39, desc[UR8][R38.64] ;  /* 0x0000000826279981 */ /* 0x000ea2000c1e1500 */
[----:B-1----:R-:W-:-:S06]  /*0340*/  @!P3 IMAD.WIDE.U32 R40, R6, 0x2, R40 ;  /* 0x000000020628b825 */ /* 0x002fcc00078e0028 */
[----:B------:R-:W4:Y:S01]  /*0350*/  @!P3 LDG.E.U16 R41, desc[UR8][R40.64] ;  /* 0x000000082829b981 */ /* 0x000f22000c1e1500 */
[----:B------:R-:W-:-:S04]  /*0360*/  IADD3 R14, PT, PT, R6, UR10, RZ ;  /* 0x0000000a060e7c10 */ /* 0x000fc8000fffe0ff */
[----:B------:R-:W-:Y:S02]  /*0370*/  ISETP.GE.AND P2, PT, R14, UR11, PT ;  /* 0x0000000b0e007c0c */ /* 0x000fe4000bf46270 */
[----:B------:R-:W-:-:S11]  /*0380*/  @!P1 F2FP.F16.F32.PACK_AB R16, RZ, UR4 ;  /* 0x00000004ff109c3e */ /* 0x000fd600080000ff */
[----:B------:R-:W1:Y:S08]  /*0390*/  @!P2 LDC R18, c[0x0][0x3b4] ;  /* 0x0000ed00ff12ab82 */ /* 0x000e700000000800 */
[----:B0-----:R-:W0:Y:S01]  /*03a0*/  @!P2 LDC.64 R34, c[0x0][0x388] ;  /* 0x0000e200ff22ab82 */ /* 0x001e220000000a00 */
[----:B---3--:R-:W2:Y:S08]  /*03b0*/  @!P1 I2F.F16 R32, R42 ;  /* 0x0000002a00209306 */ /* 0x008eb00000200c00 */
[----:B------:R-:W4:Y:S01]  /*03c0*/  @!P3 I2F.F16 R30, R12 ;  /* 0x0000000c001eb306 */ /* 0x000f220000200c00 */
[----:B--2---:R-:W-:Y:S01]  /*03d0*/  @!P1 HFMA2 R32, R32.H0_H0, R16.H0_H0, R39.H0_H0 ;  /* 0x2000001020209231 */ /* 0x004fe20000040827 */
[----:B------:R-:W-:-:S02]  /*03e0*/  @!P2 LOP3.LUT R39, R14, 0x1f, RZ, 0xc0, !PT ;  /* 0x0000001f0e27a812 */ /* 0x000fc400078ec0ff */
[----:B------:R-:W-:Y:S02]  /*03f0*/  @!P2 LOP3.LUT R16, R14, 0x3fe0, RZ, 0xc0, !PT ;  /* 0x00003fe00e10a812 */ /* 0x000fe400078ec0ff */
[----:B------:R-:W-:-:S05]  /*0400*/  @!P2 LEA R39, R2, R39, 0x5 ;  /* 0x000000270227a211 */ /* 0x000fca00078e28ff */
[----:B-1----:R-:W-:-:S05]  /*0410*/  @!P2 IMAD R16, R16, R18, R39 ;  /* 0x000000121010a224 */ /* 0x002fca00078e0227 */
[----:B0-----:R-:W-:-:S04]  /*0420*/  @!P2 IADD3 R38, P0, PT, R16, R34, RZ ;  /* 0x000000221026a210 */ /* 0x001fc80007f1e0ff */
[----:B------:R-:W-:Y:S02]  /*0430*/  @!P2 LEA.HI.X.SX32 R39, R16, R35, 0x1, P0 ;  /* 0x000000231027a211 */ /* 0x000fe400000f0eff */
[----:B------:R-:W-:-:S04]  /*0440*/  IADD3 R16, PT, PT, R14, UR10, RZ ;  /* 0x0000000a0e107c10 */ /* 0x000fc8000fffe0ff */
[----:B------:R-:W-:Y:S02]  /*0450*/  ISETP.GE.AND P1, PT, R16, UR11, PT ;  /* 0x0000000b10007c0c */ /* 0x000fe4000bf26270 */
[----:B------:R-:W-:-:S05]  /*0460*/  @!P3 F2FP.F16.F32.PACK_AB R18, RZ, UR4 ;  /* 0x00000004ff12bc3e */ /* 0x000fca00080000ff */
[----:B----4-:R-:W-:Y:S02]  /*0470*/  @!P3 HFMA2 R30, R30.H0_H0, R18.H0_H0, R41.H0_H0 ;  /* 0x200000121e1eb231 */ /* 0x010fe40000040829 */
[----:B------:R-:W0:Y:S01]  /*0480*/  @!P2 LDC.64 R40, c[0x0][0x398] ;  /* 0x0000e600ff28ab82 */ /* 0x000e220000000a00 */
[----:B------:R1:W2:Y:S07]  /*0490*/  @!P2 LDG.E.S8 R18, desc[UR8][R38.64] ;  /* 0x000000082612a981 */ /* 0x0002ae000c1e1300 */
[----:B------:R-:W3:Y:S01]  /*04a0*/  @!P1 LDC R22, c[0x0][0x3b4] ;  /* 0x0000ed00ff169b82 */ /* 0x000ee20000000800 */
[----:B------:R-:W-:-:S02]  /*04b0*/  @!P1 LOP3.LUT R35, R16, 0x1f, RZ, 0xc0, !PT ;  /* 0x0000001f10239812 */ /* 0x000fc400078ec0ff */
[----:B------:R-:W-:Y:S02]  /*04c0*/  @!P1 LOP3.LUT R20, R16, 0x3fe0, RZ, 0xc0, !PT ;  /* 0x00003fe010149812 */ /* 0x000fe400078ec0ff */
[----:B------:R-:W-:-:S03]  /*04d0*/  @!P1 LEA R35, R2, R35, 0x5 ;  /* 0x0000002302239211 */ /* 0x000fc600078e28ff */
[----:B------:R-:W1:Y:S01]  /*04e0*/  @!P1 LDC.64 R42, c[0x0][0x398] ;  /* 0x0000e600ff2a9b82 */ /* 0x000e620000000a00 */
[----:B0-----:R-:W-:-:S06]  /*04f0*/  @!P2 IMAD.WIDE.U32 R40, R14, 0x2, R40 ;  /* 0x000000020e28a825 */ /* 0x001fcc00078e0028 */
[----:B------:R2:W4:Y:S01]  /*0500*/  @!P2 LDG.E.U16 R41, desc[UR8][R40.64] ;  /* 0x000000082829a981 */ /* 0x000522000c1e1500 */
[----:B---3--:R-:W-:Y:S02]  /*0510*/  @!P1 IMAD R20, R20, R22, R35 ;  /* 0x0000001614149224 */ /* 0x008fe400078e0223 */
[----:B------:R-:W0:Y:S01]  /*0520*/  @!P1 LDC.64 R34, c[0x0][0x388] ;  /* 0x0000e200ff229b82 */ /* 0x000e220000000a00 */
[----:B-1----:R-:W-:-:S06]  /*0530*/  @!P1 IMAD.WIDE.U32 R38, R16, 0x2, R42 ;  /* 0x0000000210269825 */ /* 0x002fcc00078e002a */
[----:B------:R-:W3:Y:S01]  /*0540*/  @!P1 LDG.E.U16 R39, desc[UR8][R38.64] ;  /* 0x0000000826279981 */ /* 0x000ee2000c1e1500 */
[----:B0-----:R-:W-:-:S04]  /*0550*/  @!P1 IADD3 R34, P0, PT, R20, R34, RZ ;  /* 0x0000002214229210 */ /* 0x001fc80007f1e0ff */
[----:B------:R-:W-:-:S05]  /*0560*/  @!P1 LEA.HI.X.SX32 R35, R20, R35, 0x1, P0 ;  /* 0x0000002314239211 */ /* 0x000fca00000f0eff */
[----:B------:R0:W5:Y:S01]  /*0570*/  @!P1 LDG.E.S8 R24, desc[UR8][R34.64] ;  /* 0x0000000822189981 */ /* 0x000162000c1e1300 */
[----:B------:R-:W-:Y:S02]  /*0580*/  @!P2 F2FP.F16.F32.PACK_AB R20, RZ, UR4 ;  /* 0x00000004ff14ac3e */ /* 0x000fe400080000ff */
[----:B------:R-:W-:Y:S02]  /*0590*/  P2R R10, PR, RZ, 0x4 ;  /* 0x00000004ff0a7803 */ /* 0x000fe40000000000 */
[----:B------:R-:W-:Y:S01]  /*05a0*/  @!P1 F2FP.F16.F32.PACK_AB R26, RZ, UR4 ;  /* 0x00000004ff1a9c3e */ /* 0x000fe200080000ff */
[----:B------:R-:W1:Y:S01]  /*05b0*/  LDC.64 R42, c[0x0][0x3c8] ;  /* 0x0000f200ff2a7b82 */ /* 0x000e620000000a00 */
[----:B------:R-:W-:-:S04]  /*05c0*/  UISETP.NE.U32.AND UP0, UPT, UR6, URZ, UPT ;  /* 0x000000ff0600728c */ /* 0x000fc8000bf05070 */
[----:B------:R-:W-:-:S06]  /*05d0*/  UISETP.NE.AND.EX UP0, UPT, UR7, URZ, UPT, UP0 ;  /* 0x000000ff0700728c */ /* 0x000fcc000bf05300 */
[----:B------:R-:W-:-:S13]  /*05e0*/  PLOP3.LUT P0, PT, PT, PT, UP0, 0x80, 0x8 ;  /* 0x000000000008781c */ /* 0x000fda0003f0f008 */
[----:B-1----:R1:W3:Y:S01]  /*05f0*/  @P0 LDG.E.CONSTANT R22, desc[UR8][R42.64] ;  /* 0x000000082a160981 */ /* 0x0022e2000c1e9900 */
[----:B--2---:R-:W4:Y:S02]  /*0600*/  @!P2 I2F.F16 R40, R18 ;  /* 0x000000120028a306 */ /* 0x004f240000200c00 */
[----:B----4-:R-:W-:Y:S01]  /*0610*/  @!P2 HFMA2 R40, R40.H0_H0, R20.H0_H0, R41.H0_H0 ;  /* 0x200000142828a231 */ /* 0x010fe20000040829 */
[----:B------:R-:W-:-:S04]  /*0620*/  IADD3 R20, PT, PT, R16, UR10, RZ ;  /* 0x0000000a10147c10 */ /* 0x000fc8000fffe0ff */
[----:B------:R-:W-:-:S13]  /*0630*/  ISETP.GE.AND P2, PT, R20, UR11, PT ;  /* 0x0000000b14007c0c */ /* 0x000fda000bf46270 */
[----:B------:R-:W2:Y:S01]  /*0640*/  @!P2 LDC R28, c[0x0][0x3b4] ;  /* 0x0000ed00ff1cab82 */ /* 0x000ea20000000800 */
[----:B0-----:R-:W-:Y:S01]  /*0650*/  @!P2 LOP3.LUT R35, R20, 0x1f, RZ, 0xc0, !PT ;  /* 0x0000001f1423a812 */ /* 0x001fe200078ec0ff */
[----:B-----5:R-:W3:Y:S04]  /*0660*/  @!P1 I2F.F16 R38, R24 ;  /* 0x0000001800269306 */ /* 0x020ee80000200c00 */
[----:B------:R-:W-:Y:S02]  /*0670*/  @!P2 IMAD R35, R2, 0x20, R35 ;  /* 0x000000200223a824 */ /* 0x000fe400078e0223 */
[----:B-1----:R-:W0:Y:S01]  /*0680*/  @!P2 LDC.64 R42, c[0x0][0x398] ;  /* 0x0000e600ff2aab82 */ /* 0x002e220000000a00 */
[----:B---3--:R-:W-:Y:S01]  /*0690*/  @!P1 HFMA2 R38, R38.H0_H0, R26.H0_H0, R39.H0_H0 ;  /* 0x2000001a26269231 */ /* 0x008fe20000040827 */
[----:B------:R-:W-:-:S05]  /*06a0*/  @!P2 LOP3.LUT R26, R20, 0x7fe0, RZ, 0xc0, !PT ;  /* 0x00007fe0141aa812 */ /* 0x000fca00078ec0ff */
[----:B--2---:R-:W-:Y:S02]  /*06b0*/  @!P2 IMAD R26, R26, R28, R35 ;  /* 0x0000001c1a1aa224 */ /* 0x004fe400078e0223 */
[----:B------:R-:W1:Y:S01]  /*06c0*/  @!P2 LDC.64 R34, c[0x0][0x388] ;  /* 0x0000e200ff22ab82 */ /* 0x000e620000000a00 */
[----:B0-----:R-:W-:-:S05]  /*06d0*/  @!P2 IMAD.WIDE.U32 R42, R20, 0x2, R42 ;  /* 0x00000002142aa825 */ /* 0x001fca00078e002a */
[----:B------:R-:W2:Y:S01]  /*06e0*/  @!P2 LDG.E.U16 R41, desc[UR8][R42.64] ;  /* 0x000000082a29a981 */ /* 0x000ea2000c1e1500 */
[----:B-1----:R-:W-:-:S04]  /*06f0*/  @!P2 IADD3 R34, P0, PT, R26, R34, RZ ;  /* 0x000000221a22a210 */ /* 0x002fc80007f1e0ff */
[----:B------:R-:W-:-:S05]  /*0700*/  @!P2 LEA.HI.X.SX32 R35, R26, R35, 0x1, P0 ;  /* 0x000000231a23a211 */ /* 0x000fca00000f0eff */
[----:B------:R0:W3:Y:S01]  /*0710*/  @!P2 LDG.E.S8 R26, desc[UR8][R34.64] ;  /* 0x00000008221aa981 */ /* 0x0000e2000c1e1300 */
[----:B------:R-:W-:Y:S02]  /*0720*/  IADD3 R24, PT, PT, R20, UR10, RZ ;  /* 0x0000000a14187c10 */ /* 0x000fe4000fffe0ff */
[----:B------:R-:W-:Y:S02]  /*0730*/  P2R R12, PR, RZ, 0x2 ;  /* 0x00000002ff0c7803 */ /* 0x000fe40000000000 */
[----:B------:R-:W-:-:S13]  /*0740*/  ISETP.GE.AND P1, PT, R24, UR11, PT ;  /* 0x0000000b18007c0c */ /* 0x000fda000bf26270 */
[----:B------:R-:W1:Y:S01]  /*0750*/  @!P1 LDC R39, c[0x0][0x3b4] ;  /* 0x0000ed00ff279b82 */ /* 0x000e620000000800 */
[C---:B0-----:R-:W-:Y:S02]  /*0760*/  @!P1 LOP3.LUT R35, R24.reuse, 0x1f, RZ, 0xc0, !PT ;  /* 0x0000001f18239812 */ /* 0x041fe400078ec0ff */
[----:B------:R-:W-:Y:S02]  /*0770*/  @!P1 LOP3.LUT R28, R24, 0x7fe0, RZ, 0xc0, !PT ;  /* 0x00007fe0181c9812 */ /* 0x000fe400078ec0ff */
[----:B------:R-:W-:Y:S02]  /*0780*/  @!P1 LEA R35, R2, R35, 0x5 ;  /* 0x0000002302239211 */ /* 0x000fe400078e28ff */
[----:B------:R-:W-:Y:S01]  /*0790*/  PLOP3.LUT P0, PT, PT, PT, UP0, 0x80, 0x8 ;  /* 0x000000000008781c */ /* 0x000fe20003f0f008 */
[----:B------:R-:W0:Y:S02]  /*07a0*/  @!P1 LDC.64 R42, c[0x0][0x398] ;  /* 0x0000e600ff2a9b82 */ /* 0x000e240000000a00 */
[----:B-1----:R-:W-:-:S06]  /*07b0*/  @!P1 IMAD R28, R28, R39, R35 ;  /* 0x000000271c1c9224 */ /* 0x002fcc00078e0223 */
[----:B------:R-:W1:Y:S01]  /*07c0*/  @!P1 LDC.64 R34, c[0x0][0x388] ;  /* 0x0000e200ff229b82 */ /* 0x000e620000000a00 */
[----:B------:R-:W-:-:S03]  /*07d0*/  UMOV UR7, 0xbf800000 ;  /* 0xbf80000000077882 */ /* 0x000fc60000000000 */
[----:B------:R-:W-:Y:S02]  /*07e0*/  @P0 R2UR UR7, R22 ;  /* 0x00000000160702ca */ /* 0x000fe400000e0000 */
[----:B------:R-:W-:Y:S01]  /*07f0*/  @!P2 F2FP.F16.F32.PACK_AB R36, RZ, UR4 ;  /* 0x00000004ff24ac3e */ /* 0x000fe200080000ff */
[----:B0-----:R-:W-:-:S06]  /*0800*/  @!P1 IMAD.WIDE.U32 R44, R24, 0x2, R42 ;  /* 0x00000002182c9825 */ /* 0x001fcc00078e002a */
[----:B------:R-:W4:Y:S01]  /*0810*/  @!P1 LDG.E.U16 R45, desc[UR8][R44.64] ;  /* 0x000000082c2d9981 */ /* 0x000f22000c1e1500 */
[----:B-1----:R-:W-:-:S04]  /*0820*/  @!P1 IADD3 R34, P0, PT, R28, R34, RZ ;  /* 0x000000221c229210 */ /* 0x002fc80007f1e0ff */
[----:B------:R-:W-:Y:S01]  /*0830*/  @!P1 LEA.HI.X.SX32 R35, R28, R35, 0x1, P0 ;  /* 0x000000231c239211 */ /* 0x000fe200000f0eff */
[----:B---3--:R-:W2:Y:S02]  /*0840*/  @!P2 I2F.F16 R26, R26 ;  /* 0x0000001a001aa306 */ /* 0x008ea40000200c00 */
[----:B--2---:R-:W-:Y:S02]  /*0850*/  @!P2 HFMA2 R41, R26.H0_H0, R36.H0_H0, R41.H0_H0 ;  /* 0x200000241a29a231 */ /* 0x004fe40000040829 */
[----:B------:R0:W2:Y:S01]  /*0860*/  @!P1 LDG.E.S8 R36, desc[UR8][R34.64] ;  /* 0x0000000822249981 */ /* 0x0000a2000c1e1300 */
[----:B------:R-:W-:-:S04]  /*0870*/  IADD3 R28, PT, PT, R24, UR10, RZ ;  /* 0x0000000a181c7c10 */ /* 0x000fc8000fffe0ff */
[----:B------:R-:W-:-:S13]  /*0880*/  ISETP.GE.AND P4, PT, R28, UR11, PT ;  /* 0x0000000b1c007c0c */ /* 0x000fda000bf86270 */
[----:B------:R-:W1:Y:S01]  /*0890*/  @!P4 LDC R43, c[0x0][0x3b4] ;  /* 0x0000ed00ff2bcb82 */ /* 0x000e620000000800 */
[----:B------:R-:W-:Y:S02]  /*08a0*/  @!P4 LOP3.LUT R39, R28, 0x1f, RZ, 0xc0, !PT ;  /* 0x0000001f1c27c812 */ /* 0x000fe400078ec0ff */
[----:B0-----:R-:W-:Y:S02]  /*08b0*/  @!P1 F2FP.F16.F32.PACK_AB R35, RZ, UR4 ;  /* 0x00000004ff239c3e */ /* 0x001fe400080000ff */
[----:B------:R-:W-:Y:S02]  /*08c0*/  @!P4 LEA R39, R2, R39, 0x5 ;  /* 0x000000270227c211 */ /* 0x000fe400078e28ff */
[----:B------:R-:W-:-:S05]  /*08d0*/  @!P4 LOP3.LUT R34, R28, 0x7fe0, RZ, 0xc0, !PT ;  /* 0x00007fe01c22c812 */ /* 0x000fca00078ec0ff */
[----:B-1----:R-:W-:Y:S01]  /*08e0*/  @!P4 IMAD R39, R34, R43, R39 ;  /* 0x0000002b2227c224 */ /* 0x002fe200078e0227 */
[----:B--2---:R-:W4:Y:S02]  /*08f0*/  @!P1 I2F.F16 R42, R36 ;  /* 0x00000024002a9306 */ /* 0x004f240000200c00 */
[----:B----4-:R-:W-:Y:S02]  /*0900*/  @!P1 HFMA2 R42, R42.H0_H0, R35.H0_H0, R45.H0_H0 ;  /* 0x200000232a2a9231 */ /* 0x010fe4000004082d */
[----:B------:R-:W0:Y:S08]  /*0910*/  @!P4 LDC.64 R34, c[0x0][0x388] ;  /* 0x0000e200ff22cb82 */ /* 0x000e300000000a00 */
[----:B------:R-:W1:Y:S01]  /*0920*/  @!P4 LDC.64 R44, c[0x0][0x398] ;  /* 0x0000e600ff2ccb82 */ /* 0x000e620000000a00 */
[----:B0-----:R-:W-:-:S04]  /*0930*/  @!P4 IADD3 R34, P0, PT, R39, R34, RZ ;  /* 0x000000222722c210 */ /* 0x001fc80007f1e0ff */
[----:B------:R-:W-:-:S05]  /*0940*/  @!P4 LEA.HI.X.SX32 R35, R39, R35, 0x1, P0 ;  /* 0x000000232723c211 */ /* 0x000fca00000f0eff */
[----:B------:R0:W2:Y:S01]  /*0950*/  @!P4 LDG.E.S8 R36, desc[UR8][R34.64] ;  /* 0x000000082224c981 */ /* 0x0000a2000c1e1300 */
[----:B-1----:R-:W-:-:S05]  /*0960*/  @!P4 IMAD.WIDE.U32 R44, R28, 0x2, R44 ;  /* 0x000000021c2cc825 */ /* 0x002fca00078e002c */
[----:B------:R1:W3:Y:S01]  /*0970*/  @!P4 LDG.E.U16 R43, desc[UR8][R44.64] ;  /* 0x000000082c2bc981 */ /* 0x0002e2000c1e1500 */
[----:B------:R-:W-:Y:S02]  /*0980*/  IADD3 R39, PT, PT, R28, UR10, RZ ;  /* 0x0000000a1c277c10 */ /* 0x000fe4000fffe0ff */
[----:B------:R-:W-:Y:S02]  /*0990*/  P2R R22, PR, RZ, 0x2 ;  /* 0x00000002ff167803 */ /* 0x000fe40000000000 */
[----:B------:R-:W-:-:S13]  /*09a0*/  ISETP.GE.AND P1, PT, R39, UR11, PT ;  /* 0x0000000b27007c0c */ /* 0x000fda000bf26270 */
[----:B------:R-:W4:Y:S01]  /*09b0*/  @!P1 LDC R48, c[0x0][0x3b4] ;  /* 0x0000ed00ff309b82 */ /* 0x000f220000000800 */
[C---:B------:R-:W-:Y:S02]  /*09c0*/  @!P1 LOP3.LUT R47, R39.reuse, 0x1f, RZ, 0xc0, !PT ;  /* 0x0000001f272f9812 */ /* 0x040fe400078ec0ff */
[----:B0-----:R-:W-:Y:S02]  /*09d0*/  @!P4 F2FP.F16.F32.PACK_AB R35, RZ, UR4 ;  /* 0x00000004ff23cc3e */ /* 0x001fe400080000ff */
[----:B------:R-:W-:Y:S02]  /*09e0*/  @!P1 LEA R47, R2, R47, 0x5 ;  /* 0x0000002f022f9211 */ /* 0x000fe400078e28ff */
[----:B------:R-:W-:Y:S01]  /*09f0*/  @!P1 LOP3.LUT R34, R39, 0x7fe0, RZ, 0xc0, !PT ;  /* 0x00007fe027229812 */ /* 0x000fe200078ec0ff */
[----:B-1----:R-:W0:Y:S04]  /*0a00*/  @!P1 LDC.64 R44, c[0x0][0x398] ;  /* 0x0000e600ff2c9b82 */ /* 0x002e280000000a00 */
[----:B----4-:R-:W-:-:S02]  /*0a10*/  @!P1 IMAD R47, R34, R48, R47 ;  /* 0x00000030222f9224 */ /* 0x010fc400078e022f */
[----:B0-----:R-:W-:-:S05]  /*0a20*/  @!P1 IMAD.WIDE.U32 R48, R39, 0x2, R44 ;  /* 0x0000000227309825 */ /* 0x001fca00078e002c */
[----:B------:R-:W4:Y:S01]  /*0a30*/  @!P1 LDG.E.U16 R45, desc[UR8][R48.64] ;  /* 0x00000008302d9981 */ /* 0x000f22000c1e1500 */
[----:B--2---:R-:W3:Y:S02]  /*0a40*/  @!P4 I2F.F16 R46, R36 ;  /* 0x00000024002ec306 */ /* 0x004ee40000200c00 */
[----:B---3--:R-:W-:Y:S02]  /*0a50*/  @!P4 HFMA2 R43, R46.H0_H0, R35.H0_H0, R43.H0_H0 ;  /* 0x200000232e2bc231 */ /* 0x008fe4000004082b */
[----:B------:R-:W0:Y:S02]  /*0a60*/  @!P1 LDC.64 R34, c[0x0][0x388] ;  /* 0x0000e200ff229b82 */ /* 0x000e240000000a00 */
[----:B0-----:R-:W-:-:S04]  /*0a70*/  @!P1 IADD3 R34, P0, PT, R47, R34, RZ ;  /* 0x000000222f229210 */ /* 0x001fc80007f1e0ff */
[----:B------:R-:W-:-:S05]  /*0a80*/  @!P1 LEA.HI.X.SX32 R35, R47, R35, 0x1, P0 ;  /* 0x000000232f239211 */ /* 0x000fca00000f0eff */
[----:B------:R0:W2:Y:S01]  /*0a90*/  @!P1 LDG.E.S8 R47, desc[UR8][R34.64] ;  /* 0x00000008222f9981 */ /* 0x0000a2000c1e1300 */
[----:B------:R-:W-:Y:S02]  /*0aa0*/  IADD3 R46, PT, PT, R39, UR10, RZ ;  /* 0x0000000a272e7c10 */ /* 0x000fe4000fffe0ff */
[----:B------:R-:W-:Y:S02]  /*0ab0*/  P2R R26, PR, RZ, 0x10 ;  /* 0x00000010ff1a7803 */ /* 0x000fe40000000000 */
[----:B------:R-:W-:-:S13]  /*0ac0*/  ISETP.GE.AND P4, PT, R46, UR11, PT ;  /* 0x0000000b2e007c0c */ /* 0x000fda000bf86270 */
[----:B------:R-:W1:Y:S01]  /*0ad0*/  @!P4 LDC R50, c[0x0][0x3b4] ;  /* 0x0000ed00ff32cb82 */ /* 0x000e620000000800 */
[----:B------:R-:W-:Y:S02]  /*0ae0*/  @!P4 LOP3.LUT R51, R46, 0x1f, RZ, 0xc0, !PT ;  /* 0x0000001f2e33c812 */ /* 0x000fe400078ec0ff */
[----:B0-----:R-:W-:Y:S02]  /*0af0*/  @!P1 F2FP.F16.F32.PACK_AB R35, RZ, UR4 ;  /* 0x00000004ff239c3e */ /* 0x001fe400080000ff */
[----:B------:R-:W-:Y:S02]  /*0b00*/  @!P4 LEA R51, R2, R51, 0x5 ;  /* 0x000000330233c211 */ /* 0x000fe400078e28ff */
[----:B------:R-:W-:Y:S01]  /*0b10*/  @!P4 LOP3.LUT R34, R46, 0xffe0, RZ, 0xc0, !PT ;  /* 0x0000ffe02e22c812 */ /* 0x000fe200078ec0ff */
[----:B------:R-:W0:Y:S04]  /*0b20*/  @!P4 LDC.64 R48, c[0x0][0x398] ;  /* 0x0000e600ff30cb82 */ /* 0x000e280000000a00 */
[----:B-1----:R-:W-:-:S02]  /*0b30*/  @!P4 IMAD R51, R34, R50, R51 ;  /* 0x000000322233c224 */ /* 0x002fc400078e0233 */
[----:B0-----:R-:W-:Y:S01]  /*0b40*/  @!P4 IMAD.WIDE.U32 R48, R46, 0x2, R48 ;  /* 0x000000022e30c825 */ /* 0x001fe200078e0030 */
[----:B--2---:R-:W4:Y:S03]  /*0b50*/  @!P1 I2F.F16 R47, R47 ;  /* 0x0000002f002f9306 */ /* 0x004f260000200c00 */
[----:B----4-:R-:W-:Y:S02]  /*0b60*/  @!P1 HFMA2 R45, R47.H0_H0, R35.H0_H0, R45.H0_H0 ;  /* 0x200000232f2d9231 */ /* 0x010fe4000004082d */
[----:B------:R-:W0:Y:S01]  /*0b70*/  @!P4 LDC.64 R34, c[0x0][0x388] ;  /* 0x0000e200ff22cb82 */ /* 0x000e220000000a00 */
[----:B------:R-:W2:Y:S01]  /*0b80*/  @!P4 LDG.E.U16 R47, desc[UR8][R48.64] ;  /* 0x00000008302fc981 */ /* 0x000ea2000c1e1500 */
[----:B0-----:R-:W-:-:S04]  /*0b90*/  @!P4 IADD3 R34, P0, PT, R51, R34, RZ ;  /* 0x000000223322c210 */ /* 0x001fc80007f1e0ff */
[----:B------:R-:W-:-:S05]  /*0ba0*/  @!P4 LEA.HI.X.SX32 R35, R51, R35, 0x1, P0 ;  /* 0x000000233323c211 */ /* 0x000fca00000f0eff */
[----:B------:R0:W3:Y:S01]  /*0bb0*/  @!P4 LDG.E.S8 R50, desc[UR8][R34.64] ;  /* 0x000000082232c981 */ /* 0x0000e2000c1e1300 */
[----:B------:R-:W-:-:S04]  /*0bc0*/  IADD3 R51, PT, PT, R46, UR10, RZ ;  /* 0x0000000a2e337c10 */ /* 0x000fc8000fffe0ff */
[----:B------:R-:W-:-:S13]  /*0bd0*/  ISETP.GE.AND P5, PT, R51, UR11, PT ;  /* 0x0000000b33007c0c */ /* 0x000fda000bfa6270 */
[----:B------:R-:W1:Y:S01]  /*0be0*/  @!P5 LDC R52, c[0x0][0x3b4] ;  /* 0x0000ed00ff34db82 */ /* 0x000e620000000800 */
[C---:B------:R-:W-:Y:S02]  /*0bf0*/  @!P5 LOP3.LUT R53, R51.reuse, 0x1f, RZ, 0xc0, !PT ;  /* 0x0000001f3335d812 */ /* 0x040fe400078ec0ff */
[----:B0-----:R-:W-:Y:S02]  /*0c00*/  @!P4 F2FP.F16.F32.PACK_AB R35, RZ, UR4 ;  /* 0x00000004ff23cc3e */ /* 0x001fe400080000ff */
[----:B------:R-:W-:Y:S01]  /*0c10*/  @!P5 LOP3.LUT R34, R51, 0xffe0, RZ, 0xc0, !PT ;  /* 0x0000ffe03322d812 */ /* 0x000fe200078ec0ff */
[----:B------:R-:W-:Y:S02]  /*0c20*/  @!P5 IMAD R53, R2, 0x20, R53 ;  /* 0x000000200235d824 */ /* 0x000fe400078e0235 */
[----:B------:R-:W0:Y:S02]  /*0c30*/  @!P5 LDC.64 R48, c[0x0][0x398] ;  /* 0x0000e600ff30db82 */ /* 0x000e240000000a00 */
[----:B-1----:R-:W-:-:S02]  /*0c40*/  @!P5 IMAD R53, R34, R52, R53 ;  /* 0x000000342235d224 */ /* 0x002fc400078e0235 */
[----:B------:R-:W-:Y:S01]  /*0c50*/  @!P6 HADD2.F32 R3, -RZ, R37.H0_H0 ;  /* 0x20000025ff03e230 */ /* 0x000fe20000004100 */
[----:B---3--:R-:W2:Y:S02]  /*0c60*/  @!P4 I2F.F16 R50, R50 ;  /* 0x000000320032c306 */ /* 0x008ea40000200c00 */
[----:B--2---:R-:W-:Y:S02]  /*0c70*/  @!P4 HFMA2 R47, R50.H0_H0, R35.H0_H0, R47.H0_H0 ;  /* 0x20000023322fc231 */ /* 0x004fe4000004082f */
[----:B------:R-:W1:Y:S02]  /*0c80*/  @!P5 LDC.64 R34, c[0x0][0x388] ;  /* 0x0000e200ff22db82 */ /* 0x000e640000000a00 */
[----:B-1----:R-:W-:-:S04]  /*0c90*/  @!P5 IADD3 R34, P0, PT, R53, R34, RZ ;  /* 0x000000223522d210 */ /* 0x002fc80007f1e0ff */
[----:B------:R-:W-:-:S05]  /*0ca0*/  @!P5 LEA.HI.X.SX32 R35, R53, R35, 0x1, P0 ;  /* 0x000000233523d211 */ /* 0x000fca00000f0eff */
[----:B------:R1:W2:Y:S01]  /*0cb0*/  @!P5 LDG.E.S8 R50, desc[UR8][R34.64] ;  /* 0x000000082232d981 */ /* 0x0002a2000c1e1300 */
[----:B0-----:R-:W-:-:S05]  /*0cc0*/  @!P5 IMAD.WIDE.U32 R52, R51, 0x2, R48 ;  /* 0x000000023334d825 */ /* 0x001fca00078e0030 */
[----:B------:R-:W3:Y:S01]  /*0cd0*/  @!P5 LDG.E.U16 R37, desc[UR8][R52.64] ;  /* 0x000000083425d981 */ /* 0x000ee2000c1e1500 */
[----:B------:R-:W-:Y:S02]  /*0ce0*/  IADD3 R48, PT, PT, R51, UR10, RZ ;  /* 0x0000000a33307c10 */ /* 0x000fe4000fffe0ff */
[----:B------:R-:W-:Y:S02]  /*0cf0*/  P2R R44, PR, RZ, 0x10 ;  /* 0x00000010ff2c7803 */ /* 0x000fe40000000000 */
[----:B------:R-:W-:-:S13]  /*0d00*/  ISETP.GE.AND P4, PT, R48, UR11, PT ;  /* 0x0000000b30007c0c */ /* 0x000fda000bf86270 */
[----:B------:R-:W0:Y:S01]  /*0d10*/  @!P4 LDC R51, c[0x0][0x3b4] ;  /* 0x0000ed00ff33cb82 */ /* 0x000e220000000800 */
[----:B------:R-:W-:Y:S02]  /*0d20*/  @!P4 LOP3.LUT R49, R48, 0x1f, RZ, 0xc0, !PT ;  /* 0x0000001f3031c812 */ /* 0x000fe400078ec0ff */
[----:B-1----:R-:W-:Y:S02]  /*0d30*/  @!P5 F2FP.F16.F32.PACK_AB R35, RZ, UR4 ;  /* 0x00000004ff23dc3e */ /* 0x002fe400080000ff */
[----:B------:R-:W-:Y:S02]  /*0d40*/  @!P4 LEA R49, R2, R49, 0x5 ;  /* 0x000000310231c211 */ /* 0x000fe400078e28ff */
[----:B------:R-:W-:-:S05]  /*0d50*/  @!P4 LOP3.LUT R34, R48, 0xffe0, RZ, 0xc0, !PT ;  /* 0x0000ffe03022c812 */ /* 0x000fca00078ec0ff */
[----:B0-----:R-:W-:Y:S01]  /*0d60*/  @!P4 IMAD R49, R34, R51, R49 ;  /* 0x000000332231c224 */ /* 0x001fe200078e0231 */
[----:B--2---:R-:W3:Y:S02]  /*0d70*/  @!P5 I2F.F16 R50, R50 ;  /* 0x000000320032d306 */ /* 0x004ee40000200c00 */
[----:B---3--:R-:W-:Y:S02]  /*0d80*/  @!P5 HFMA2 R37, R50.H0_H0, R35.H0_H0, R37.H0_H0 ;  /* 0x200000233225d231 */ /* 0x008fe40000040825 */
[----:B------:R-:W0:Y:S08]  /*0d90*/  @!P4 LDC.64 R34, c[0x0][0x388] ;  /* 0x0000e200ff22cb82 */ /* 0x000e300000000a00 */
[----:B------:R-:W1:Y:S01]  /*0da0*/  @!P4 LDC.64 R50, c[0x0][0x398] ;  /* 0x0000e600ff32cb82 */ /* 0x000e620000000a00 */
[----:B0-----:R-:W-:-:S04]  /*0db0*/  @!P4 IADD3 R34, P0, PT, R49, R34, RZ ;  /* 0x000000223122c210 */ /* 0x001fc80007f1e0ff */
[----:B------:R-:W-:-:S05]  /*0dc0*/  @!P4 LEA.HI.X.SX32 R35, R49, R35, 0x1, P0 ;  /* 0x000000233123c211 */ /* 0x000fca00000f0eff */
[----:B------:R-:W2:Y:S01]  /*0dd0*/  @!P4 LDG.E.S8 R34, desc[UR8][R34.64] ;  /* 0x000000082222c981 */ /* 0x000ea2000c1e1300 */
[----:B-1----:R-:W-:-:S05]  /*0de0*/  @!P4 IMAD.WIDE.U32 R50, R48, 0x2, R50 ;  /* 0x000000023032c825 */ /* 0x002fca00078e0032 */
[----:B------:R-:W3:Y:S01]  /*0df0*/  @!P4 LDG.E.U16 R49, desc[UR8][R50.64] ;  /* 0x000000083231c981 */ /* 0x000ee2000c1e1500 */
[----:B------:R-:W-:Y:S01]  /*0e00*/  ISETP.GE.AND P0, PT, R4, UR11, PT ;  /* 0x0000000b04007c0c */ /* 0x000fe2000bf06270 */
[----:B------:R-:W-:Y:S01]  /*0e10*/  @!P3 HADD2.F32 R7, -RZ, R30.H0_H0 ;  /* 0x2000001eff07b230 */ /* 0x000fe20000004100 */
[----:B------:R-:W-:-:S11]  /*0e20*/  P2R R8, PR, RZ, 0x8 ;  /* 0x00000008ff087803 */ /* 0x000fd60000000000 */
[----:B------:R-:W-:Y:S01]  /*0e30*/  @!P0 HADD2.F32 R5, -RZ, R32.H0_H0 ;  /* 0x20000020ff058230 */ /* 0x000fe20000004100 */
[----:B------:R-:W-:Y:S02]  /*0e40*/  @!P4 F2FP.F16.F32.PACK_AB R32, RZ, UR4 ;  /* 0x00000004ff20cc3e */ /* 0x000fe400080000ff */
[----:B------:R-:W-:Y:S01]  /*0e50*/  ISETP.GE.AND P0, PT, R14, UR11, PT ;  /* 0x0000000b0e007c0c */ /* 0x000fe2000bf06270 */
[----:B------:R-:W-:-:S12]  /*0e60*/  @!P2 HADD2.F32 R13, -RZ, R41.H0_H0 ;  /* 0x20000029ff0da230 */ /* 0x000fd80000004100 */
[----:B------:R-:W-:Y:S01]  /*0e70*/  @!P0 HADD2.F32 R9, -RZ, R40.H0_H0 ;  /* 0x20000028ff098230 */ /* 0x000fe20000004100 */
[----:B--2---:R-:W3:Y:S02]  /*0e80*/  @!P4 I2F.F16 R30, R34 ;  /* 0x00000022001ec306 */ /* 0x004ee40000200c00 */
[----:B---3--:R-:W-:Y:S01]  /*0e90*/  @!P4 HFMA2 R49, R30.H0_H0, R32.H0_H0, R49.H0_H0 ;  /* 0x200000201e31c231 */ /* 0x008fe20000040831 */
[----:B------:R-:W-:-:S04]  /*0ea0*/  IADD3 R30, PT, PT, R48, UR10, RZ ;  /* 0x0000000a301e7c10 */ /* 0x000fc8000fffe0ff */
[----:B------:R-:W-:-:S13]  /*0eb0*/  ISETP.GE.AND P3, PT, R30, UR11, PT ;  /* 0x0000000b1e007c0c */ /* 0x000fda000bf66270 */
[----:B------:R-:W0:Y:S01]  /*0ec0*/  @!P3 LDC R52, c[0x0][0x3b4] ;  /* 0x0000ed00ff34bb82 */ /* 0x000e220000000800 */
[C---:B------:R-:W-:Y:S02]  /*0ed0*/  @!P3 LOP3.LUT R35, R30.reuse, 0x1f, RZ, 0xc0, !PT ;  /* 0x0000001f1e23b812 */ /* 0x040fe400078ec0ff */
[----:B------:R-:W-:Y:S02]  /*0ee0*/  @!P3 LOP3.LUT R32, R30, 0xffe0, RZ, 0xc0, !PT ;  /* 0x0000ffe01e20b812 */ /* 0x000fe400078ec0ff */
[----:B------:R-:W-:-:S03]  /*0ef0*/  @!P3 LEA R35, R2, R35, 0x5 ;  /* 0x000000230223b211 */ /* 0x000fc600078e28ff */
[----:B------:R-:W1:Y:S02]  /*0f00*/  @!P3 LDC.64 R40, c[0x0][0x398] ;  /* 0x0000e600ff28bb82 */ /* 0x000e640000000a00 */
[----:B0-----:R-:W-:-:S06]  /*0f10*/  @!P3 IMAD R32, R32, R52, R35 ;  /* 0x000000342020b224 */ /* 0x001fcc00078e0223 */
[----:B------:R-:W0:Y:S01]  /*0f20*/  @!P3 LDC.64 R34, c[0x0][0x388] ;  /* 0x0000e200ff22bb82 */ /* 0x000e220000000a00 */
[----:B-1----:R-:W-:-:S06]  /*0f30*/  @!P3 IMAD.WIDE.U32 R40, R30, 0x2, R40 ;  /* 0x000000021e28b825 */ /* 0x002fcc00078e0028 */
[----:B------:R-:W2:Y:S01]  /*0f40*/  @!P3 LDG.E.U16 R41, desc[UR8][R40.64] ;  /* 0x000000082829b981 */ /* 0x000ea2000c1e1500 */
[----:B0-----:R-:W-:-:S04]  /*0f50*/  @!P3 IADD3 R34, P0, PT, R32, R34, RZ ;  /* 0x000000222022b210 */ /* 0x001fc80007f1e0ff */
[----:B------:R-:W-:-:S05]  /*0f60*/  @!P3 LEA.HI.X.SX32 R35, R32, R35, 0x1, P0 ;  /* 0x000000232023b211 */ /* 0x000fca00000f0eff */
[----:B------:R-:W3:Y:S01]  /*0f70*/  @!P3 LDG.E.S8 R34, desc[UR8][R34.64] ;  /* 0x000000082222b981 */ /* 0x000ee2000c1e1300 */
[----:B------:R-:W-:Y:S01]  /*0f80*/  ISETP.GE.AND P0, PT, R16, UR11, PT ;  /* 0x0000000b10007c0c */ /* 0x000fe2000bf06270 */
[----:B------:R-:W0:Y:S01]  /*0f90*/  LDCU UR5, c[0x0][0x360] ;  /* 0x00006c00ff0577ac */ /* 0x000e220008000800 */
[----:B------:R-:W-:-:S11]  /*0fa0*/  @!P3 F2FP.F16.F32.PACK_AB R32, RZ, UR4 ;  /* 0x00000004ff20bc3e */ /* 0x000fd600080000ff */
[----:B------:R-:W-:Y:S01]  /*0fb0*/  @!P0 HADD2.F32 R11, -RZ, R38.H0_H0 ;  /* 0x20000026ff0b8230 */ /* 0x000fe20000004100 */
[----:B------:R-:W-:Y:S02]  /*0fc0*/  P2R R18, PR, RZ, 0x4 ;  /* 0x00000004ff127803 */ /* 0x000fe40000000000 */
[----:B------:R-:W-:-:S13]  /*0fd0*/  ISETP.GE.AND P0, PT, R24, UR11, PT ;  /* 0x0000000b18007c0c */ /* 0x000fda000bf06270 */
[----:B------:R-:W-:Y:S01]  /*0fe0*/  @!P0 HADD2.F32 R15, -RZ, R42.H0_H0 ;  /* 0x2000002aff0f8230 */ /* 0x000fe20000004100 */
[----:B---3--:R-:W2:Y:S02]  /*0ff0*/  @!P3 I2F.F16 R38, R34 ;  /* 0x000000220026b306 */ /* 0x008ea40000200c00 */
[----:B--2---:R-:W-:Y:S01]  /*1000*/  @!P3 HFMA2 R38, R38.H0_H0, R32.H0_H0, R41.H0_H0 ;  /* 0x200000202626b231 */ /* 0x004fe20000040829 */
[----:B0-----:R-:W-:-:S04]  /*1010*/  IADD3 R32, PT, PT, R30, UR5, RZ ;  /* 0x000000051e207c10 */ /* 0x001fc8000fffe0ff */
[----:B------:R-:W-:-:S13]  /*1020*/  ISETP.GE.AND P2, PT, R32, UR11, PT ;  /* 0x0000000b20007c0c */ /* 0x000fda000bf46270 */
[----:B------:R-:W0:Y:S01]  /*1030*/  @!P2 LDC R50, c[0x0][0x3b4] ;  /* 0x0000ed00ff32ab82 */ /* 0x000e220000000800 */
[----:B------:R-:W-:-:S04]  /*1040*/  @!P2 LOP3.LUT R35, R32, 0x1f, RZ, 0xc0, !PT ;  /* 0x0000001f2023a812 */ /* 0x000fc800078ec0ff */
[----:B------:R-:W-:Y:S02]  /*1050*/  @!P2 LEA R42, R2, R35, 0x5 ;  /* 0x00000023022aa211 */ /* 0x000fe400078e28ff */
[----:B------:R-:W-:Y:S01]  /*1060*/  @!P2 LOP3.LUT R35, R32, 0xffe0, RZ, 0xc0, !PT ;  /* 0x0000ffe02023a812 */ /* 0x000fe200078ec0ff */
[----:B------:R-:W1:Y:S04]  /*1070*/  @!P2 LDC.64 R40, c[0x0][0x398] ;  /* 0x0000e600ff28ab82 */ /* 0x000e680000000a00 */
[----:B0-----:R-:W-:-:S04]  /*1080*/  @!P2 IMAD R42, R35, R50, R42 ;  /* 0x00000032232aa224 */ /* 0x001fc800078e022a */
[----:B------:R-:W0:Y:S02]  /*1090*/  @!P2 LDC.64 R34, c[0x0][0x388] ;  /* 0x0000e200ff22ab82 */ /* 0x000e240000000a00 */
[----:B0-----:R-:W-:-:S04]  /*10a0*/  @!P2 IADD3 R34, P0, PT, R42, R34, RZ ;  /* 0x000000222a22a210 */ /* 0x001fc80007f1e0ff */
[----:B------:R-:W-:Y:S02]  /*10b0*/  @!P2 LEA.HI.X.SX32 R35, R42, R35, 0x1, P0 ;  /* 0x000000232a23a211 */ /* 0x000fe400000f0eff */
[----:B------:R-:W-:-:S03]  /*10c0*/  ISETP.GE.AND P0, PT, R28, UR11, PT ;  /* 0x0000000b1c007c0c */ /* 0x000fc6000bf06270 */
[----:B------:R0:W2:Y:S10]  /*10d0*/  @!P2 LDG.E.S8 R34, desc[UR8][R34.64] ;  /* 0x000000082222a981 */ /* 0x0000b4000c1e1300 */
[----:B------:R-:W-:-:S02]  /*10e0*/  @!P0 HADD2.F32 R17, -RZ, R43.H0_H0 ;  /* 0x2000002bff118230 */ /* 0x000fc40000004100 */
[----:B-1----:R-:W-:-:S05]  /*10f0*/  @!P2 IMAD.WIDE.U32 R42, R32, 0x2, R40 ;  /* 0x00000002202aa825 */ /* 0x002fca00078e0028 */
[----:B------:R-:W3:Y:S01]  /*1100*/  @!P2 LDG.E.U16 R41, desc[UR8][R42.64] ;  /* 0x000000082a29a981 */ /* 0x000ee2000c1e1500 */
[----:B------:R-:W1:Y:S01]  /*1110*/  LDCU UR5, c[0x0][0x360] ;  /* 0x00006c00ff0577ac */ /* 0x000e620008000800 */
[----:B0-----:R-:W-:Y:S01]  /*1120*/  @!P2 F2FP.F16.F32.PACK_AB R35, RZ, UR4 ;  /* 0x00000004ff23ac3e */ /* 0x001fe200080000ff */
[----:B------:R-:W-:Y:S01]  /*1130*/  @!P1 HADD2.F32 R19, -RZ, R45.H0_H0 ;  /* 0x2000002dff139230 */ /* 0x000fe20000004100 */
[----:B------:R-:W-:Y:S02]  /*1140*/  P2R R36, PR, RZ, 0x2 ;  /* 0x00000002ff247803 */ /* 0x000fe40000000000 */
[----:B------:R-:W-:-:S13]  /*1150*/  ISETP.GE.AND P0, PT, R46, UR11, PT ;  /* 0x0000000b2e007c0c */ /* 0x000fda000bf06270 */
[----:B------:R-:W-:Y:S02]  /*1160*/  @!P0 HADD2.F32 R21, -RZ, R47.H0_H0 ;  /* 0x2000002fff158230 */ /* 0x000fe40000004100 */
[----:B------:R-:W-:Y:S01]  /*1170*/  @!P4 HADD2.F32 R25, -RZ, R49.H0_H0 ;  /* 0x20000031ff19c230 */ /* 0x000fe20000004100 */
[----:B--2---:R-:W3:Y:S02]  /*1180*/  @!P2 I2F.F16 R40, R34 ;  /* 0x000000220028a306 */ /* 0x004ee40000200c00 */
[----:B---3--:R-:W-:Y:S01]  /*1190*/  @!P2 HFMA2 R41, R40.H0_H0, R35.H0_H0, R41.H0_H0 ;  /* 0x200000232829a231 */ /* 0x008fe20000040829 */
[----:B-1----:R-:W-:-:S04]  /*11a0*/  IADD3 R40, PT, PT, R32, UR5, RZ ;  /* 0x0000000520287c10 */ /* 0x002fc8000fffe0ff */
        /* <DEDUP_REMOVED lines=9> */
[----:B------:R-:W-:-:S05]  /*1240*/  @!P1 LEA.HI.X.SX32 R35, R50, R35, 0x1, P0 ;  /* 0x0000002332239211 */ /* 0x000fca00000f0eff */
[----:B------:R0:W2:Y:S01]  /*1250*/  @!P1 LDG.E.S8 R50, desc[UR8][R34.64] ;  /* 0x0000000822329981 */ /* 0x0000a2000c1e1300 */
[----:B-1----:R-:W-:-:S05]  /*1260*/  @!P1 IMAD.WIDE.U32 R42, R40, 0x2, R42 ;  /* 0x00000002282a9825 */ /* 0x002fca00078e002a */
[----:B------:R-:W3:Y:S01]  /*1270*/  @!P1 LDG.E.U16 R49, desc[UR8][R42.64] ;  /* 0x000000082a319981 */ /* 0x000ee2000c1e1500 */
[----:B------:R-:W1:Y:S01]  /*1280*/  LDCU UR5, c[0x0][0x360] ;  /* 0x00006c00ff0577ac */ /* 0x000e620008000800 */
[----:B------:R-:W-:Y:S01]  /*1290*/  @!P5 HADD2.F32 R23, -RZ, R37.H0_H0 ;  /* 0x20000025ff17d230 */ /* 0x000fe20000004100 */
[----:B-1----:R-:W-:-:S04]  /*12a0*/  IADD3 R37, PT, PT, R40, UR5, RZ ;  /* 0x0000000528257c10 */ /* 0x002fc8000fffe0ff */
[----:B------:R-:W-:Y:S02]  /*12b0*/  ISETP.GE.AND P0, PT, R37, UR11, PT ;  /* 0x0000000b25007c0c */ /* 0x000fe4000bf06270 */
[----:B0-----:R-:W-:-:S11]  /*12c0*/  @!P1 F2FP.F16.F32.PACK_AB R35, RZ, UR4 ;  /* 0x00000004ff239c3e */ /* 0x001fd600080000ff */
[----:B------:R-:W0:Y:S01]  /*12d0*/  @!P0 LDC R51, c[0x0][0x3b4] ;  /* 0x0000ed00ff338b82 */ /* 0x000e220000000800 */
[C---:B------:R-:W-:Y:S02]  /*12e0*/  @!P0 LOP3.LUT R34, R37.reuse, 0xffe0, RZ, 0xc0, !PT ;  /* 0x0000ffe025228812 */ /* 0x040fe400078ec0ff */
[----:B------:R-:W-:Y:S01]  /*12f0*/  P2R R45, PR, RZ, 0x20 ;  /* 0x00000020ff2d7803 */ /* 0x000fe20000000000 */
[----:B--2---:R-:W3:Y:S02]  /*1300*/  @!P1 I2F.F16 R50, R50 ;  /* 0x0000003200329306 */ /* 0x004ee40000200c00 */
[----:B---3--:R-:W-:Y:S01]  /*1310*/  @!P1 HFMA2 R49, R50.H0_H0, R35.H0_H0, R49.H0_H0 ;  /* 0x2000002332319231 */ /* 0x008fe20000040831 */
[----:B------:R-:W-:-:S05]  /*1320*/  @!P0 LOP3.LUT R35, R37, 0x1f, RZ, 0xc0, !PT ;  /* 0x0000001f25238812 */ /* 0x000fca00078ec0ff */
[----:B------:R-:W-:-:S04]  /*1330*/  @!P0 IMAD R35, R2, 0x20, R35 ;  /* 0x0000002002238824 */ /* 0x000fc800078e0223 */
[----:B0-----:R-:W-:Y:S02]  /*1340*/  @!P0 IMAD R42, R34, R51, R35 ;  /* 0x00000033222a8224 */ /* 0x001fe400078e0223 */
[----:B------:R-:W0:Y:S03]  /*1350*/  @!P0 LDC.64 R34, c[0x0][0x388] ;  /* 0x0000e200ff228b82 */ /* 0x000e260000000a00 */
[----:B0-----:R-:W-:-:S04]  /*1360*/  @!P0 IADD3 R34, P5, PT, R42, R34, RZ ;  /* 0x000000222a228210 */ /* 0x001fc80007fbe0ff */
[----:B------:R-:W-:Y:S02]  /*1370*/  @!P0 LEA.HI.X.SX32 R35, R42, R35, 0x1, P5 ;  /* 0x000000232a238211 */ /* 0x000fe400028f0eff */
[----:B------:R-:W0:Y:S03]  /*1380*/  @!P0 LDC.64 R42, c[0x0][0x398] ;  /* 0x0000e600ff2a8b82 */ /* 0x000e260000000a00 */
[----:B------:R1:W2:Y:S01]  /*1390*/  @!P0 LDG.E.S8 R34, desc[UR8][R34.64] ;  /* 0x0000000822228981 */ /* 0x0002a2000c1e1300 */
[----:B0-----:R-:W-:-:S06]  /*13a0*/  @!P0 IMAD.WIDE.U32 R42, R37, 0x2, R42 ;  /* 0x00000002252a8825 */ /* 0x001fcc00078e002a */
[----:B------:R-:W3:Y:S01]  /*13b0*/  @!P0 LDG.E.U16 R43, desc[UR8][R42.64] ;  /* 0x000000082a2b8981 */ /* 0x000ee2000c1e1500 */
[----:B------:R-:W-:Y:S01]  /*13c0*/  ISETP.GE.AND P5, PT, R4, UR11, PT ;  /* 0x0000000b04007c0c */ /* 0x000fe2000bfa6270 */
[----:B------:R-:W-:Y:S01]  /*13d0*/  HFMA2 R4, -RZ, RZ, 0, 0 ;  /* 0x00000000ff047431 */ /* 0x000fe200000001ff */
[----:B-1----:R-:W-:Y:S01]  /*13e0*/  @!P0 F2FP.F16.F32.PACK_AB R35, RZ, UR4 ;  /* 0x00000004ff238c3e */ /* 0x002fe200080000ff */
[----:B------:R-:W-:Y:S01]  /*13f0*/  @!P6 FADD.FTZ R4, RZ, R3 ;  /* 0x00000003ff04e221 */ /* 0x000fe20000010000 */
[----:B------:R-:W-:Y:S02]  /*1400*/  P2R R47, PR, RZ, 0x10 ;  /* 0x00000010ff2f7803 */ /* 0x000fe40000000000 */
[----:B------:R-:W-:-:S07]  /*1410*/  ISETP.GE.AND P4, PT, R16, UR11, PT ;  /* 0x0000000b10007c0c */ /* 0x000fce000bf86270 */
[----:B------:R-:W-:Y:S01]  /*1420*/  @!P5 FADD.FTZ R4, R4, R5 ;  /* 0x000000050404d221 */ /* 0x000fe20000010000 */
[----:B------:R-:W-:Y:S01]  /*1430*/  ISETP.GE.AND P5, PT, R20, UR11, PT ;  /* 0x0000000b14007c0c */ /* 0x000fe2000bfa6270 */
[----:B------:R-:W-:Y:S02]  /*1440*/  @!P3 HADD2.F32 R27, -RZ, R38.H0_H0 ;  /* 0x20000026ff1bb230 */ /* 0x000fe40000004100 */
[----:B------:R-:W-:Y:S02]  /*1450*/  @!P2 HADD2.F32 R29, -RZ, R41.H0_H0 ;  /* 0x20000029ff1da230 */ /* 0x000fe40000004100 */
[----:B------:R-:W-:Y:S01]  /*1460*/  @!P1 HADD2.F32 R31, -RZ, R49.H0_H0 ;  /* 0x20000031ff1f9230 */ /* 0x000fe20000004100 */
[----:B------:R-:W0:Y:S01]  /*1470*/  S2UR UR6, SR_CgaCtaId ;  /* 0x00000000000679c3 */ /* 0x000e220000008800 */
[----:B------:R-:W-:Y:S01]  /*1480*/  UMOV UR4, 0x400 ;  /* 0x0000040000047882 */ /* 0x000fe20000000000 */
[----:B--2---:R1:W3:Y:S02]  /*1490*/  @!P0 I2F.F16 R50, R34 ;  /* 0x0000002200328306 */ /* 0x0042e40000200c00 */
[----:B-1----:R-:W-:-:S02]  /*14a0*/  P2R R34, PR, RZ, 0x40 ;  /* 0x00000040ff227803 */ /* 0x002fc40000000000 */
[----:B------:R-:W-:Y:S01]  /*14b0*/  ISETP.GE.AND P6, PT, R6, UR11, PT ;  /* 0x0000000b06007c0c */ /* 0x000fe2000bfc6270 */
[----:B---3--:R-:W-:Y:S01]  /*14c0*/  @!P0 HFMA2 R43, R50.H0_H0, R35.H0_H0, R43.H0_H0 ;  /* 0x20000023322b8231 */ /* 0x008fe2000004082b */
[----:B------:R-:W-:Y:S02]  /*14d0*/  P2R R35, PR, RZ, 0x1 ;  /* 0x00000001ff237803 */ /* 0x000fe40000000000 */
[----:B------:R-:W-:-:S09]  /*14e0*/  ISETP.GE.AND P0, PT, R14, UR11, PT ;  /* 0x0000000b0e007c0c */ /* 0x000fd2000bf06270 */
[----:B------:R-:W-:-:S04]  /*14f0*/  @!P6 FADD.FTZ R4, R4, R7 ;  /* 0x000000070404e221 */ /* 0x000fc80000010000 */
[----:B------:R-:W-:Y:S01]  /*1500*/  @!P0 FADD.FTZ R4, R4, R9 ;  /* 0x0000000904048221 */ /* 0x000fe20000010000 */
[----:B------:R-:W-:-:S03]  /*1510*/  ISETP.GE.AND P0, PT, R24, UR11, PT ;  /* 0x0000000b18007c0c */ /* 0x000fc6000bf06270 */
[----:B------:R-:W-:Y:S01]  /*1520*/  @!P4 FADD.FTZ R4, R4, R11 ;  /* 0x0000000b0404c221 */ /* 0x000fe20000010000 */
[----:B------:R-:W-:-:S03]  /*1530*/  ISETP.GE.AND P4, PT, R28, UR11, PT ;  /* 0x0000000b1c007c0c */ /* 0x000fc6000bf86270 */
[----:B------:R-:W-:Y:S01]  /*1540*/  @!P5 FADD.FTZ R4, R4, R13 ;  /* 0x0000000d0404d221 */ /* 0x000fe20000010000 */
[----:B------:R-:W-:-:S05]  /*1550*/  ISETP.GE.AND P5, PT, R39, UR11, PT ;  /* 0x0000000b27007c0c */ /* 0x000fca000bfa6270 */
[----:B------:R-:W-:Y:S01]  /*1560*/  @!P0 FADD.FTZ R4, R4, R15 ;  /* 0x0000000f04048221 */ /* 0x000fe20000010000 */
[----:B------:R-:W-:-:S03]  /*1570*/  ISETP.GE.AND P6, PT, R46, UR11, PT ;  /* 0x0000000b2e007c0c */ /* 0x000fc6000bfc6270 */
[----:B------:R-:W-:-:S04]  /*1580*/  @!P4 FADD.FTZ R4, R4, R17 ;  /* 0x000000110404c221 */ /* 0x000fc80000010000 */
[----:B------:R-:W-:Y:S01]  /*1590*/  @!P5 FADD.FTZ R4, R4, R19 ;  /* 0x000000130404d221 */ /* 0x000fe20000010000 */
[----:B------:R-:W-:Y:S02]  /*15a0*/  ISETP.NE.AND P5, PT, R45, RZ, PT ;  /* 0x000000ff2d00720c */ /* 0x000fe40003fa5270 */
[----:B------:R-:W-:-:S03]  /*15b0*/  ISETP.NE.AND P4, PT, R47, RZ, PT ;  /* 0x000000ff2f00720c */ /* 0x000fc60003f85270 */
[----:B------:R-:W-:Y:S01]  /*15c0*/  @!P6 FADD.FTZ R4, R4, R21 ;  /* 0x000000150404e221 */ /* 0x000fe20000010000 */
[----:B------:R-:W-:-:S07]  /*15d0*/  ISETP.NE.AND P0, PT, R35, RZ, PT ;  /* 0x000000ff2300720c */ /* 0x000fce0003f05270 */
[----:B------:R-:W-:-:S04]  /*15e0*/  @!P5 FADD.FTZ R4, R4, R23 ;  /* 0x000000170404d221 */ /* 0x000fc80000010000 */
[----:B------:R-:W-:-:S04]  /*15f0*/  @!P4 FADD.FTZ R4, R4, R25 ;  /* 0x000000190404c221 */ /* 0x000fc80000010000 */
[----:B------:R-:W-:Y:S01]  /*1600*/  @!P3 FADD.FTZ R4, R4, R27 ;  /* 0x0000001b0404b221 */ /* 0x000fe20000010000 */
[----:B------:R-:W-:-:S03]  /*1610*/  @!P0 HADD2.F32 R33, -RZ, R43.H0_H0 ;  /* 0x2000002bff218230 */ /* 0x000fc60000004100 */
[----:B------:R-:W-:-:S04]  /*1620*/  @!P2 FADD.FTZ R4, R4, R29 ;  /* 0x0000001d0404a221 */ /* 0x000fc80000010000 */
[----:B------:R-:W-:-:S04]  /*1630*/  @!P1 FADD.FTZ R4, R4, R31 ;  /* 0x0000001f04049221 */ /* 0x000fc80000010000 */
[----:B------:R-:W-:-:S05]  /*1640*/  @!P0 FADD.FTZ R4, R4, R33 ;  /* 0x0000002104048221 */ /* 0x000fca0000010000 */
[----:B------:R-:W1:Y:S02]  /*1650*/  SHFL.BFLY PT, R35, R4, 0x10, 0x1f ;  /* 0x0e001f0004237f89 */ /* 0x000e6400000e0000 */
[----:B-1----:R-:W-:-:S05]  /*1660*/  FADD.FTZ R35, R35, R4 ;  /* 0x0000000423237221 */ /* 0x002fca0000010000 */
[----:B------:R-:W1:Y:S02]  /*1670*/  SHFL.BFLY PT, R6, R35, 0x8, 0x1f ;  /* 0x0d001f0023067f89 */ /* 0x000e6400000e0000 */
[----:B-1----:R-:W-:-:S05]  /*1680*/  FADD.FTZ R6, R35, R6 ;  /* 0x0000000623067221 */ /* 0x002fca0000010000 */
[----:B------:R-:W1:Y:S02]  /*1690*/  SHFL.BFLY PT, R39, R6, 0x4, 0x1f ;  /* 0x0c801f0006277f89 */ /* 0x000e6400000e0000 */
[----:B-1----:R-:W-:-:S05]  /*16a0*/  FADD.FTZ R39, R6, R39 ;  /* 0x0000002706277221 */ /* 0x002fca0000010000 */
[----:B------:R-:W1:Y:S01]  /*16b0*/  SHFL.BFLY PT, R14, R39, 0x2, 0x1f ;  /* 0x0c401f00270e7f89 */ /* 0x000e6200000e0000 */
[----:B------:R-:W-:Y:S02]  /*16c0*/  P2R R20, PR, RZ, 0x20 ;  /* 0x00000020ff147803 */ /* 0x000fe40000000000 */
[C---:B------:R-:W-:Y:S02]  /*16d0*/  LOP3.LUT P5, RZ, R0.reuse, 0x1f, RZ, 0xc0, !PT ;  /* 0x0000001f00ff7812 */ /* 0x040fe400078ac0ff */
[----:B------:R-:W-:Y:S01]  /*16e0*/  ISETP.NE.AND P6, PT, R0, RZ, PT ;  /* 0x000000ff0000720c */ /* 0x000fe20003fc5270 */
[----:B-1----:R-:W-:-:S05]  /*16f0*/  FADD.FTZ R14, R39, R14 ;  /* 0x0000000e270e7221 */ /* 0x002fca0000010000 */
[----:B------:R-:W1:Y:S05]  /*1700*/  SHFL.BFLY PT, R41, R14, 0x1, 0x1f ;  /* 0x0c201f000e297f89 */ /* 0x000e6a00000e0000 */
[----:B------:R-:W-:-:S05]  /*1710*/  VOTEU.ALL UP1, P5 ;  /* 0x0000000000ff7886 */ /* 0x000fca0002820000 */
[----:B------:R-:W-:Y:S01]  /*1720*/  @!UP1 UIADD3 UR5, UPT, UPT, UR4, 0x8, URZ ;  /* 0x0000000804059890 */ /* 0x000fe2000fffe0ff */
[----:B------:R-:W2:Y:S03]  /*1730*/  @!P6 S2R R24, SR_CgaCtaId ;  /* 0x000000000018e919 */ /* 0x000ea60000008800 */
[----:B0-----:R-:W-:-:S06]  /*1740*/  @!UP1 ULEA UR5, UR6, UR5, 0x18 ;  /* 0x0000000506059291 */ /* 0x001fcc000f8ec0ff */
[----:B------:R-:W-:Y:S01]  /*1750*/  @!P5 LEA.HI R6, R0, UR5, RZ, 0x1d ;  /* 0x000000050006dc11 */ /* 0x000fe2000f8fe8ff */
[----:B-1----:R-:W-:Y:S01]  /*1760*/  FADD.FTZ R41, R14, R41 ;  /* 0x000000290e297221 */ /* 0x002fe20000010000 */
[----:B------:R-:W-:-:S04]  /*1770*/  @!P6 I2FP.F32.S32 R14, UR11 ;  /* 0x0000000b000eec45 */ /* 0x000fc80008201400 */
[----:B------:R-:W0:Y:S01]  /*1780*/  @!P6 MUFU.RCP R35, R14 ;  /* 0x0000000e0023e308 */ /* 0x000e220000001000 */
[----:B------:R-:W-:Y:S01]  /*1790*/  @!P5 STS [R6], R41 ;  /* 0x000000290600d388 */ /* 0x000fe20000000800 */
[----:B0-----:R-:W-:Y:S01]  /*17a0*/  @!P6 FMUL.FTZ R16, R35, R4 ;  /* 0x000000042310e220 */ /* 0x001fe20000410000 */
[----:B------:R-:W-:-:S04]  /*17b0*/  @!P6 MOV R35, 0x400 ;  /* 0x000004000023e802 */ /* 0x000fc80000000f00 */
[----:B--2---:R-:W-:Y:S01]  /*17c0*/  @!P6 LEA R35, R24, R35, 0x18 ;  /* 0x000000231823e211 */ /* 0x004fe200078ec0ff */
        /* <DEDUP_REMOVED lines=11> */
[--C-:B------:R-:W-:Y:S01]  /*1880*/  FADD.FTZ R39, R9, -R6.reuse ;  /* 0x8000000609277221 */ /* 0x100fe20000010000 */
[----:B------:R-:W-:-:S03]  /*1890*/  FADD.FTZ R35, R11, -R6 ;  /* 0x800000060b237221 */ /* 0x000fc60000010000 */
[----:B------:R-:W-:-:S04]  /*18a0*/  FFMA.FTZ R4, R39, R39, R4 ;  /* 0x0000002727047223 */ /* 0x000fc80000010004 */
        /* <DEDUP_REMOVED lines=49> */
[----:B------:R-:W0:Y:S01]  /*1bc0*/  LDS.64 R34, [UR12] ;  /* 0x0000000cff227984 */ /* 0x000e220008000a00 */
[----:B------:R-:W1:Y:S01]  /*1bd0*/  LDC.64 R38, c[0x0][0x3a0] ;  /* 0x0000e800ff267b82 */ /* 0x000e620000000a00 */
[----:B------:R-:W2:Y:S01]  /*1be0*/  LDCU UR4, c[0x0][0x3b4] ;  /* 0x00007680ff0477ac */ /* 0x000ea20008000800 */
[----:B-1----:R-:W-:-:S06]  /*1bf0*/  IMAD.WIDE.U32 R38, R0, 0x2, R38 ;  /* 0x0000000200267825 */ /* 0x002fcc00078e0026 */
[----:B------:R-:W3:Y:S01]  /*1c00*/  LDG.E.U16 R38, desc[UR8][R38.64] ;  /* 0x0000000826267981 */ /* 0x000ee2000c1e1500 */
[----:B0-----:R-:W-:-:S04]  /*1c10*/  FADD.FTZ R34, R3, -R34 ;  /* 0x8000002203227221 */ /* 0x001fc80000010000 */
[----:B------:R-:W-:Y:S02]  /*1c20*/  FMUL.FTZ R3, R34, R35 ;  /* 0x0000002322037220 */ /* 0x000fe40000410000 */
[----:B------:R-:W0:Y:S02]  /*1c30*/  LDC.64 R34, c[0x0][0x3a8] ;  /* 0x0000ea00ff227b82 */ /* 0x000e240000000a00 */
[----:B0-----:R-:W-:-:S06]  /*1c40*/  IMAD.WIDE.U32 R42, R0, 0x2, R34 ;  /* 0x00000002002a7825 */ /* 0x001fcc00078e0022 */
[----:B------:R-:W0:Y:S01]  /*1c50*/  LDC.64 R34, c[0x0][0x390] ;  /* 0x0000e400ff227b82 */ /* 0x000e220000000a00 */
[----:B------:R-:W4:Y:S01]  /*1c60*/  LDG.E.U16 R42, desc[UR8][R42.64] ;  /* 0x000000082a2a7981 */ /* 0x000f22000c1e1500 */
[----:B---3--:R-:W-:Y:S02]  /*1c70*/  HADD2.F32 R4, -RZ, R38.H0_H0 ;  /* 0x20000026ff047230 */ /* 0x008fe40000004100 */
[----:B----4-:R-:W-:-:S05]  /*1c80*/  HADD2.F32 R6, -RZ, R42.H0_H0 ;  /* 0x2000002aff067230 */ /* 0x010fca0000004100 */
[----:B------:R-:W-:Y:S01]  /*1c90*/  FFMA.FTZ R4, R3, R4, R6 ;  /* 0x0000000403047223 */ /* 0x000fe20000010006 */
[----:B------:R-:W-:-:S04]  /*1ca0*/  LOP3.LUT R3, R0, 0x1f, RZ, 0xc0, !PT ;  /* 0x0000001f00037812 */ /* 0x000fc800078ec0ff */
[----:B------:R-:W-:Y:S02]  /*1cb0*/  LEA R6, R2, R3, 0x5 ;  /* 0x0000000302067211 */ /* 0x000fe400078e28ff */
[----:B------:R-:W-:-:S05]  /*1cc0*/  LOP3.LUT R3, R0, 0x3e0, RZ, 0xc0, !PT ;  /* 0x000003e000037812 */ /* 0x000fca00078ec0ff */
[----:B--2---:R-:W-:-:S04]  /*1cd0*/  IMAD R41, R3, UR4, R6 ;  /* 0x0000000403297c24 */ /* 0x004fc8000f8e0206 */
[----:B0-----:R-:W-:-:S05]  /*1ce0*/  IMAD.WIDE R38, R41, 0x2, R34 ;  /* 0x0000000229267825 */ /* 0x001fca00078e0222 */
[----:B------:R-:W2:Y:S02]  /*1cf0*/  LDG.E.U16 R3, desc[UR8][R38.64] ;  /* 0x0000000826037981 */ /* 0x000ea4000c1e1500 */
[----:B--2---:R-:W-:-:S05]  /*1d00*/  HADD2.F32 R3, -RZ, R3.H0_H0 ;  /* 0x20000003ff037230 */ /* 0x004fca0000004100 */
[----:B------:R-:W-:Y:S01]  /*1d10*/  FADD.FTZ R3, R4, R3 ;  /* 0x0000000304037221 */ /* 0x000fe20000010000 */
[----:B------:R-:W-:Y:S06]  /*1d20*/  BRA.U !UP0, `(.L_x_302) ;  /* 0x0000000108247547 */ /* 0x000fec000b800000 */
[----:B------:R-:W0:Y:S01]  /*1d30*/  LDCU.64 UR4, c[0x0][0x380] ;  /* 0x00007000ff0477ac */ /* 0x000e220008000a00 */
[----:B------:R-:W-:Y:S01]  /*1d40*/  F2FP.F16.F32.PACK_AB R4, RZ, R3 ;  /* 0x00000003ff04723e */ /* 0x000fe200000000ff */
[----:B------:R-:W-:-:S04]  /*1d50*/  FMUL.FTZ R3, R3, UR7 ;  /* 0x0000000703037c20 */ /* 0x000fc80008410000 */
[----:B------:R1:W-:Y:S02]  /*1d60*/  STG.E.U16 desc[UR8][R38.64], R4 ;  /* 0x0000000426007986 */ /* 0x0003e4000c101508 */
[----:B------:R-:W2:Y:S01]  /*1d70*/  F2I.S8.NTZ R3, R3 ;  /* 0x0000000300037305 */ /* 0x000ea20000202100 */
[----:B0-----:R-:W-:-:S04]  /*1d80*/  IADD3 R34, P6, PT, R41, UR4, RZ ;  /* 0x0000000429227c10 */ /* 0x001fc8000ffde0ff */
[----:B------:R-:W-:-:S05]  /*1d90*/  LEA.HI.X.SX32 R35, R41, UR5, 0x1, P6 ;  /* 0x0000000529237c11 */ /* 0x000fca000b0f0eff */
[----:B--2---:R1:W-:Y:S01]  /*1da0*/  STG.E.U8 desc[UR8][R34.64], R3 ;  /* 0x0000000322007986 */ /* 0x0043e2000c101108 */
[----:B------:R-:W-:Y:S05]  /*1db0*/  BRA `(.L_x_301) ;  /* 0x0000000000107947 */ /* 0x000fea0003800000 */
.L_x_302:
[----:B------:R-:W0:Y:S01]  /*1dc0*/  LDC.64 R34, c[0x0][0x380] ;  /* 0x0000e000ff227b82 */ /* 0x000e220000000a00 */
[----:B------:R-:W-:Y:S01]  /*1dd0*/  F2FP.F16.F32.PACK_AB R3, RZ, R3 ;  /* 0x00000003ff03723e */ /* 0x000fe200000000ff */
[----:B0-----:R-:W-:-:S05]  /*1de0*/  IMAD.WIDE R34, R41, 0x2, R34 ;  /* 0x0000000229227825 */ /* 0x001fca00078e0222 */
[----:B------:R0:W-:Y:S02]  /*1df0*/  STG.E.U16 desc[UR8][R34.64], R3 ;  /* 0x0000000322007986 */ /* 0x0001e4000c101508 */
.L_x_301:
[----:B------:R-:W-:Y:S05]  /*1e00*/  BSYNC.RECONVERGENT B0 ;  /* 0x0000000000007941 */ /* 0x000fea0003800200 */
.L_x_300:
[----:B------:R-:W0:Y:S01]  /*1e10*/  LDCU UR4, c[0x0][0x360] ;  /* 0x00006c00ff0477ac */ /* 0x000e220008000800 */
[----:B------:R-:W-:Y:S01]  /*1e20*/  BSSY.RECONVERGENT B0, `(.L_x_303) ;  /* 0x000002a000007945 */ /* 0x000fe20003800200 */
[----:B01----:R-:W-:-:S04]  /*1e30*/  IADD3 R3, PT, PT, R0, UR4, RZ ;  /* 0x0000000400037c10 */ /* 0x003fc8000fffe0ff */
[----:B------:R-:W-:-:S13]  /*1e40*/  ISETP.GE.AND P6, PT, R3, UR11, PT ;  /* 0x0000000b03007c0c */ /* 0x000fda000bfc6270 */
[----:B------:R-:W-:Y:S05]  /*1e50*/  @P6 BRA `(.L_x_304) ;  /* 0x0000000000986947 */ /* 0x000fea0003800000 */
[----:B------:R-:W0:Y:S01]  /*1e60*/  LDS.64 R34, [UR12] ;  /* 0x0000000cff227984 */ /* 0x000e220008000a00 */
[----:B------:R-:W1:Y:S01]  /*1e70*/  LDC.64 R38, c[0x0][0x3a0] ;  /* 0x0000e800ff267b82 */ /* 0x000e620000000a00 */
[----:B------:R-:W2:Y:S02]  /*1e80*/  LDCU UR4, c[0x0][0x360] ;  /* 0x00006c00ff0477ac */ /* 0x000ea40008000800 */
[----:B--2---:R-:W-:Y:S01]  /*1e90*/  IADD3 R3, PT, PT, R0, UR4, RZ ;  /* 0x0000000400037c10 */ /* 0x004fe2000fffe0ff */
[----:B------:R-:W2:Y:S04]  /*1ea0*/  LDCU UR4, c[0x0][0x3b4] ;  /* 0x00007680ff0477ac */ /* 0x000ea80008000800 */
[----:B-1----:R-:W-:-:S06]  /*1eb0*/  IMAD.WIDE.U32 R38, R3, 0x2, R38 ;  /* 0x0000000203267825 */ /* 0x002fcc00078e0026 */
[----:B------:R-:W3:Y:S01]  /*1ec0*/  LDG.E.U16 R38, desc[UR8][R38.64] ;  /* 0x0000000826267981 */ /* 0x000ee2000c1e1500 */
[----:B0-----:R-:W-:Y:S02]  /*1ed0*/  FADD.FTZ R34, R5, -R34 ;  /* 0x8000002205227221 */ /* 0x001fe40000010000 */
[----:B------:R-:W0:Y:S02]  /*1ee0*/  LDC.64 R4, c[0x0][0x3a8] ;  /* 0x0000ea00ff047b82 */ /* 0x000e240000000a00 */
[----:B0-----:R-:W-:-:S06]  /*1ef0*/  IMAD.WIDE.U32 R4, R3, 0x2, R4 ;  /* 0x0000000203047825 */ /* 0x001fcc00078e0004 */
[----:B------:R-:W4:Y:S01]  /*1f00*/  LDG.E.U16 R4, desc[UR8][R4.64] ;  /* 0x0000000804047981 */ /* 0x000f22000c1e1500 */
[C---:B------:R-:W-:Y:S02]  /*1f10*/  LOP3.LUT R41, R3.reuse, 0x1f, RZ, 0xc0, !PT ;  /* 0x0000001f03297812 */ /* 0x040fe400078ec0ff */
[----:B------:R-:W-:Y:S02]  /*1f20*/  LOP3.LUT R3, R3, 0xfe0, RZ, 0xc0, !PT ;  /* 0x00000fe003037812 */ /* 0x000fe400078ec0ff */
[----:B------:R-:W-:-:S05]  /*1f30*/  LEA R0, R2, R41, 0x5 ;  /* 0x0000002902007211 */ /* 0x000fca00078e28ff */
[----:B--2---:R-:W-:Y:S02]  /*1f40*/  IMAD R3, R3, UR4, R0 ;  /* 0x0000000403037c24 */ /* 0x004fe4000f8e0200 */
[----:B------:R-:W-:Y:S02]  /*1f50*/  FMUL.FTZ R0, R34, R35 ;  /* 0x0000002322007220 */ /* 0x000fe40000410000 */
[----:B------:R-:W0:Y:S02]  /*1f60*/  LDC.64 R34, c[0x0][0x390] ;  /* 0x0000e400ff227b82 */ /* 0x000e240000000a00 */
[----:B0-----:R-:W-:-:S04]  /*1f70*/  IMAD.WIDE R34, R3, 0x2, R34 ;  /* 0x0000000203227825 */ /* 0x001fc800078e0222 */
[----:B---3--:R-:W-:Y:S02]  /*1f80*/  HADD2.F32 R39, -RZ, R38.H0_H0 ;  /* 0x20000026ff277230 */ /* 0x008fe40000004100 */
[----:B----4-:R-:W-:-:S05]  /*1f90*/  HADD2.F32 R41, -RZ, R4.H0_H0 ;  /* 0x20000004ff297230 */ /* 0x010fca0000004100 */
[----:B------:R-:W-:Y:S02]  /*1fa0*/  FFMA.FTZ R39, R0, R39, R41 ;  /* 0x0000002700277223 */ /* 0x000fe40000010029 */
[----:B------:R-:W2:Y:S02]  /*1fb0*/  LDG.E.U16 R0, desc[UR8][R34.64] ;  /* 0x0000000822007981 */ /* 0x000ea4000c1e1500 */
[----:B--2---:R-:W-:-:S05]  /*1fc0*/  HADD2.F32 R0, -RZ, R0.H0_H0 ;  /* 0x20000000ff007230 */ /* 0x004fca0000004100 */
[----:B------:R-:W-:Y:S01]  /*1fd0*/  FADD.FTZ R0, R39, R0 ;  /* 0x0000000027007221 */ /* 0x000fe20000010000 */
[----:B------:R-:W-:Y:S06]  /*1fe0*/  BRA.U !UP0, `(.L_x_305) ;  /* 0x0000000108247547 */ /* 0x000fec000b800000 */
[----:B------:R-:W0:Y:S02]  /*1ff0*/  LDCU.64 UR4, c[0x0][0x380] ;  /* 0x00007000ff0477ac */ /* 0x000e240008000a00 */
[----:B0-----:R-:W-:-:S04]  /*2000*/  IADD3 R4, P6, PT, R3, UR4, RZ ;  /* 0x0000000403047c10 */ /* 0x001fc8000ffde0ff */
[----:B------:R-:W-:Y:S01]  /*2010*/  LEA.HI.X.SX32 R5, R3, UR5, 0x1, P6 ;  /* 0x0000000503057c11 */ /* 0x000fe2000b0f0eff */
[----:B------:R-:W-:Y:S01]  /*2020*/  FMUL.FTZ R3, R0, UR7 ;  /* 0x0000000700037c20 */ /* 0x000fe20008410000 */
[----:B------:R-:W-:-:S05]  /*2030*/  F2FP.F16.F32.PACK_AB R0, RZ, R0 ;  /* 0x00000000ff00723e */ /* 0x000fca00000000ff */
[----:B------:R-:W0:Y:S01]  /*2040*/  F2I.S8.NTZ R3, R3 ;  /* 0x0000000300037305 */ /* 0x000e220000202100 */
[----:B------:R1:W-:Y:S04]  /*2050*/  STG.E.U16 desc[UR8][R34.64], R0 ;  /* 0x0000000022007986 */ /* 0x0003e8000c101508 */
[----:B0-----:R1:W-:Y:S01]  /*2060*/  STG.E.U8 desc[UR8][R4.64], R3 ;  /* 0x0000000304007986 */ /* 0x0013e2000c101108 */
[----:B------:R-:W-:Y:S05]  /*2070*/  BRA `(.L_x_304) ;  /* 0x0000000000107947 */ /* 0x000fea0003800000 */
.L_x_305:
[----:B------:R-:W0:Y:S01]  /*2080*/  LDC.64 R4, c[0x0][0x380] ;  /* 0x0000e000ff047b82 */ /* 0x000e220000000a00 */
[----:B------:R-:W-:Y:S01]  /*2090*/  F2FP.F16.F32.PACK_AB R0, RZ, R0 ;  /* 0x00000000ff00723e */ /* 0x000fe200000000ff */
[----:B0-----:R-:W-:-:S05]  /*20a0*/  IMAD.WIDE R4, R3, 0x2, R4 ;  /* 0x0000000203047825 */ /* 0x001fca00078e0204 */
[----:B------:R0:W-:Y:S02]  /*20b0*/  STG.E.U16 desc[UR8][R4.64], R0 ;  /* 0x0000000004007986 */ /* 0x0001e4000c101508 */
.L_x_304:
[----:B------:R-:W-:Y:S05]  /*20c0*/  BSYNC.RECONVERGENT B0 ;  /* 0x0000000000007941 */ /* 0x000fea0003800200 */
.L_x_303:
[----:B------:R-:W-:Y:S01]  /*20d0*/  ISETP.NE.AND P6, PT, R8, RZ, PT ;  /* 0x000000ff0800720c */ /* 0x000fe20003fc5270 */
[----:B------:R-:W-:-:S12]  /*20e0*/  BSSY.RECONVERGENT B0, `(.L_x_306) ;  /* 0x0000029000007945 */ /* 0x000fd80003800200 */
[----:B------:R-:W-:Y:S05]  /*20f0*/  @P6 BRA `(.L_x_307) ;  /* 0x00000000009c6947 */ /* 0x000fea0003800000 */
[----:B01----:R-:W0:Y:S01]  /*2100*/  S2R R0, SR_TID.X ;  /* 0x0000000000007919 */ /* 0x003e220000002100 */
[----:B------:R-:W1:Y:S01]  /*2110*/  LDC.64 R4, c[0x0][0x3a0] ;  /* 0x0000e800ff047b82 */ /* 0x000e620000000a00 */
[----:B------:R-:W2:Y:S07]  /*2120*/  LDCU UR4, c[0x0][0x3b4] ;  /* 0x00007680ff0477ac */ /* 0x000eae0008000800 */
[----:B------:R-:W3:Y:S01]  /*2130*/  LDC.64 R34, c[0x0][0x3a8] ;  /* 0x0000ea00ff227b82 */ /* 0x000ee20000000a00 */
[----:B0-----:R-:W-:-:S04]  /*2140*/  IADD3 R0, PT, PT, R0, UR10, RZ ;  /* 0x0000000a00007c10 */ /* 0x001fc8000fffe0ff */
[----:B------:R-:W-:-:S05]  /*2150*/  IADD3 R41, PT, PT, R0, UR10, RZ ;  /* 0x0000000a00297c10 */ /* 0x000fca000fffe0ff */
[C---:B-1----:R-:W-:Y:S02]  /*2160*/  IMAD.WIDE.U32 R38, R41.reuse, 0x2, R4 ;  /* 0x0000000229267825 */ /* 0x042fe400078e0004 */
[----:B------:R-:W0:Y:S01]  /*2170*/  LDS.64 R4, [UR12] ;  /* 0x0000000cff047984 */ /* 0x000e220008000a00 */
[C---:B------:R-:W-:Y:S02]  /*2180*/  LOP3.LUT R3, R41.reuse, 0x1f, RZ, 0xc0, !PT ;  /* 0x0000001f29037812 */ /* 0x040fe400078ec0ff */
[C---:B------:R-:W-:Y:S01]  /*2190*/  LOP3.LUT R0, R41.reuse, 0x1fe0, RZ, 0xc0, !PT ;  /* 0x00001fe029007812 */ /* 0x040fe200078ec0ff */
[----:B---3--:R-:W-:Y:S01]  /*21a0*/  IMAD.WIDE.U32 R34, R41, 0x2, R34 ;  /* 0x0000000229227825 */ /* 0x008fe200078e0022 */
[----:B------:R-:W-:Y:S01]  /*21b0*/  LEA R3, R2, R3, 0x5 ;  /* 0x0000000302037211 */ /* 0x000fe200078e28ff */
[----:B------:R-:W3:Y:S04]  /*21c0*/  LDG.E.U16 R38, desc[UR8][R38.64] ;  /* 0x0000000826267981 */ /* 0x000ee8000c1e1500 */
[----:B--2---:R-:W-:Y:S01]  /*21d0*/  IMAD R41, R0, UR4, R3 ;  /* 0x0000000400297c24 */ /* 0x004fe2000f8e0203 */
[----:B------:R-:W2:Y:S01]  /*21e0*/  LDG.E.U16 R34, desc[UR8][R34.64] ;  /* 0x0000000822227981 */ /* 0x000ea2000c1e1500 */
[----:B0-----:R-:W-:-:S02]  /*21f0*/  FADD.FTZ R4, R7, -R4 ;  /* 0x8000000407047221 */ /* 0x001fc40000010000 */
[----:B------:R-:W0:Y:S02]  /*2200*/  LDC.64 R6, c[0x0][0x390] ;  /* 0x0000e400ff067b82 */ /* 0x000e240000000a00 */
[----:B------:R-:W-:Y:S01]  /*2210*/  FMUL.FTZ R4, R4, R5 ;  /* 0x0000000504047220 */ /* 0x000fe20000410000 */
[----:B0-----:R-:W-:-:S05]  /*2220*/  IMAD.WIDE R6, R41, 0x2, R6 ;  /* 0x0000000229067825 */ /* 0x001fca00078e0206 */
[----:B------:R-:W4:Y:S01]  /*2230*/  LDG.E.U16 R0, desc[UR8][R6.64] ;  /* 0x0000000806007981 */ /* 0x000f22000c1e1500 */
[----:B---3--:R-:W-:Y:S02]  /*2240*/  HADD2.F32 R3, -RZ, R38.H0_H0 ;  /* 0x20000026ff037230 */ /* 0x008fe40000004100 */
[----:B--2---:R-:W-:-:S05]  /*2250*/  HADD2.F32 R5, -RZ, R34.H0_H0 ;  /* 0x20000022ff057230 */ /* 0x004fca0000004100 */
        /* <DEDUP_REMOVED lines=13> */
.L_x_308:
[----:B------:R-:W0:Y:S01]  /*2330*/  LDC.64 R4, c[0x0][0x380] ;  /* 0x0000e000ff047b82 */ /* 0x000e220000000a00 */
[----:B------:R-:W-:Y:S01]  /*2340*/  F2FP.F16.F32.PACK_AB R0, RZ, R0 ;  /* 0x00000000ff00723e */ /* 0x000fe200000000ff */
[----:B0-----:R-:W-:-:S05]  /*2350*/  IMAD.WIDE R4, R41, 0x2, R4 ;  /* 0x0000000229047825 */ /* 0x001fca00078e0204 */
[----:B------:R3:W-:Y:S02]  /*2360*/  STG.E.U16 desc[UR8][R4.64], R0 ;  /* 0x0000000004007986 */ /* 0x0007e4000c101508 */
.L_x_307:
[----:B------:R-:W-:Y:S05]  /*2370*/  BSYNC.RECONVERGENT B0 ;  /* 0x0000000000007941 */ /* 0x000fea0003800200 */
.L_x_306:
[----:B------:R-:W-:Y:S01]  /*2380*/  ISETP.NE.AND P6, PT, R10, RZ, PT ;  /* 0x000000ff0a00720c */ /* 0x000fe20003fc5270 */
[----:B------:R-:W-:-:S12]  /*2390*/  BSSY.RECONVERGENT B0, `(.L_x_309) ;  /* 0x000002a000007945 */ /* 0x000fd80003800200 */
[----:B------:R-:W-:Y:S05]  /*23a0*/  @P6 BRA `(.L_x_310) ;  /* 0x0000000000a06947 */ /* 0x000fea0003800000 */
[----:B0123--:R-:W0:Y:S01]  /*23b0*/  S2R R0, SR_TID.X ;  /* 0x0000000000007919 */ /* 0x00fe220000002100 */
[----:B------:R-:W1:Y:S01]  /*23c0*/  LDC.64 R6, c[0x0][0x3a8] ;  /* 0x0000ea00ff067b82 */ /* 0x000e620000000a00 */
[----:B------:R-:W2:Y:S07]  /*23d0*/  LDCU UR4, c[0x0][0x3b4] ;  /* 0x00007680ff0477ac */ /* 0x000eae0008000800 */
[----:B------:R-:W3:Y:S01]  /*23e0*/  LDC.64 R4, c[0x0][0x3a0] ;  /* 0x0000e800ff047b82 */ /* 0x000ee20000000a00 */
[----:B0-----:R-:W-:-:S05]  /*23f0*/  IADD3 R0, PT, PT, R0, UR10, RZ ;  /* 0x0000000a00007c10 */ /* 0x001fca000fffe0ff */
[----:B------:R-:W-:-:S05]  /*2400*/  VIADD R0, R0, UR10 ;  /* 0x0000000a00007c36 */ /* 0x000fca0008000000 */
[----:B------:R-:W-:-:S05]  /*2410*/  IADD3 R41, PT, PT, R0, UR10, RZ ;  /* 0x0000000a00297c10 */ /* 0x000fca000fffe0ff */
[C---:B-1----:R-:W-:Y:S02]  /*2420*/  IMAD.WIDE.U32 R34, R41.reuse, 0x2, R6 ;  /* 0x0000000229227825 */ /* 0x042fe400078e0006 */
[----:B------:R-:W0:Y:S01]  /*2430*/  LDC.64 R6, c[0x0][0x390] ;  /* 0x0000e400ff067b82 */ /* 0x000e220000000a00 */
[C---:B------:R-:W-:Y:S01]  /*2440*/  LOP3.LUT R3, R41.reuse, 0x1f, RZ, 0xc0, !PT ;  /* 0x0000001f29037812 */ /* 0x040fe200078ec0ff */
[C---:B---3--:R-:W-:Y:S01]  /*2450*/  IMAD.WIDE.U32 R38, R41.reuse, 0x2, R4 ;  /* 0x0000000229267825 */ /* 0x048fe200078e0004 */
[----:B------:R-:W-:Y:S01]  /*2460*/  LOP3.LUT R0, R41, 0x3fe0, RZ, 0xc0, !PT ;  /* 0x00003fe029007812 */ /* 0x000fe200078ec0ff */
[----:B------:R-:W3:Y:S01]  /*2470*/  LDG.E.U16 R34, desc[UR8][R34.64] ;  /* 0x0000000822227981 */ /* 0x000ee2000c1e1500 */
[----:B------:R-:W-:-:S03]  /*2480*/  LEA R3, R2, R3, 0x5 ;  /* 0x0000000302037211 */ /* 0x000fc600078e28ff */
[----:B------:R-:W4:Y:S02]  /*2490*/  LDG.E.U16 R38, desc[UR8][R38.64] ;  /* 0x0000000826267981 */ /* 0x000f24000c1e1500 */
[----:B--2---:R-:W-:Y:S02]  /*24a0*/  IMAD R41, R0, UR4, R3 ;  /* 0x0000000400297c24 */ /* 0x004fe4000f8e0203 */
[----:B------:R-:W1:Y:S02]  /*24b0*/  LDS.64 R4, [UR12] ;  /* 0x0000000cff047984 */ /* 0x000e640008000a00 */
[----:B0-----:R-:W-:-:S05]  /*24c0*/  IMAD.WIDE R6, R41, 0x2, R6 ;  /* 0x0000000229067825 */ /* 0x001fca00078e0206 */
[----:B------:R-:W2:Y:S01]  /*24d0*/  LDG.E.U16 R0, desc[UR8][R6.64] ;  /* 0x0000000806007981 */ /* 0x000ea2000c1e1500 */
[----:B-1----:R-:W-:-:S04]  /*24e0*/  FADD.FTZ R4, R9, -R4 ;  /* 0x8000000409047221 */ /* 0x002fc80000010000 */
[----:B------:R-:W-:Y:S01]  /*24f0*/  FMUL.FTZ R4, R4, R5 ;  /* 0x0000000504047220 */ /* 0x000fe20000410000 */
[----:B---3--:R-:W-:Y:S02]  /*2500*/  HADD2.F32 R5, -RZ, R34.H0_H0 ;  /* 0x20000022ff057230 */ /* 0x008fe40000004100 */
[----:B----4-:R-:W-:-:S05]  /*2510*/  HADD2.F32 R3, -RZ, R38.H0_H0 ;  /* 0x20000026ff037230 */ /* 0x010fca0000004100 */
[----:B------:R-:W-:Y:S01]  /*2520*/  FFMA.FTZ R3, R4, R3, R5 ;  /* 0x0000000304037223 */ /* 0x000fe20000010005 */
[----:B--2---:R-:W-:-:S05]  /*2530*/  HADD2.F32 R0, -RZ, R0.H0_H0 ;  /* 0x20000000ff007230 */ /* 0x004fca0000004100 */
        /* <DEDUP_REMOVED lines=11> */
.L_x_311:
[----:B------:R-:W0:Y:S01]  /*25f0*/  LDC.64 R4, c[0x0][0x380] ;  /* 0x0000e000ff047b82 */ /* 0x000e220000000a00 */
[----:B------:R-:W-:Y:S01]  /*2600*/  F2FP.F16.F32.PACK_AB R0, RZ, R0 ;  /* 0x00000000ff00723e */ /* 0x000fe200000000ff */
[----:B0-----:R-:W-:-:S05]  /*2610*/  IMAD.WIDE R4, R41, 0x2, R4 ;  /* 0x0000000229047825 */ /* 0x001fca00078e0204 */
[----:B------:R4:W-:Y:S02]  /*2620*/  STG.E.U16 desc[UR8][R4.64], R0 ;  /* 0x0000000004007986 */ /* 0x0009e4000c101508 */
.L_x_310:
[----:B------:R-:W-:Y:S05]  /*2630*/  BSYNC.RECONVERGENT B0 ;  /* 0x0000000000007941 */ /* 0x000fea0003800200 */
.L_x_309:
[----:B------:R-:W-:Y:S01]  /*2640*/  ISETP.NE.AND P6, PT, R12, RZ, PT ;  /* 0x000000ff0c00720c */ /* 0x000fe20003fc5270 */
[----:B------:R-:W-:-:S12]  /*2650*/  BSSY.RECONVERGENT B0, `(.L_x_312) ;  /* 0x000002b000007945 */ /* 0x000fd80003800200 */
[----:B------:R-:W-:Y:S05]  /*2660*/  @P6 BRA `(.L_x_313) ;  /* 0x0000000000a46947 */ /* 0x000fea0003800000 */
[----:B01234-:R-:W0:Y:S01]  /*2670*/  S2R R0, SR_TID.X ;  /* 0x0000000000007919 */ /* 0x01fe220000002100 */
[----:B------:R-:W1:Y:S01]  /*2680*/  LDC.64 R6, c[0x0][0x3a0] ;  /* 0x0000e800ff067b82 */ /* 0x000e620000000a00 */
[----:B------:R-:W2:Y:S07]  /*2690*/  LDCU UR4, c[0x0][0x3b4] ;  /* 0x00007680ff0477ac */ /* 0x000eae0008000800 */
[----:B------:R-:W3:Y:S01]  /*26a0*/  LDC.64 R8, c[0x0][0x3a8] ;  /* 0x0000ea00ff087b82 */ /* 0x000ee20000000a00 */
[----:B0-----:R-:W-:-:S04]  /*26b0*/  IADD3 R0, PT, PT, R0, UR10, RZ ;  /* 0x0000000a00007c10 */ /* 0x001fc8000fffe0ff */
[----:B------:R-:W-:-:S04]  /*26c0*/  IADD3 R0, PT, PT, R0, UR10, RZ ;  /* 0x0000000a00007c10 */ /* 0x000fc8000fffe0ff */
[----:B------:R-:W-:-:S04]  /*26d0*/  IADD3 R0, PT, PT, R0, UR10, RZ ;  /* 0x0000000a00007c10 */ /* 0x000fc8000fffe0ff */
[----:B------:R-:W-:-:S04]  /*26e0*/  IADD3 R35, PT, PT, R0, UR10, RZ ;  /* 0x0000000a00237c10 */ /* 0x000fc8000fffe0ff */
[C---:B------:R-:W-:Y:S01]  /*26f0*/  LOP3.LUT R5, R35.reuse, 0x1f, RZ, 0xc0, !PT ;  /* 0x0000001f23057812 */ /* 0x040fe200078ec0ff */
[C---:B-1----:R-:W-:Y:S01]  /*2700*/  IMAD.WIDE.U32 R6, R35.reuse, 0x2, R6 ;  /* 0x0000000223067825 */ /* 0x042fe200078e0006 */
[C---:B------:R-:W-:Y:S02]  /*2710*/  LOP3.LUT R3, R35.reuse, 0x3fe0, RZ, 0xc0, !PT ;  /* 0x00003fe023037812 */ /* 0x040fe400078ec0ff */
[----:B------:R-:W-:Y:S01]  /*2720*/  LEA R0, R2, R5, 0x5 ;  /* 0x0000000502007211 */ /* 0x000fe200078e28ff */
[----:B---3--:R-:W-:Y:S01]  /*2730*/  IMAD.WIDE.U32 R8, R35, 0x2, R8 ;  /* 0x0000000223087825 */ /* 0x008fe200078e0008 */
[----:B------:R-:W0:Y:S01]  /*2740*/  LDC.64 R4, c[0x0][0x390] ;  /* 0x0000e400ff047b82 */ /* 0x000e220000000a00 */
[----:B------:R-:W3:Y:S02]  /*2750*/  LDG.E.U16 R6, desc[UR8][R6.64] ;  /* 0x0000000806067981 */ /* 0x000ee4000c1e1500 */
[----:B--2---:R-:W-:Y:S02]  /*2760*/  IMAD R3, R3, UR4, R0 ;  /* 0x0000000403037c24 */ /* 0x004fe4000f8e0200 */
[----:B------:R-:W2:Y:S04]  /*2770*/  LDG.E.U16 R8, desc[UR8][R8.64] ;  /* 0x0000000808087981 */ /* 0x000ea8000c1e1500 */
[----:B------:R-:W1:Y:S01]  /*2780*/  LDS.64 R34, [UR12] ;  /* 0x0000000cff227984 */ /* 0x000e620008000a00 */
[----:B0-----:R-:W-:-:S05]  /*2790*/  IMAD.WIDE R4, R3, 0x2, R4 ;  /* 0x0000000203047825 */ /* 0x001fca00078e0204 */
[----:B------:R-:W4:Y:S01]  /*27a0*/  LDG.E.U16 R0, desc[UR8][R4.64] ;  /* 0x0000000804007981 */ /* 0x000f22000c1e1500 */
[----:B-1----:R-:W-:-:S04]  /*27b0*/  FADD.FTZ R34, R11, -R34 ;  /* 0x800000220b227221 */ /* 0x002fc80000010000 */
[----:B------:R-:W-:Y:S01]  /*27c0*/  FMUL.FTZ R34, R34, R35 ;  /* 0x0000002322227220 */ /* 0x000fe20000410000 */
[----:B---3--:R-:W-:Y:S02]  /*27d0*/  HADD2.F32 R11, -RZ, R6.H0_H0 ;  /* 0x20000006ff0b7230 */ /* 0x008fe40000004100 */
[----:B--2---:R-:W-:-:S05]  /*27e0*/  HADD2.F32 R35, -RZ, R8.H0_H0 ;  /* 0x20000008ff237230 */ /* 0x004fca0000004100 */
[----:B------:R-:W-:Y:S01]  /*27f0*/  FFMA.FTZ R11, R34, R11, R35 ;  /* 0x0000000b220b7223 */ /* 0x000fe20000010023 */
[----:B----4-:R-:W-:-:S05]  /*2800*/  HADD2.F32 R0, -RZ, R0.H0_H0 ;  /* 0x20000000ff007230 */ /* 0x010fca0000004100 */
        /* <DEDUP_REMOVED lines=11> */
.L_x_314:
[----:B------:R-:W0:Y:S01]  /*28c0*/  LDC.64 R4, c[0x0][0x380] ;  /* 0x0000e000ff047b82 */ /* 0x000e220000000a00 */
[----:B------:R-:W-:Y:S01]  /*28d0*/  F2FP.F16.F32.PACK_AB R0, RZ, R0 ;  /* 0x00000000ff00723e */ /* 0x000fe200000000ff */
[----:B0-----:R-:W-:-:S05]  /*28e0*/  IMAD.WIDE R4, R3, 0x2, R4 ;  /* 0x0000000203047825 */ /* 0x001fca00078e0204 */
[----:B------:R0:W-:Y:S02]  /*28f0*/  STG.E.U16 desc[UR8][R4.64], R0 ;  /* 0x0000000004007986 */ /* 0x0001e4000c101508 */
.L_x_313:
[----:B------:R-:W-:Y:S05]  /*2900*/  BSYNC.RECONVERGENT B0 ;  /* 0x0000000000007941 */ /* 0x000fea0003800200 */
.L_x_312:
[----:B------:R-:W-:Y:S01]  /*2910*/  ISETP.NE.AND P6, PT, R18, RZ, PT ;  /* 0x000000ff1200720c */ /* 0x000fe20003fc5270 */
[----:B------:R-:W-:-:S12]  /*2920*/  BSSY.RECONVERGENT B0, `(.L_x_315) ;  /* 0x000002c000007945 */ /* 0x000fd80003800200 */
[----:B------:R-:W-:Y:S05]  /*2930*/  @P6 BRA `(.L_x_316) ;  /* 0x0000000000a86947 */ /* 0x000fea0003800000 */
[----:B01234-:R-:W0:Y:S01]  /*2940*/  S2R R0, SR_TID.X ;  /* 0x0000000000007919 */ /* 0x01fe220000002100 */
[----:B------:R-:W1:Y:S01]  /*2950*/  LDC.64 R8, c[0x0][0x3a0] ;  /* 0x0000e800ff087b82 */ /* 0x000e620000000a00 */
[----:B------:R-:W2:Y:S07]  /*2960*/  LDCU UR4, c[0x0][0x3b4] ;  /* 0x00007680ff0477ac */ /* 0x000eae0008000800 */
[----:B------:R-:W3:Y:S08]  /*2970*/  LDC.64 R6, c[0x0][0x3a8] ;  /* 0x0000ea00ff067b82 */ /* 0x000ef00000000a00 */
[----:B------:R-:W4:Y:S01]  /*2980*/  LDC.64 R4, c[0x0][0x390] ;  /* 0x0000e400ff047b82 */ /* 0x000f220000000a00 */
[----:B0-----:R-:W-:-:S04]  /*2990*/  IADD3 R0, PT, PT, R0, UR10, RZ ;  /* 0x0000000a00007c10 */ /* 0x001fc8000fffe0ff */
[----:B------:R-:W-:-:S05]  /*29a0*/  IADD3 R0, PT, PT, R0, UR10, RZ ;  /* 0x0000000a00007c10 */ /* 0x000fca000fffe0ff */
[----:B------:R-:W-:-:S05]  /*29b0*/  VIADD R0, R0, UR10 ;  /* 0x0000000a00007c36 */ /* 0x000fca0008000000 */
[----:B------:R-:W-:-:S04]  /*29c0*/  IADD3 R0, PT, PT, R0, UR10, RZ ;  /* 0x0000000a00007c10 */ /* 0x000fc8000fffe0ff */
[----:B------:R-:W-:-:S04]  /*29d0*/  IADD3 R39, PT, PT, R0, UR10, RZ ;  /* 0x0000000a00277c10 */ /* 0x000fc8000fffe0ff */
[C---:B------:R-:W-:Y:S01]  /*29e0*/  LOP3.LUT R3, R39.reuse, 0x1f, RZ, 0xc0, !PT ;  /* 0x0000001f27037812 */ /* 0x040fe200078ec0ff */
[C---:B-1----:R-:W-:Y:S01]  /*29f0*/  IMAD.WIDE.U32 R10, R39.reuse, 0x2, R8 ;  /* 0x00000002270a7825 */ /* 0x042fe200078e0008 */
[C---:B------:R-:W-:Y:S02]  /*2a00*/  LOP3.LUT R0, R39.reuse, 0x7fe0, RZ, 0xc0, !PT ;  /* 0x00007fe027007812 */ /* 0x040fe400078ec0ff */
[----:B------:R-:W-:Y:S01]  /*2a10*/  LEA R3, R2, R3, 0x5 ;  /* 0x0000000302037211 */ /* 0x000fe200078e28ff */
[----:B---3--:R-:W-:Y:S02]  /*2a20*/  IMAD.WIDE.U32 R8, R39, 0x2, R6 ;  /* 0x0000000227087825 */ /* 0x008fe400078e0006 */
[----:B------:R-:W3:Y:S02]  /*2a30*/  LDG.E.U16 R10, desc[UR8][R10.64] ;  /* 0x000000080a0a7981 */ /* 0x000ee4000c1e1500 */
[----:B--2---:R-:W-:Y:S02]  /*2a40*/  IMAD R35, R0, UR4, R3 ;  /* 0x0000000400237c24 */ /* 0x004fe4000f8e0203 */
[----:B------:R-:W2:Y:S02]  /*2a50*/  LDG.E.U16 R8, desc[UR8][R8.64] ;  /* 0x0000000808087981 */ /* 0x000ea4000c1e1500 */
[----:B----4-:R-:W-:-:S02]  /*2a60*/  IMAD.WIDE R4, R35, 0x2, R4 ;  /* 0x0000000223047825 */ /* 0x010fc400078e0204 */
[----:B------:R-:W0:Y:S04]  /*2a70*/  LDS.64 R6, [UR12] ;  /* 0x0000000cff067984 */ /* 0x000e280008000a00 */
[----:B------:R-:W4:Y:S01]  /*2a80*/  LDG.E.U16 R0, desc[UR8][R4.64] ;  /* 0x0000000804007981 */ /* 0x000f22000c1e1500 */
[----:B0-----:R-:W-:-:S04]  /*2a90*/  FADD.FTZ R6, R13, -R6 ;  /* 0x800000060d067221 */ /* 0x001fc80000010000 */
[----:B------:R-:W-:Y:S01]  /*2aa0*/  FMUL.FTZ R6, R6, R7 ;  /* 0x0000000706067220 */ /* 0x000fe20000410000 */
        /* <DEDUP_REMOVED lines=15> */
.L_x_317:
[----:B------:R-:W0:Y:S01]  /*2ba0*/  LDC.64 R4, c[0x0][0x380] ;  /* 0x0000e000ff047b82 */ /* 0x000e220000000a00 */
[----:B------:R-:W-:Y:S01]  /*2bb0*/  F2FP.F16.F32.PACK_AB R0, RZ, R0 ;  /* 0x00000000ff00723e */ /* 0x000fe200000000ff */
[----:B0-----:R-:W-:-:S05]  /*2bc0*/  IMAD.WIDE R4, R35, 0x2, R4 ;  /* 0x0000000223047825 */ /* 0x001fca00078e0204 */
[----:B------:R0:W-:Y:S02]  /*2bd0*/  STG.E.U16 desc[UR8][R4.64], R0 ;  /* 0x0000000004007986 */ /* 0x0001e4000c101508 */
.L_x_316:
[----:B------:R-:W-:Y:S05]  /*2be0*/  BSYNC.RECONVERGENT B0 ;  /* 0x0000000000007941 */ /* 0x000fea0003800200 */
.L_x_315:
        /* <DEDUP_REMOVED lines=9> */
[----:B------:R-:W-:-:S04]  /*2c80*/  IADD3 R0, PT, PT, R0, UR10, RZ ;  /* 0x0000000a00007c10 */ /* 0x000fc8000fffe0ff */
[----:B------:R-:W-:-:S04]  /*2c90*/  IADD3 R0, PT, PT, R0, UR10, RZ ;  /* 0x0000000a00007c10 */ /* 0x000fc8000fffe0ff */
[----:B------:R-:W-:-:S04]  /*2ca0*/  IADD3 R0, PT, PT, R0, UR10, RZ ;  /* 0x0000000a00007c10 */ /* 0x000fc8000fffe0ff */
[----:B------:R-:W-:-:S04]  /*2cb0*/  IADD3 R0, PT, PT, R0, UR10, RZ ;  /* 0x0000000a00007c10 */ /* 0x000fc8000fffe0ff */
[----:B------:R-:W-:-:S04]  /*2cc0*/  IADD3 R11, PT, PT, R0, UR10, RZ ;  /* 0x0000000a000b7c10 */ /* 0x000fc8000fffe0ff */
[C---:B------:R-:W-:Y:S01]  /*2cd0*/  LOP3.LUT R3, R11.reuse, 0x1f, RZ, 0xc0, !PT ;  /* 0x0000001f0b037812 */ /* 0x040fe200078ec0ff */
[C---:B-1----:R-:W-:Y:S01]  /*2ce0*/  IMAD.WIDE.U32 R8, R11.reuse, 0x2, R8 ;  /* 0x000000020b087825 */ /* 0x042fe200078e0008 */
[----:B------:R-:W-:-:S03]  /*2cf0*/  LOP3.LUT R0, R11, 0x7fe0, RZ, 0xc0, !PT ;  /* 0x00007fe00b007812 */ /* 0x000fc600078ec0ff */
[----:B------:R-:W-:Y:S02]  /*2d00*/  IMAD R3, R2, 0x20, R3 ;  /* 0x0000002002037824 */ /* 0x000fe400078e0203 */
[----:B---3--:R-:W-:Y:S01]  /*2d10*/  IMAD.WIDE.U32 R10, R11, 0x2, R6 ;  /* 0x000000020b0a7825 */ /* 0x008fe200078e0006 */
[----:B------:R-:W3:Y:S03]  /*2d20*/  LDG.E.U16 R8, desc[UR8][R8.64] ;  /* 0x0000000808087981 */ /* 0x000ee6000c1e1500 */
[----:B--2---:R-:W-:Y:S01]  /*2d30*/  IMAD R35, R0, UR4, R3 ;  /* 0x0000000400237c24 */ /* 0x004fe2000f8e0203 */
[----:B------:R-:W0:Y:S03]  /*2d40*/  LDS.64 R6, [UR12] ;  /* 0x0000000cff067984 */ /* 0x000e260008000a00 */
[----:B----4-:R-:W-:Y:S01]  /*2d50*/  IMAD.WIDE R4, R35, 0x2, R4 ;  /* 0x0000000223047825 */ /* 0x010fe200078e0204 */
[----:B------:R-:W2:Y:S04]  /*2d60*/  LDG.E.U16 R10, desc[UR8][R10.64] ;  /* 0x000000080a0a7981 */ /* 0x000ea8000c1e1500 */
[----:B------:R-:W4:Y:S01]  /*2d70*/  LDG.E.U16 R0, desc[UR8][R4.64] ;  /* 0x0000000804007981 */ /* 0x000f22000c1e1500 */
[----:B0-----:R-:W-:-:S04]  /*2d80*/  FADD.FTZ R6, R15, -R6 ;  /* 0x800000060f067221 */ /* 0x001fc80000010000 */
[----:B------:R-:W-:Y:S01]  /*2d90*/  FMUL.FTZ R6, R6, R7 ;  /* 0x0000000706067220 */ /* 0x000fe20000410000 */
[----:B---3--:R-:W-:Y:S02]  /*2da0*/  HADD2.F32 R3, -RZ, R8.H0_H0 ;  /* 0x20000008ff037230 */ /* 0x008fe40000004100 */
[----:B--2---:R-:W-:Y:S02]  /*2db0*/  HADD2.F32 R13, -RZ, R10.H0_H0 ;  /* 0x2000000aff0d7230 */ /* 0x004fe40000004100 */
[----:B----4-:R-:W-:-:S03]  /*2dc0*/  HADD2.F32 R0, -RZ, R0.H0_H0 ;  /* 0x20000000ff007230 */ /* 0x010fc60000004100 */
[----:B------:R-:W-:-:S04]  /*2dd0*/  FFMA.FTZ R3, R6, R3, R13 ;  /* 0x0000000306037223 */ /* 0x000fc8000001000d */
        /* <DEDUP_REMOVED lines=11> */
.L_x_320:
[----:B------:R-:W0:Y:S01]  /*2e90*/  LDC.64 R4, c[0x0][0x380] ;  /* 0x0000e000ff047b82 */ /* 0x000e220000000a00 */
[----:B------:R-:W-:Y:S01]  /*2ea0*/  F2FP.F16.F32.PACK_AB R0, RZ, R0 ;  /* 0x00000000ff00723e */ /* 0x000fe200000000ff */
[----:B0-----:R-:W-:-:S05]  /*2eb0*/  IMAD.WIDE R4, R35, 0x2, R4 ;  /* 0x0000000223047825 */ /* 0x001fca00078e0204 */
[----:B------:R0:W-:Y:S02]  /*2ec0*/  STG.E.U16 desc[UR8][R4.64], R0 ;  /* 0x0000000004007986 */ /* 0x0001e4000c101508 */
.L_x_319:
[----:B------:R-:W-:Y:S05]  /*2ed0*/  BSYNC.RECONVERGENT B0 ;  /* 0x0000000000007941 */ /* 0x000fea0003800200 */
.L_x_318:
[----:B------:R-:W-:Y:S01]  /*2ee0*/  ISETP.NE.AND P6, PT, R26, RZ, PT ;  /* 0x000000ff1a00720c */ /* 0x000fe20003fc5270 */
[----:B------:R-:W-:-:S12]  /*2ef0*/  BSSY.RECONVERGENT B0, `(.L_x_321) ;  /* 0x000002e000007945 */ /* 0x000fd80003800200 */
[----:B------:R-:W-:Y:S05]  /*2f00*/  @P6 BRA `(.L_x_322) ;  /* 0x0000000000b06947 */ /* 0x000fea0003800000 */
[----:B01234-:R-:W0:Y:S01]  /*2f10*/  S2R R0, SR_TID.X ;  /* 0x0000000000007919 */ /* 0x01fe220000002100 */
[----:B------:R-:W1:Y:S01]  /*2f20*/  LDC.64 R8, c[0x0][0x3a0] ;  /* 0x0000e800ff087b82 */ /* 0x000e620000000a00 */
[----:B------:R-:W2:Y:S01]  /*2f30*/  LDCU UR4, c[0x0][0x3b4] ;  /* 0x00007680ff0477ac */ /* 0x000ea20008000800 */
[----:B------:R-:W3:Y:S06]  /*2f40*/  LDS.64 R14, [UR12] ;  /* 0x0000000cff0e7984 */ /* 0x000eec0008000a00 */
[----:B------:R-:W4:Y:S08]  /*2f50*/  LDC.64 R6, c[0x0][0x3a8] ;  /* 0x0000ea00ff067b82 */ /* 0x000f300000000a00 */
[----:B------:R-:W5:Y:S01]  /*2f60*/  LDC.64 R4, c[0x0][0x390] ;  /* 0x0000e400ff047b82 */ /* 0x000f620000000a00 */
[----:B0-----:R-:W-:-:S04]  /*2f70*/  IADD3 R0, PT, PT, R0, UR10, RZ ;  /* 0x0000000a00007c10 */ /* 0x001fc8000fffe0ff */
[----:B------:R-:W-:-:S04]  /*2f80*/  IADD3 R0, PT, PT, R0, UR10, RZ ;  /* 0x0000000a00007c10 */ /* 0x000fc8000fffe0ff */
[----:B------:R-:W-:-:S04]  /*2f90*/  IADD3 R0, PT, PT, R0, UR10, RZ ;  /* 0x0000000a00007c10 */ /* 0x000fc8000fffe0ff */
[----:B------:R-:W-:-:S04]  /*2fa0*/  IADD3 R0, PT, PT, R0, UR10, RZ ;  /* 0x0000000a00007c10 */ /* 0x000fc8000fffe0ff */
[----:B------:R-:W-:-:S04]  /*2fb0*/  IADD3 R0, PT, PT, R0, UR10, RZ ;  /* 0x0000000a00007c10 */ /* 0x000fc8000fffe0ff */
[----:B------:R-:W-:-:S04]  /*2fc0*/  IADD3 R0, PT, PT, R0, UR10, RZ ;  /* 0x0000000a00007c10 */ /* 0x000fc8000fffe0ff */
[----:B------:R-:W-:-:S04]  /*2fd0*/  IADD3 R11, PT, PT, R0, UR10, RZ ;  /* 0x0000000a000b7c10 */ /* 0x000fc8000fffe0ff */
[C---:B------:R-:W-:Y:S01]  /*2fe0*/  LOP3.LUT R3, R11.reuse, 0x1f, RZ, 0xc0, !PT ;  /* 0x0000001f0b037812 */ /* 0x040fe200078ec0ff */
[C---:B-1----:R-:W-:Y:S01]  /*2ff0*/  IMAD.WIDE.U32 R8, R11.reuse, 0x2, R8 ;  /* 0x000000020b087825 */ /* 0x042fe200078e0008 */
[C---:B------:R-:W-:Y:S02]  /*3000*/  LOP3.LUT R0, R11.reuse, 0x7fe0, RZ, 0xc0, !PT ;  /* 0x00007fe00b007812 */ /* 0x040fe400078ec0ff */
[----:B------:R-:W-:Y:S01]  /*3010*/  LEA R3, R2, R3, 0x5 ;  /* 0x0000000302037211 */ /* 0x000fe200078e28ff */
[----:B----4-:R-:W-:Y:S02]  /*3020*/  IMAD.WIDE.U32 R6, R11, 0x2, R6 ;  /* 0x000000020b067825 */ /* 0x010fe400078e0006 */
[----:B------:R-:W4:Y:S02]  /*3030*/  LDG.E.U16 R8, desc[UR8][R8.64] ;  /* 0x0000000808087981 */ /* 0x000f24000c1e1500 */
[----:B--2---:R-:W-:Y:S02]  /*3040*/  IMAD R13, R0, UR4, R3 ;  /* 0x00000004000d7c24 */ /* 0x004fe4000f8e0203 */
[----:B------:R-:W2:Y:S02]  /*3050*/  LDG.E.U16 R6, desc[UR8][R6.64] ;  /* 0x0000000806067981 */ /* 0x000ea4000c1e1500 */
[----:B-----5:R-:W-:-:S05]  /*3060*/  IMAD.WIDE R4, R13, 0x2, R4 ;  /* 0x000000020d047825 */ /* 0x020fca00078e0204 */
[----:B------:R-:W5:Y:S01]  /*3070*/  LDG.E.U16 R0, desc[UR8][R4.64] ;  /* 0x0000000804007981 */ /* 0x000f62000c1e1500 */
[----:B---3--:R-:W-:-:S04]  /*3080*/  FADD.FTZ R10, R17, -R14 ;  /* 0x8000000e110a7221 */ /* 0x008fc80000010000 */
[----:B------:R-:W-:Y:S01]  /*3090*/  FMUL.FTZ R10, R10, R15 ;  /* 0x0000000f0a0a7220 */ /* 0x000fe20000410000 */
[----:B----4-:R-:W-:Y:S02]  /*30a0*/  HADD2.F32 R3, -RZ, R8.H0_H0 ;  /* 0x20000008ff037230 */ /* 0x010fe40000004100 */
[----:B--2---:R-:W-:-:S05]  /*30b0*/  HADD2.F32 R11, -RZ, R6.H0_H0 ;  /* 0x20000006ff0b7230 */ /* 0x004fca0000004100 */
        /* <DEDUP_REMOVED lines=13> */
.L_x_323:
[----:B------:R-:W0:Y:S01]  /*3190*/  LDC.64 R4, c[0x0][0x380] ;  /* 0x0000e000ff047b82 */ /* 0x000e220000000a00 */
[----:B------:R-:W-:Y:S01]  /*31a0*/  F2FP.F16.F32.PACK_AB R0, RZ, R0 ;  /* 0x00000000ff00723e */ /* 0x000fe200000000ff */
[----:B0-----:R-:W-:-:S05]  /*31b0*/  IMAD.WIDE R4, R13, 0x2, R4 ;  /* 0x000000020d047825 */ /* 0x001fca00078e0204 */
[----:B------:R0:W-:Y:S02]  /*31c0*/  STG.E.U16 desc[UR8][R4.64], R0 ;  /* 0x0000000004007986 */ /* 0x0001e4000c101508 */
.L_x_322:
[----:B------:R-:W-:Y:S05]  /*31d0*/  BSYNC.RECONVERGENT B0 ;  /* 0x0000000000007941 */ /* 0x000fea0003800200 */
.L_x_321:
        /* <DEDUP_REMOVED lines=10> */
[----:B------:R-:W-:-:S05]  /*3280*/  IADD3 R0, PT, PT, R0, UR10, RZ ;  /* 0x0000000a00007c10 */ /* 0x000fca000fffe0ff */
[----:B------:R-:W-:-:S05]  /*3290*/  VIADD R0, R0, UR10 ;  /* 0x0000000a00007c36 */ /* 0x000fca0008000000 */
        /* <DEDUP_REMOVED lines=32> */
.L_x_326:
[----:B------:R-:W0:Y:S01]  /*34a0*/  LDC.64 R4, c[0x0][0x380] ;  /* 0x0000e000ff047b82 */ /* 0x000e220000000a00 */
[----:B------:R-:W-:Y:S01]  /*34b0*/  F2FP.F16.F32.PACK_AB R0, RZ, R0 ;  /* 0x00000000ff00723e */ /* 0x000fe200000000ff */
[----:B0-----:R-:W-:-:S05]  /*34c0*/  IMAD.WIDE R4, R13, 0x2, R4 ;  /* 0x000000020d047825 */ /* 0x001fca00078e0204 */
[----:B------:R0:W-:Y:S02]  /*34d0*/  STG.E.U16 desc[UR8][R4.64], R0 ;  /* 0x0000000004007986 */ /* 0x0001e4000c101508 */
.L_x_325:
[----:B------:R-:W-:Y:S05]  /*34e0*/  BSYNC.RECONVERGENT B0 ;  /* 0x0000000000007941 */ /* 0x000fea0003800200 */
.L_x_324:
        /* <DEDUP_REMOVED lines=12> */
[----:B------:R-:W-:-:S05]  /*35b0*/  IADD3 R0, PT, PT, R0, UR10, RZ ;  /* 0x0000000a00007c10 */ /* 0x000fca000fffe0ff */
[----:B------:R-:W-:-:S05]  /*35c0*/  VIADD R0, R0, UR10 ;  /* 0x0000000a00007c36 */ /* 0x000fca0008000000 */
        /* <DEDUP_REMOVED lines=31> */
.L_x_329:
[----:B------:R-:W0:Y:S01]  /*37c0*/  LDC.64 R4, c[0x0][0x380] ;  /* 0x0000e000ff047b82 */ /* 0x000e220000000a00 */
[----:B------:R-:W-:Y:S01]  /*37d0*/  F2FP.F16.F32.PACK_AB R0, RZ, R0 ;  /* 0x00000000ff00723e */ /* 0x000fe200000000ff */
[----:B0-----:R-:W-:-:S05]  /*37e0*/  IMAD.WIDE R4, R13, 0x2, R4 ;  /* 0x000000020d047825 */ /* 0x001fca00078e0204 */
[----:B------:R0:W-:Y:S02]  /*37f0*/  STG.E.U16 desc[UR8][R4.64], R0 ;  /* 0x0000000004007986 */ /* 0x0001e4000c101508 */
.L_x_328:
[----:B------:R-:W-:Y:S05]  /*3800*/  BSYNC.RECONVERGENT B0 ;  /* 0x0000000000007941 */ /* 0x000fea0003800200 */
.L_x_327:
[----:B------:R-:W-:Y:S04]  /*3810*/  BSSY.RECONVERGENT B0, `(.L_x_330) ;  /* 0x0000031000007945 */ /* 0x000fe80003800200 */
        /* <DEDUP_REMOVED lines=44> */
.L_x_332:
[----:B------:R-:W0:Y:S01]  /*3ae0*/  LDC.64 R4, c[0x0][0x380] ;  /* 0x0000e000ff047b82 */ /* 0x000e220000000a00 */
[----:B------:R-:W-:Y:S01]  /*3af0*/  F2FP.F16.F32.PACK_AB R0, RZ, R0 ;  /* 0x00000000ff00723e */ /* 0x000fe200000000ff */
[----:B0-----:R-:W-:-:S05]  /*3b00*/  IMAD.WIDE R4, R13, 0x2, R4 ;  /* 0x000000020d047825 */ /* 0x001fca00078e0204 */
[----:B------:R0:W-:Y:S02]  /*3b10*/  STG.E.U16 desc[UR8][R4.64], R0 ;  /* 0x0000000004007986 */ /* 0x0001e4000c101508 */
.L_x_331:
[----:B------:R-:W-:Y:S05]  /*3b20*/  BSYNC.RECONVERGENT B0 ;  /* 0x0000000000007941 */ /* 0x000fea0003800200 */
.L_x_330:
[----:B------:R-:W-:Y:S04]  /*3b30*/  BSSY.RECONVERGENT B0, `(.L_x_333) ;  /* 0x0000026000007945 */ /* 0x000fe80003800200 */
[----:B------:R-:W-:Y:S05]  /*3b40*/  @P4 BRA `(.L_x_334) ;  /* 0x0000000000904947 */ /* 0x000fea0003800000 */
[----:B-12---:R-:W1:Y:S01]  /*3b50*/  LDC.64 R6, c[0x0][0x3a0] ;  /* 0x0000e800ff067b82 */ /* 0x006e620000000a00 */
[----:B------:R-:W2:Y:S01]  /*3b60*/  LDCU UR4, c[0x0][0x3b4] ;  /* 0x00007680ff0477ac */ /* 0x000ea20008000800 */
[C---:B------:R-:W-:Y:S01]  /*3b70*/  LOP3.LUT R3, R48.reuse, 0x1f, RZ, 0xc0, !PT ;  /* 0x0000001f30037812 */ /* 0x040fe200078ec0ff */
[----:B------:R-:W5:Y:S01]  /*3b80*/  LDS.64 R12, [UR12] ;  /* 0x0000000cff0c7984 */ /* 0x000f620008000a00 */
[----:B0--34-:R-:W-:Y:S02]  /*3b90*/  LOP3.LUT R0, R48, 0xffe0, RZ, 0xc0, !PT ;  /* 0x0000ffe030007812 */ /* 0x019fe400078ec0ff */
        /* <DEDUP_REMOVED lines=8> */
[----:B---3--:R-:W-:-:S05]  /*3c20*/  IMAD.WIDE R4, R11, 0x2, R8 ;  /* 0x000000020b047825 */ /* 0x008fca00078e0208 */
[----:B------:R-:W3:Y:S01]  /*3c30*/  LDG.E.U16 R0, desc[UR8][R4.64] ;  /* 0x0000000804007981 */ /* 0x000ee2000c1e1500 */
[----:B-----5:R-:W-:-:S04]  /*3c40*/  FADD.FTZ R8, R25, -R12 ;  /* 0x8000000c19087221 */ /* 0x020fc80000010000 */
        /* <DEDUP_REMOVED lines=16> */
.L_x_335:
[----:B------:R-:W0:Y:S01]  /*3d50*/  LDC.64 R4, c[0x0][0x380] ;  /* 0x0000e000ff047b82 */ /* 0x000e220000000a00 */
[----:B------:R-:W-:Y:S01]  /*3d60*/  F2FP.F16.F32.PACK_AB R0, RZ, R0 ;  /* 0x00000000ff00723e */ /* 0x000fe200000000ff */
[----:B0-----:R-:W-:-:S05]  /*3d70*/  IMAD.WIDE R4, R11, 0x2, R4 ;  /* 0x000000020b047825 */ /* 0x001fca00078e0204 */
[----:B------:R0:W-:Y:S02]  /*3d80*/  STG.E.U16 desc[UR8][R4.64], R0 ;  /* 0x0000000004007986 */ /* 0x0001e4000c101508 */
.L_x_334:
[----:B------:R-:W-:Y:S05]  /*3d90*/  BSYNC.RECONVERGENT B0 ;  /* 0x0000000000007941 */ /* 0x000fea0003800200 */
.L_x_333:
        /* <DEDUP_REMOVED lines=34> */
.L_x_338:
[----:B------:R-:W0:Y:S01]  /*3fc0*/  LDC.64 R4, c[0x0][0x380] ;  /* 0x0000e000ff047b82 */ /* 0x000e220000000a00 */
[----:B------:R-:W-:Y:S01]  /*3fd0*/  F2FP.F16.F32.PACK_AB R0, RZ, R0 ;  /* 0x00000000ff00723e */ /* 0x000fe200000000ff */
[----:B0-----:R-:W-:-:S05]  /*3fe0*/  IMAD.WIDE R4, R13, 0x2, R4 ;  /* 0x000000020d047825 */ /* 0x001fca00078e0204 */
[----:B------:R0:W-:Y:S02]  /*3ff0*/  STG.E.U16 desc[UR8][R4.64], R0 ;  /* 0x0000000004007986 */ /* 0x0001e4000c101508 */
.L_x_337:
[----:B------:R-:W-:Y:S05]  /*4000*/  BSYNC.RECONVERGENT B0 ;  /* 0x0000000000007941 */ /* 0x000fea0003800200 */
.L_x_336:
[----:B------:R-:W-:Y:S04]  /*4010*/  BSSY.RECONVERGENT B0, `(.L_x_339) ;  /* 0x0000026000007945 */ /* 0x000fe80003800200 */
[----:B------:R-:W-:Y:S05]  /*4020*/  @P2 BRA `(.L_x_340) ;  /* 0x0000000000902947 */ /* 0x000fea0003800000 */
[----:B01234-:R-:W0:Y:S01]  /*4030*/  LDC.64 R4, c[0x0][0x3a0] ;  /* 0x0000e800ff047b82 */ /* 0x01fe220000000a00 */
[----:B------:R-:W1:Y:S01]  /*4040*/  LDCU UR4, c[0x0][0x3b4] ;  /* 0x00007680ff0477ac */ /* 0x000e620008000800 */
[C---:B------:R-:W-:Y:S01]  /*4050*/  LOP3.LUT R3, R32.reuse, 0x1f, RZ, 0xc0, !PT ;  /* 0x0000001f20037812 */ /* 0x040fe200078ec0ff */
[----:B------:R-:W2:Y:S01]  /*4060*/  LDS.64 R14, [UR12] ;  /* 0x0000000cff0e7984 */ /* 0x000ea20008000a00 */
[----:B------:R-:W-:Y:S02]  /*4070*/  LOP3.LUT R0, R32, 0xffe0, RZ, 0xc0, !PT ;  /* 0x0000ffe020007812 */ /* 0x000fe400078ec0ff */
        /* <DEDUP_REMOVED lines=27> */
.L_x_341:
[----:B------:R-:W0:Y:S01]  /*4230*/  LDC.64 R4, c[0x0][0x380] ;  /* 0x0000e000ff047b82 */ /* 0x000e220000000a00 */
[----:B------:R-:W-:Y:S01]  /*4240*/  F2FP.F16.F32.PACK_AB R0, RZ, R0 ;  /* 0x00000000ff00723e */ /* 0x000fe200000000ff */
[----:B0-----:R-:W-:-:S05]  /*4250*/  IMAD.WIDE R4, R13, 0x2, R4 ;  /* 0x000000020d047825 */ /* 0x001fca00078e0204 */
[----:B------:R0:W-:Y:S02]  /*4260*/  STG.E.U16 desc[UR8][R4.64], R0 ;  /* 0x0000000004007986 */ /* 0x0001e4000c101508 */
.L_x_340:
[----:B------:R-:W-:Y:S05]  /*4270*/  BSYNC.RECONVERGENT B0 ;  /* 0x0000000000007941 */ /* 0x000fea0003800200 */
.L_x_339:
        /* <DEDUP_REMOVED lines=34> */
.L_x_344:
[----:B------:R-:W0:Y:S01]  /*44a0*/  LDC.64 R4, c[0x0][0x380] ;  /* 0x0000e000ff047b82 */ /* 0x000e220000000a00 */
[----:B------:R-:W-:Y:S01]  /*44b0*/  F2FP.F16.F32.PACK_AB R0, RZ, R0 ;  /* 0x00000000ff00723e */ /* 0x000fe200000000ff */
[----:B0-----:R-:W-:-:S05]  /*44c0*/  IMAD.WIDE R4, R11, 0x2, R4 ;  /* 0x000000020b047825 */ /* 0x001fca00078e0204 */
[----:B------:R0:W-:Y:S02]  /*44d0*/  STG.E.U16 desc[UR8][R4.64], R0 ;  /* 0x0000000004007986 */ /* 0x0001e4000c101508 */
.L_x_343:
[----:B------:R-:W-:Y:S05]  /*44e0*/  BSYNC.RECONVERGENT B0 ;  /* 0x0000000000007941 */ /* 0x000fea0003800200 */
.L_x_342:
[----:B------:R-:W-:Y:S05]  /*44f0*/  @P0 EXIT ;  /* 0x000000000000094d */ /* 0x000fea0003800000 */
        /* <DEDUP_REMOVED lines=32> */
.L_x_345:
[----:B------:R-:W0:Y:S01]  /*4700*/  LDC.64 R2, c[0x0][0x380] ;  /* 0x0000e000ff027b82 */ /* 0x000e220000000a00 */
[----:B------:R-:W-:Y:S01]  /*4710*/  F2FP.F16.F32.PACK_AB R8, RZ, R8 ;  /* 0x00000008ff08723e */ /* 0x000fe200000000ff */
[----:B0-----:R-:W-:-:S05]  /*4720*/  IMAD.WIDE R2, R15, 0x2, R2 ;  /* 0x000000020f027825 */ /* 0x001fca00078e0202 */
[----:B------:R-:W-:Y:S01]  /*4730*/  STG.E.U16 desc[UR8][R2.64], R8 ;  /* 0x0000000802007986 */ /* 0x000fe2000c101508 */
[----:B------:R-:W-:Y:S05]  /*4740*/  EXIT ;  /* 0x000000000000794d */ /* 0x000fea0003800000 */
.L_x_346:
        /* <DEDUP_REMOVED lines=11> */
.L_x_600:


//--------------------- .text._ZN17fastertransformer29add_bias_layernorm_add_res_e2ILi16EEEvP5char2PKS1_P7__half2PKS5_S8_S8_fiiPKfSA_ --------------------------
	.section	.text._ZN17fastertransformer29add_bias_layernorm_add_res_e2ILi16EEEvP5char2PKS1_P7__half2PKS5_S8_S8_fiiPKfSA_,"ax",@progbits
	.align	128
        .global         _ZN17fastertransformer29add_bias_layernorm_add_res_e2ILi16EEEvP5char2PKS1_P7__half2PKS5_S8_S8_fiiPKfSA_
        .type           _ZN17fastertransformer29add_bias_layernorm_add_res_e2ILi16EEEvP5char2PKS1_P7__half2PKS5_S8_S8_fiiPKfSA_,@function
        .size           _ZN17fastertransformer29add_bias_layernorm_add_res_e2ILi16EEEvP5char2PKS1_P7__half2PKS5_S8_S8_fiiPKfSA_,(.L_x_601 - _ZN17fastertransformer29add_bias_layernorm_add_res_e2ILi16EEEvP5char2PKS1_P7__half2PKS5_S8_S8_fiiPKfSA_)
        .other          _ZN17fastertransformer29add_bias_layernorm_add_res_e2ILi16EEEvP5char2PKS1_P7__half2PKS5_S8_S8_fiiPKfSA_,@"STO_CUDA_ENTRY STV_DEFAULT"
_ZN17fastertransformer29add_bias_layernorm_add_res_e2ILi16EEEvP5char2PKS1_P7__half2PKS5_S8_S8_fiiPKfSA_:
.text._ZN17fastertransformer29add_bias_layernorm_add_res_e2ILi16EEEvP5char2PKS1_P7__half2PKS5_S8_S8_fiiPKfSA_:
[----:B------:R-:W-:Y:S08]  /*0000*/  LDC R1, c[0x0][0x37c] ;  /* 0x0000df00ff017b82 */ /* 0x000ff00000000800 */
[----:B------:R-:W0:Y:S01]  /*0010*/  LDC.64 R4, c[0x0][0x3c0] ;  /* 0x0000f000ff047b82 */ /* 0x000e220000000a00 */
[----:B------:R-:W0:Y:S01]  /*0020*/  LDCU.64 UR8, c[0x0][0x358] ;  /* 0x00006b00ff0877ac */ /* 0x000e220008000a00 */
[----:B------:R-:W1:Y:S01]  /*0030*/  S2R R21, SR_TID.X ;  /* 0x0000000000157919 */ /* 0x000e620000002100 */
[----:B------:R-:W2:Y:S05]  /*0040*/  LDCU.64 UR4, c[0x0][0x3c8] ;  /* 0x00007900ff0477ac */ /* 0x000eaa0008000a00 */
[----:B------:R-:W3:Y:S01]  /*0050*/  LDC.64 R14, c[0x0][0x3c8] ;  /* 0x0000f200ff0e7b82 */ /* 0x000ee20000000a00 */
[----:B------:R-:W4:Y:S01]  /*0060*/  LDCU UR11, c[0x0][0x3b8] ;  /* 0x00007700ff0b77ac */ /* 0x000f220008000800 */
[----:B------:R-:W0:Y:S01]  /*0070*/  S2R R0, SR_CTAID.X ;  /* 0x0000000000007919 */ /* 0x000e220000002500 */
[----:B------:R-:W1:Y:S01]  /*0080*/  LDCU UR7, c[0x0][0x360] ;  /* 0x00006c00ff0777ac */ /* 0x000e620008000800 */
[----:B--2---:R-:W-:Y:S01]  /*0090*/  UISETP.NE.U32.AND UP0, UPT, UR4, URZ, UPT ;  /* 0x000000ff0400728c */ /* 0x004fe2000bf05070 */
[----:B0-----:R-:W2:Y:S01]  /*00a0*/  LDG.E.CONSTANT R4, desc[UR8][R4.64] ;  /* 0x0000000804047981 */ /* 0x001ea2000c1e9900 */
[----:B----4-:R-:W-:-:S02]  /*00b0*/  USHF.R.S32.HI UR10, URZ, 0x1, UR11 ;  /* 0x00000001ff0a7899 */ /* 0x010fc4000801140b */
[----:B------:R-:W-:-:S04]  /*00c0*/  UISETP.NE.AND.EX UP0, UPT, UR5, URZ, UPT, UP0 ;  /* 0x000000ff0500728c */ /* 0x000fc8000bf05300 */
[C---:B-1----:R-:W-:Y:S02]  /*00d0*/  ISETP.LT.AND P1, PT, R21.reuse, UR10, PT ;  /* 0x0000000a15007c0c */ /* 0x042fe4000bf21270 */
[----:B------:R-:W-:Y:S01]  /*00e0*/  PLOP3.LUT P0, PT, PT, PT, UP0, 0x80, 0x8 ;  /* 0x000000000008781c */ /* 0x000fe20003f0f008 */
[----:B------:R-:W-:Y:S01]  /*00f0*/  BSSY.RECONVERGENT B0, `(.L_x_347) ;  /* 0x0000021000007945 */ /* 0x000fe20003800200 */
[----:B------:R-:W-:Y:S01]  /*0100*/  IADD3 R2, PT, PT, R21, UR7, RZ ;  /* 0x0000000715027c10 */ /* 0x000fe2000fffe0ff */
[----:B------:R-:W-:Y:S01]  /*0110*/  HFMA2 R24, -RZ, RZ, 0, 0 ;  /* 0x00000000ff187431 */ /* 0x000fe200000001ff */
[----:B------:R-:W-:-:S09]  /*0120*/  P2R R3, PR, RZ, 0x2 ;  /* 0x00000002ff037803 */ /* 0x000fd20000000000 */
[----:B---3--:R0:W5:Y:S01]  /*0130*/  @P0 LDG.E.CONSTANT R14, desc[UR8][R14.64] ;  /* 0x000000080e0e0981 */ /* 0x008162000c1e9900 */
[----:B------:R-:W-:Y:S02]  /*0140*/  ISETP.GE.AND P0, PT, R2, UR10, PT ;  /* 0x0000000a02007c0c */ /* 0x000fe4000bf06270 */
[----:B--2---:R-:W-:Y:S01]  /*0150*/  R2UR UR4, R4 ;  /* 0x00000000040472ca */ /* 0x004fe200000e0000 */
[----:B0-----:R-:W-:-:S14]  /*0160*/  @!P1 BRA `(.L_x_348) ;  /* 0x0000000000649947 */ /* 0x001fdc0003800000 */
        /* <DEDUP_REMOVED lines=25> */
.L_x_348:
[----:B------:R-:W-:Y:S05]  /*0300*/  BSYNC.RECONVERGENT B0 ;  /* 0x0000000000007941 */ /* 0x000fea0003800200 */
.L_x_347:
        /* <DEDUP_REMOVED lines=27> */
.L_x_350:
[----:B------:R-:W-:Y:S05]  /*04c0*/  BSYNC.RECONVERGENT B0 ;  /* 0x0000000000007941 */ /* 0x000fea0003800200 */
.L_x_349:
        /* <DEDUP_REMOVED lines=29> */
.L_x_352:
[----:B------:R-:W-:Y:S05]  /*06a0*/  BSYNC.RECONVERGENT B0 ;  /* 0x0000000000007941 */ /* 0x000fea0003800200 */
.L_x_351:
        /* <DEDUP_REMOVED lines=29> */
.L_x_354:
[----:B------:R-:W-:Y:S05]  /*0880*/  BSYNC.RECONVERGENT B0 ;  /* 0x0000000000007941 */ /* 0x000fea0003800200 */
.L_x_353:
        /* <DEDUP_REMOVED lines=29> */
.L_x_356:
[----:B------:R-:W-:Y:S05]  /*0a60*/  BSYNC.RECONVERGENT B0 ;  /* 0x0000000000007941 */ /* 0x000fea0003800200 */
.L_x_355:
        /* <DEDUP_REMOVED lines=29> */
.L_x_358:
[----:B------:R-:W-:Y:S05]  /*0c40*/  BSYNC.RECONVERGENT B0 ;  /* 0x0000000000007941 */ /* 0x000fea0003800200 */
.L_x_357:
        /* <DEDUP_REMOVED lines=15> */
[----:B0-----:R-:W-:-:S05]  /*0d40*/  IMAD.WIDE.U32 R6, R4, 0x4, R6 ;  /* 0x0000000404067825 */ /* 0x001fca00078e0006 */
        /* <DEDUP_REMOVED lines=13> */
.L_x_360:
[----:B------:R-:W-:Y:S05]  /*0e20*/  BSYNC.RECONVERGENT B0 ;  /* 0x0000000000007941 */ /* 0x000fea0003800200 */
.L_x_359:
        /* <DEDUP_REMOVED lines=29> */
.L_x_362:
[----:B------:R-:W-:Y:S05]  /*1000*/  BSYNC.RECONVERGENT B0 ;  /* 0x0000000000007941 */ /* 0x000fea0003800200 */
.L_x_361:
        /* <DEDUP_REMOVED lines=29> */
.L_x_364:
[----:B------:R-:W-:Y:S05]  /*11e0*/  BSYNC.RECONVERGENT B0 ;  /* 0x0000000000007941 */ /* 0x000fea0003800200 */
.L_x_363:
[----:B------:R-:W-:Y:S01]  /*11f0*/  IADD3 R11, PT, PT, R6, UR7, RZ ;  /* 0x00000007060b7c10 */ /* 0x000fe2000fffe0ff */
[----:B------:R-:W-:Y:S03]  /*1200*/  BSSY.RECONVERGENT B0, `(.L_x_365) ;  /* 0x000001c000007945 */ /* 0x000fe60003800200 */
[----:B------:R-:W-:-:S13]  /*1210*/  ISETP.GE.AND P0, PT, R11, UR10, PT ;  /* 0x0000000a0b007c0c */ /* 0x000fda000bf06270 */
        /* <DEDUP_REMOVED lines=11> */
[----:B------:R0:W2:Y:S01]  /*12d0*/  LDG.E.U16 R6, desc[UR8][R6.64] ;  /* 0x0000000806067981 */ /* 0x0000a2000c1e1500 */
[----:B-1----:R-:W-:-:S06]  /*12e0*/  IMAD.WIDE.U32 R8, R11, 0x4, R8 ;  /* 0x000000040b087825 */ /* 0x002fcc00078e0008 */
[----:B------:R-:W3:Y:S01]  /*12f0*/  LDG.E R8, desc[UR8][R8.64] ;  /* 0x0000000808087981 */ /* 0x000ee2000c1e1900 */
        /* <DEDUP_REMOVED lines=12> */
.L_x_366:
[----:B------:R-:W-:Y:S05]  /*13c0*/  BSYNC.RECONVERGENT B0 ;  /* 0x0000000000007941 */ /* 0x000fea0003800200 */
.L_x_365:
[----:B------:R-:W-:Y:S01]  /*13d0*/  IADD3 R13, PT, PT, R11, UR7, RZ ;  /* 0x000000070b0d7c10 */ /* 0x000fe2000fffe0ff */
[----:B------:R-:W-:Y:S03]  /*13e0*/  BSSY.RECONVERGENT B0, `(.L_x_367) ;  /* 0x000001d000007945 */ /* 0x000fe60003800200 */
[----:B------:R-:W-:-:S04]  /*13f0*/  ISETP.GE.AND P0, PT, R13, UR10, PT ;  /* 0x0000000a0d007c0c */ /* 0x000fc8000bf06270 */
        /* <DEDUP_REMOVED lines=27> */
.L_x_368:
[----:B------:R-:W-:Y:S05]  /*15b0*/  BSYNC.RECONVERGENT B0 ;  /* 0x0000000000007941 */ /* 0x000fea0003800200 */
.L_x_367:
        /* <DEDUP_REMOVED lines=29> */
.L_x_370:
[----:B------:R-:W-:Y:S05]  /*1790*/  BSYNC.RECONVERGENT B0 ;  /* 0x0000000000007941 */ /* 0x000fea0003800200 */
.L_x_369:
[----:B------:R-:W-:Y:S01]  /*17a0*/  IADD3 R15, PT, PT, R15, UR7, RZ ;  /* 0x000000070f0f7c10 */ /* 0x000fe2000fffe0ff */
[----:B------:R-:W-:Y:S01]  /*17b0*/  BSSY.RECONVERGENT B0, `(.L_x_371) ;  /* 0x000001d000007945 */ /* 0x000fe20003800200 */
[----:B------:R-:W-:Y:S02]  /*17c0*/  PLOP3.LUT P3, PT, PT, PT, UP0, 0x80, 0x8 ;  /* 0x000000000008781c */ /* 0x000fe40003f6f008 */
        /* <DEDUP_REMOVED lines=27> */
.L_x_372:
[----:B------:R-:W-:Y:S05]  /*1980*/  BSYNC.RECONVERGENT B0 ;  /* 0x0000000000007941 */ /* 0x000fea0003800200 */
.L_x_371:
[----:B------:R-:W-:Y:S01]  /*1990*/  IADD3 R15, PT, PT, R15, UR7, RZ ;  /* 0x000000070f0f7c10 */ /* 0x000fe2000fffe0ff */
[----:B------:R-:W-:Y:S01]  /*19a0*/  UMOV UR12, 0xbf800000 ;  /* 0xbf800000000c7882 */ /* 0x000fe20000000000 */
[----:B-----5:R-:W-:Y:S01]  /*19b0*/  @P3 R2UR UR12, R14 ;  /* 0x000000000e0c32ca */ /* 0x020fe200000e0000 */
[----:B------:R-:W-:Y:S01]  /*19c0*/  BSSY.RECONVERGENT B0, `(.L_x_373) ;  /* 0x000001e000007945 */ /* 0x000fe20003800200 */
[C---:B------:R-:W-:Y:S02]  /*19d0*/  ISETP.GE.AND P2, PT, R15.reuse, UR10, PT ;  /* 0x0000000a0f007c0c */ /* 0x040fe4000bf46270 */
[----:B------:R-:W-:-:S04]  /*19e0*/  IADD3 R17, PT, PT, R15, UR7, RZ ;  /* 0x000000070f117c10 */ /* 0x000fc8000fffe0ff */
[----:B------:R-:W-:-:S07]  /*19f0*/  ISETP.GE.AND P3, PT, R17, UR10, PT ;  /* 0x0000000a11007c0c */ /* 0x000fce000bf66270 */
[----:B------:R-:W-:Y:S06]  /*1a00*/  @P2 BRA `(.L_x_374) ;  /* 0x0000000000642947 */ /* 0x000fec0003800000 */
        /* <DEDUP_REMOVED lines=25> */
.L_x_374:
[----:B------:R-:W-:Y:S05]  /*1ba0*/  BSYNC.RECONVERGENT B0 ;  /* 0x0000000000007941 */ /* 0x000fea0003800200 */
.L_x_373:
        /* <DEDUP_REMOVED lines=28> */
.L_x_376:
[----:B------:R-:W-:Y:S05]  /*1d70*/  BSYNC.RECONVERGENT B0 ;  /* 0x0000000000007941 */ /* 0x000fea0003800200 */
.L_x_375:
        /* <DEDUP_REMOVED lines=28> */
.L_x_378:
[----:B------:R-:W-:Y:S05]  /*1f40*/  BSYNC.RECONVERGENT B0 ;  /* 0x0000000000007941 */ /* 0x000fea0003800200 */
.L_x_377:
[----:B------:R-:W0:Y:S01]  /*1f50*/  SHFL.BFLY PT, R15, R24, 0x10, 0x1f ;  /* 0x0e001f00180f7f89 */ /* 0x000e2200000e0000 */
[----:B------:R-:W-:Y:S01]  /*1f60*/  I2FP.F32.U32 R16, UR7 ;  /* 0x0000000700107c45 */ /* 0x000fe20008201000 */
[----:B------:R-:W1:Y:S01]  /*1f70*/  S2UR UR6, SR_CgaCtaId ;  /* 0x00000000000679c3 */ /* 0x000e620000008800 */
[----:B------:R-:W-:Y:S01]  /*1f80*/  I2FP.F32.U32 R27, R21 ;  /* 0x00000015001b7245 */ /* 0x000fe20000201000 */
[----:B------:R-:W-:Y:S01]  /*1f90*/  UMOV UR5, 0x400 ;  /* 0x0000040000057882 */ /* 0x000fe20000000000 */
[----:B------:R-:W-:Y:S01]  /*1fa0*/  LOP3.LUT P6, RZ, R21, 0x1f, RZ, 0xc0, !PT ;  /* 0x0000001f15ff7812 */ /* 0x000fe200078cc0ff */
[----:B------:R-:W-:Y:S01]  /*1fb0*/  FMUL.FTZ R29, R16, 0.03125 ;  /* 0x3d000000101d7820 */ /* 0x000fe20000410000 */
[----:B------:R-:W-:Y:S01]  /*1fc0*/  USHF.L.U32 UR4, UR7, 0x1, URZ ;  /* 0x0000000107047899 */ /* 0x000fe200080006ff */
[----:B------:R-:W-:Y:S03]  /*1fd0*/  BSSY.RECONVERGENT B0, `(.L_x_379) ;  /* 0x0000118000007945 */ /* 0x000fe60003800200 */
[----:B------:R-:W-:Y:S01]  /*1fe0*/  FSETP.GT.FTZ.AND P5, PT, R29, R27, PT ;  /* 0x0000001b1d00720b */ /* 0x000fe20003fb4000 */
[----:B0-----:R-:W-:Y:S01]  /*1ff0*/  FADD.FTZ R17, R15, R24 ;  /* 0x000000180f117221 */ /* 0x001fe20000010000 */
[----:B-1----:R-:W-:-:S04]  /*2000*/  ULEA UR13, UR6, UR5, 0x18 ;  /* 0x00000005060d7291 */ /* 0x002fc8000f8ec0ff */
[----:B------:R-:W0:Y:S02]  /*2010*/  SHFL.BFLY PT, R14, R17, 0x8, 0x1f ;  /* 0x0d001f00110e7f89 */ /* 0x000e2400000e0000 */
[----:B0-----:R-:W-:-:S05]  /*2020*/  FADD.FTZ R25, R17, R14 ;  /* 0x0000000e11197221 */ /* 0x001fca0000010000 */
[----:B------:R-:W-:Y:S01]  /*2030*/  @P5 SHF.L.U32 R17, R21, 0x2, RZ ;  /* 0x0000000215115819 */ /* 0x000fe200000006ff */
[----:B------:R-:W0:Y:S03]  /*2040*/  SHFL.BFLY PT, R14, R25, 0x4, 0x1f ;  /* 0x0c801f00190e7f89 */ /* 0x000e2600000e0000 */
[----:B------:R-:W-:Y:S01]  /*2050*/  @P5 LOP3.LUT R17, R17, 0x7c, RZ, 0xc0, !PT ;  /* 0x0000007c11115812 */ /* 0x000fe200078ec0ff */
[----:B0-----:R-:W-:Y:S02]  /*2060*/  FADD.FTZ R26, R25, R14 ;  /* 0x0000000e191a7221 */ /* 0x001fe40000010000 */
[----:B------:R-:W0:Y:S03]  /*2070*/  S2R R14, SR_CgaCtaId ;  /* 0x00000000000e7919 */ /* 0x000e260000008800 */
[----:B------:R-:W1:Y:S02]  /*2080*/  SHFL.BFLY PT, R15, R26, 0x2, 0x1f ;  /* 0x0c401f001a0f7f89 */ /* 0x000e6400000e0000 */
[----:B-1----:R-:W-:Y:S01]  /*2090*/  FADD.FTZ R16, R26, R15 ;  /* 0x0000000f1a107221 */ /* 0x002fe20000010000 */
[----:B------:R-:W-:-:S04]  /*20a0*/  MOV R15, 0x400 ;  /* 0x00000400000f7802 */ /* 0x000fc80000000f00 */
[C---:B------:R-:W-:Y:S02]  /*20b0*/  @P5 IADD3 R25, PT, PT, R15.reuse, 0x8, RZ ;  /* 0x000000080f195810 */ /* 0x040fe40007ffe0ff */
[----:B------:R-:W-:Y:S02]  /*20c0*/  @!P6 IADD3 R27, PT, PT, R15, 0x8, RZ ;  /* 0x000000080f1be810 */ /* 0x000fe40007ffe0ff */
[----:B0-----:R-:W-:Y:S02]  /*20d0*/  @P5 LEA R24, R14, R25, 0x18 ;  /* 0x000000190e185211 */ /* 0x001fe400078ec0ff */
[----:B------:R-:W0:Y:S02]  /*20e0*/  SHFL.BFLY PT, R25, R16, 0x1, 0x1f ;  /* 0x0c201f0010197f89 */ /* 0x000e2400000e0000 */
[----:B------:R-:W-:Y:S02]  /*20f0*/  @P5 IADD3 R17, PT, PT, R24, R17, RZ ;  /* 0x0000001118115210 */ /* 0x000fe40007ffe0ff */
[----:B------:R-:W-:-:S04]  /*2100*/  @!P6 LEA R24, R14, R27, 0x18 ;  /* 0x0000001b0e18e211 */ /* 0x000fc800078ec0ff */
[----:B------:R-:W-:Y:S01]  /*2110*/  @!P6 LEA.HI R24, R21, R24, RZ, 0x1d ;  /* 0x000000181518e211 */ /* 0x000fe200078fe8ff */
[----:B0-----:R-:W-:Y:S01]  /*2120*/  FADD.FTZ R27, R16, R25 ;  /* 0x00000019101b7221 */ /* 0x001fe20000010000 */
[----:B------:R-:W-:-:S04]  /*2130*/  MOV R25, RZ ;  /* 0x000000ff00197202 */ /* 0x000fc80000000f00 */
[----:B------:R-:W-:Y:S01]  /*2140*/  @!P6 STS [R24], R27 ;  /* 0x0000001b1800e388 */ /* 0x000fe20000000800 */
[----:B------:R-:W-:Y:S01]  /*2150*/  BAR.SYNC.DEFER_BLOCKING 0x0 ;  /* 0x0000000000007b1d */ /* 0x000fe20000010000 */
[----:B------:R-:W-:-:S05]  /*2160*/  ISETP.NE.AND P6, PT, R21, RZ, PT ;  /* 0x000000ff1500720c */ /* 0x000fca0003fc5270 */
[----:B------:R0:W1:Y:S08]  /*2170*/  @P5 LDS R25, [R17] ;  /* 0x0000000011195984 */ /* 0x0000700000000800 */
[----:B0-----:R-:W-:-:S06]  /*2180*/  @!P6 I2FP.F32.S32 R17, UR11 ;  /* 0x0000000b0011ec45 */ /* 0x001fcc0008201400 */
[----:B------:R-:W0:Y:S01]  /*2190*/  @!P6 MUFU.RCP R17, R17 ;  /* 0x000000110011e308 */ /* 0x000e220000001000 */
[----:B-1----:R-:W1:Y:S02]  /*21a0*/  SHFL.BFLY PT, R16, R25, 0x10, 0x1f ;  /* 0x0e001f0019107f89 */ /* 0x002e6400000e0000 */
[----:B-1----:R-:W-:Y:S01]  /*21b0*/  FADD.FTZ R16, R16, R25 ;  /* 0x0000001910107221 */ /* 0x002fe20000010000 */
[----:B------:R-:W-:Y:S02]  /*21c0*/  @!P6 LEA R25, R14, R15, 0x18 ;  /* 0x0000000f0e19e211 */ /* 0x000fe400078ec0ff */
[----:B------:R-:W-:Y:S02]  /*21d0*/  IADD3 R15, PT, PT, -R21, UR10, RZ ;  /* 0x0000000a150f7c10 */ /* 0x000fe4000fffe1ff */
        /* <DEDUP_REMOVED lines=9> */
[----:B------:R-:W-:Y:S01]  /*2270*/  @!P6 STS [R25], R24 ;  /* 0x000000181900e388 */ /* 0x000fe20000000800 */
[----:B------:R-:W-:Y:S01]  /*2280*/  BAR.SYNC.DEFER_BLOCKING 0x0 ;  /* 0x0000000000007b1d */ /* 0x000fe20000010000 */
[----:B------:R-:W-:-:S13]  /*2290*/  ISETP.GE.AND P6, PT, R15, 0x1, PT ;  /* 0x000000010f00780c */ /* 0x000fda0003fc6270 */
[--C-:B------:R-:W-:Y:S02]  /*22a0*/  @P6 HADD2.F32 R27, -RZ, R28.reuse.H1_H1 ;  /* 0x3000001cff1b6230 */ /* 0x100fe40000004100 */
[----:B------:R-:W-:Y:S01]  /*22b0*/  @P6 HADD2.F32 R17, -RZ, R28.H0_H0 ;  /* 0x2000001cff116230 */ /* 0x000fe20000004100 */
[----:B------:R-:W0:Y:S02]  /*22c0*/  LDS R14, [UR13] ;  /* 0x0000000dff0e7984 */ /* 0x000e240008000800 */
[--C-:B0-----:R-:W-:Y:S02]  /*22d0*/  @P6 FADD.FTZ R16, R27, -R14.reuse ;  /* 0x8000000e1b106221 */ /* 0x101fe40000010000 */
[----:B------:R-:W-:Y:S02]  /*22e0*/  @P6 FADD.FTZ R17, R17, -R14 ;  /* 0x8000000e11116221 */ /* 0x000fe40000010000 */
[----:B------:R-:W-:Y:S01]  /*22f0*/  @P6 FMUL.FTZ R26, R16, R16 ;  /* 0x00000010101a6220 */ /* 0x000fe20000410000 */
[----:B------:R-:W-:-:S03]  /*2300*/  HFMA2 R16, -RZ, RZ, 0, 0 ;  /* 0x00000000ff107431 */ /* 0x000fc600000001ff */
[----:B------:R-:W-:-:S04]  /*2310*/  @P6 FFMA.FTZ R26, R17, R17, R26 ;  /* 0x00000011111a6223 */ /* 0x000fc8000001001a */
[----:B------:R-:W-:Y:S01]  /*2320*/  @P6 FADD.FTZ R16, RZ, R26 ;  /* 0x0000001aff106221 */ /* 0x000fe20000010000 */
[----:B------:R-:W-:-:S13]  /*2330*/  ISETP.LE.AND P6, PT, R15, UR7, PT ;  /* 0x000000070f007c0c */ /* 0x000fda000bfc3270 */
[--C-:B------:R-:W-:Y:S02]  /*2340*/  @!P6 HADD2.F32 R25, -RZ, R23.reuse.H1_H1 ;  /* 0x30000017ff19e230 */ /* 0x100fe40000004100 */
[----:B------:R-:W-:-:S03]  /*2350*/  @!P6 HADD2.F32 R17, -RZ, R23.H0_H0 ;  /* 0x20000017ff11e230 */ /* 0x000fc60000004100 */
[--C-:B------:R-:W-:Y:S02]  /*2360*/  @!P6 FADD.FTZ R24, R25, -R14.reuse ;  /* 0x8000000e1918e221 */ /* 0x100fe40000010000 */
[----:B------:R-:W-:Y:S02]  /*2370*/  @!P6 FADD.FTZ R17, R17, -R14 ;  /* 0x8000000e1111e221 */ /* 0x000fe40000010000 */
[----:B------:R-:W-:-:S04]  /*2380*/  @!P6 FMUL.FTZ R24, R24, R24 ;  /* 0x000000181818e220 */ /* 0x000fc80000410000 */
[----:B------:R-:W-:-:S04]  /*2390*/  @!P6 FFMA.FTZ R17, R17, R17, R24 ;  /* 0x000000111111e223 */ /* 0x000fc80000010018 */
[----:B------:R-:W-:Y:S01]  /*23a0*/  @!P6 FADD.FTZ R16, R16, R17 ;  /* 0x000000111010e221 */ /* 0x000fe20000010000 */
[----:B------:R-:W-:Y:S01]  /*23b0*/  ISETP.LE.AND P6, PT, R15, UR4, PT ;  /* 0x000000040f007c0c */ /* 0x000fe2000bfc3270 */
[----:B------:R-:W-:-:S12]  /*23c0*/  UIMAD UR4, UR7, 0x3, URZ ;  /* 0x00000003070478a4 */ /* 0x000fd8000f8e02ff */
        /* <DEDUP_REMOVED lines=8> */
[----:B------:R-:W-:-:S12]  /*2450*/  USHF.L.U32 UR4, UR7, 0x2, URZ ;  /* 0x0000000207047899 */ /* 0x000fd800080006ff */
        /* <DEDUP_REMOVED lines=114> */
[----:B------:R-:W-:-:S04]  /*2b80*/  LOP3.LUT P6, RZ, R21, 0x1f, RZ, 0xc0, !PT ;  /* 0x0000001f15ff7812 */ /* 0x000fc800078cc0ff */
[----:B------:R-:W0:Y:S09]  /*2b90*/  SHFL.BFLY PT, R15, R16, 0x10, 0x1f ;  /* 0x0e001f00100f7f89 */ /* 0x000e3200000e0000 */
[----:B------:R-:W-:-:S05]  /*2ba0*/  VOTEU.ALL UP1, P6 ;  /* 0x0000000000ff7886 */ /* 0x000fca0003020000 */
[----:B------:R-:W-:-:S04]  /*2bb0*/  @!UP1 UIADD3 UR4, UPT, UPT, UR5, 0x8, URZ ;  /* 0x0000000805049890 */ /* 0x000fc8000fffe0ff */
[----:B------:R-:W-:Y:S01]  /*2bc0*/  @!UP1 ULEA UR4, UR6, UR4, 0x18 ;  /* 0x0000000406049291 */ /* 0x000fe2000f8ec0ff */
[----:B------:R-:W-:Y:S01]  /*2bd0*/  VOTEU.ANY UP1, P5 ;  /* 0x0000000000ff7886 */ /* 0x000fe20002820100 */
[----:B0-----:R-:W-:-:S04]  /*2be0*/  FADD.FTZ R15, R15, R16 ;  /* 0x000000100f0f7221 */ /* 0x001fc80000010000 */
[----:B------:R-:W-:Y:S01]  /*2bf0*/  @!P6 LEA.HI R16, R21, UR4, RZ, 0x1d ;  /* 0x000000041510ec11 */ /* 0x000fe2000f8fe8ff */
[----:B------:R-:W-:Y:S01]  /*2c00*/  @UP1 UIADD3 UR4, UPT, UPT, UR5, 0x8, URZ ;  /* 0x0000000805041890 */ /* 0x000fe2000fffe0ff */
[----:B------:R-:W0:Y:S03]  /*2c10*/  SHFL.BFLY PT, R14, R15, 0x8, 0x1f ;  /* 0x0d001f000f0e7f89 */ /* 0x000e2600000e0000 */
[----:B------:R-:W-:Y:S01]  /*2c20*/  @UP1 ULEA UR4, UR6, UR4, 0x18 ;  /* 0x0000000406041291 */ /* 0x000fe2000f8ec0ff */
[----:B0-----:R-:W-:Y:S01]  /*2c30*/  FADD.FTZ R14, R15, R14 ;  /* 0x0000000e0f0e7221 */ /* 0x001fe20000010000 */
[----:B------:R-:W-:-:S04]  /*2c40*/  @P5 SHF.L.U32 R15, R21, 0x2, RZ ;  /* 0x00000002150f5819 */ /* 0x000fc800000006ff */
[----:B------:R-:W0:Y:S01]  /*2c50*/  SHFL.BFLY PT, R17, R14, 0x4, 0x1f ;  /* 0x0c801f000e117f89 */ /* 0x000e2200000e0000 */
[----:B------:R-:W-:Y:S01]  /*2c60*/  @P5 LOP3.LUT R27, R15, 0x7c, RZ, 0xc0, !PT ;  /* 0x0000007c0f1b5812 */ /* 0x000fe200078ec0ff */
[----:B0-----:R-:W-:Y:S01]  /*2c70*/  FADD.FTZ R17, R14, R17 ;  /* 0x000000110e117221 */ /* 0x001fe20000010000 */
[----:B------:R-:W-:-:S04]  /*2c80*/  MOV R14, RZ ;  /* 0x000000ff000e7202 */ /* 0x000fc80000000f00 */
[----:B------:R-:W0:Y:S02]  /*2c90*/  SHFL.BFLY PT, R24, R17, 0x2, 0x1f ;  /* 0x0c401f0011187f89 */ /* 0x000e2400000e0000 */
[----:B0-----:R-:W-:-:S05]  /*2ca0*/  FADD.FTZ R24, R17, R24 ;  /* 0x0000001811187221 */ /* 0x001fca0000010000 */
[----:B------:R-:W0:Y:S02]  /*2cb0*/  SHFL.BFLY PT, R25, R24, 0x1, 0x1f ;  /* 0x0c201f0018197f89 */ /* 0x000e2400000e0000 */
[----:B0-----:R-:W-:-:S05]  /*2cc0*/  FADD.FTZ R25, R24, R25 ;  /* 0x0000001918197221 */ /* 0x001fca0000010000 */
[----:B------:R-:W-:Y:S01]  /*2cd0*/  @!P6 STS [R16], R25 ;  /* 0x000000191000e388 */ /* 0x000fe20000000800 */
[----:B------:R-:W-:Y:S01]  /*2ce0*/  BAR.SYNC.DEFER_BLOCKING 0x0 ;  /* 0x0000000000007b1d */ /* 0x000fe20000010000 */
[----:B------:R-:W-:-:S05]  /*2cf0*/  ISETP.LT.AND P6, PT, R21, UR10, PT ;  /* 0x0000000a15007c0c */ /* 0x000fca000bfc1270 */
[----:B------:R0:W1:Y:S01]  /*2d00*/  @P5 LDS R14, [R27+UR4] ;  /* 0x000000041b0e5984 */ /* 0x0000620008000800 */
[----:B------:R-:W-:-:S13]  /*2d10*/  ISETP.NE.AND P5, PT, R21, RZ, PT ;  /* 0x000000ff1500720c */ /* 0x000fda0003fa5270 */
[----:B------:R-:W2:Y:S01]  /*2d20*/  @!P5 LDC R26, c[0x0][0x3b0] ;  /* 0x0000ec00ff1adb82 */ /* 0x000ea20000000800 */
[----:B0-----:R-:W-:Y:S01]  /*2d30*/  @!P5 I2FP.F32.S32 R27, UR11 ;  /* 0x0000000b001bdc45 */ /* 0x001fe20008201400 */
[----:B-1----:R-:W0:Y:S02]  /*2d40*/  SHFL.BFLY PT, R15, R14, 0x10, 0x1f ;  /* 0x0e001f000e0f7f89 */ /* 0x002e2400000e0000 */
[----:B0-----:R-:W-:Y:S02]  /*2d50*/  FADD.FTZ R15, R15, R14 ;  /* 0x0000000e0f0f7221 */ /* 0x001fe40000010000 */
[----:B------:R-:W2:Y:S03]  /*2d60*/  @!P5 MUFU.RCP R14, R27 ;  /* 0x0000001b000ed308 */ /* 0x000ea60000001000 */
        /* <DEDUP_REMOVED lines=8> */
[----:B--2---:R-:W-:-:S06]  /*2df0*/  @!P5 FFMA.FTZ R14, R25, R14, R26 ;  /* 0x0000000e190ed223 */ /* 0x004fcc000001001a */
[----:B------:R-:W0:Y:S02]  /*2e00*/  @!P5 MUFU.RSQ R14, R14 ;  /* 0x0000000e000ed308 */ /* 0x000e240000001400 */
[----:B0-----:R0:W-:Y:S01]  /*2e10*/  @!P5 STS [UR13+0x4], R14 ;  /* 0x0000040eff00d988 */ /* 0x0011e2000800080d */
[----:B------:R-:W-:Y:S06]  /*2e20*/  BAR.SYNC.DEFER_BLOCKING 0x0 ;  /* 0x0000000000007b1d */ /* 0x000fec0000010000 */
[----:B------:R-:W-:Y:S05]  /*2e30*/  @!P6 BRA `(.L_x_380) ;  /* 0x0000000000c4e947 */ /* 0x000fea0003800000 */
[----:B------:R-:W1:Y:S01]  /*2e40*/  LDC.64 R24, c[0x0][0x3a0] ;  /* 0x0000e800ff187b82 */ /* 0x000e620000000a00 */
[----:B------:R-:W2:Y:S07]  /*2e50*/  LDS.64 R16, [UR13] ;  /* 0x0000000dff107984 */ /* 0x000eae0008000a00 */
[----:B0-----:R-:W0:Y:S01]  /*2e60*/  LDC.64 R14, c[0x0][0x3a8] ;  /* 0x0000ea00ff0e7b82 */ /* 0x001e220000000a00 */
[----:B------:R-:W-:Y:S01]  /*2e70*/  HADD2.F32 R29, -RZ, R28.H0_H0 ;  /* 0x2000001cff1d7230 */ /* 0x000fe20000004100 */
[----:B------:R-:W3:Y:S01]  /*2e80*/  LDCU UR4, c[0x0][0x3b4] ;  /* 0x00007680ff0477ac */ /* 0x000ee20008000800 */
[----:B-1----:R-:W-:-:S06]  /*2e90*/  IMAD.WIDE.U32 R24, R21, 0x4, R24 ;  /* 0x0000000415187825 */ /* 0x002fcc00078e0018 */
[----:B------:R-:W4:Y:S01]  /*2ea0*/  LDG.E R24, desc[UR8][R24.64] ;  /* 0x0000000818187981 */ /* 0x000f22000c1e1900 */
[----:B0-----:R-:W-:-:S05]  /*2eb0*/  IMAD.WIDE.U32 R14, R21, 0x4, R14 ;  /* 0x00000004150e7825 */ /* 0x001fca00078e000e */
[----:B------:R0:W5:Y:S01]  /*2ec0*/  LDG.E R27, desc[UR8][R14.64] ;  /* 0x000000080e1b7981 */ /* 0x000162000c1e1900 */
[----:B--2---:R-:W-:-:S04]  /*2ed0*/  FADD.FTZ R26, R29, -R16 ;  /* 0x800000101d1a7221 */ /* 0x004fc80000010000 */
[----:B0-----:R-:W-:Y:S01]  /*2ee0*/  FMUL.FTZ R14, R26, R17 ;  /* 0x000000111a0e7220 */ /* 0x001fe20000410000 */
[----:B------:R-:W-:-:S05]  /*2ef0*/  HADD2.F32 R15, -RZ, R28.H1_H1 ;  /* 0x3000001cff0f7230 */ /* 0x000fca0000004100 */
[----:B------:R-:W-:-:S04]  /*2f00*/  FADD.FTZ R16, R15, -R16 ;  /* 0x800000100f107221 */ /* 0x000fc80000010000 */
[----:B------:R-:W-:Y:S01]  /*2f10*/  FMUL.FTZ R17, R16, R17 ;  /* 0x0000001110117220 */ /* 0x000fe20000410000 */
[----:B----4-:R-:W-:Y:S02]  /*2f20*/  HADD2.F32 R26, -RZ, R24.H0_H0 ;  /* 0x20000018ff1a7230 */ /* 0x010fe40000004100 */
[----:B-----5:R-:W-:-:S05]  /*2f30*/  HADD2.F32 R29, -RZ, R27.H0_H0 ;  /* 0x2000001bff1d7230 */ /* 0x020fca0000004100 */
[----:B------:R-:W-:Y:S01]  /*2f40*/  FFMA.FTZ R26, R26, R14, R29 ;  /* 0x0000000e1a1a7223 */ /* 0x000fe2000001001d */
[----:B------:R-:W-:-:S04]  /*2f50*/  SHF.L.U32 R29, R21, 0x1, RZ ;  /* 0x00000001151d7819 */ /* 0x000fc800000006ff */
[C---:B------:R-:W-:Y:S02]  /*2f60*/  LOP3.LUT R25, R29.reuse, 0x1e, RZ, 0xc0, !PT ;  /* 0x0000001e1d197812 */ /* 0x040fe400078ec0ff */
[----:B------:R-:W-:Y:S02]  /*2f70*/  LOP3.LUT R29, R29, 0x7e0, RZ, 0xc0, !PT ;  /* 0x000007e01d1d7812 */ /* 0x000fe400078ec0ff */
[----:B------:R-:W-:-:S05]  /*2f80*/  LEA R14, R0, R25, 0x5 ;  /* 0x00000019000e7211 */ /* 0x000fca00078e28ff */
[----:B---3--:R-:W-:Y:S02]  /*2f90*/  IMAD R25, R29, UR4, R14 ;  /* 0x000000041d197c24 */ /* 0x008fe4000f8e020e */
[----:B------:R-:W0:Y:S03]  /*2fa0*/  LDC.64 R14, c[0x0][0x390] ;  /* 0x0000e400ff0e7b82 */ /* 0x000e260000000a00 */
[----:B------:R-:W-:-:S05]  /*2fb0*/  SHF.R.U32.HI R25, RZ, 0x1, R25 ;  /* 0x00000001ff197819 */ /* 0x000fca0000011619 */
        /* <DEDUP_REMOVED lines=16> */
[----:B------:R-:W2:Y:S01]  /*30c0*/  F2I.S8.NTZ R29, R24 ;  /* 0x00000018001d7305 */ /* 0x000ea20000202100 */
[----:B0-----:R-:W-:Y:S01]  /*30d0*/  IMAD.WIDE.U32 R16, R25, 0x2, R16 ;  /* 0x0000000219107825 */ /* 0x001fe200078e0010 */
[----:B--2---:R-:W-:-:S05]  /*30e0*/  PRMT R29, R29, 0x7604, R26 ;  /* 0x000076041d1d7816 */ /* 0x004fca000000001a */
[----:B------:R1:W-:Y:S01]  /*30f0*/  STG.E.U16 desc[UR8][R16.64], R29 ;  /* 0x0000001d10007986 */ /* 0x0003e2000c101508 */
[----:B------:R-:W-:Y:S05]  /*3100*/  BRA `(.L_x_380) ;  /* 0x0000000000107947 */ /* 0x000fea0003800000 */
.L_x_381:
[----:B------:R-:W0:Y:S01]  /*3110*/  LDC.64 R14, c[0x0][0x380] ;  /* 0x0000e000ff0e7b82 */ /* 0x000e220000000a00 */
[----:B------:R-:W-:Y:S01]  /*3120*/  F2FP.F16.F32.PACK_AB R27, R24, R27 ;  /* 0x0000001b181b723e */ /* 0x000fe200000000ff */
[----:B0-----:R-:W-:-:S05]  /*3130*/  IMAD.WIDE.U32 R14, R25, 0x4, R14 ;  /* 0x00000004190e7825 */ /* 0x001fca00078e000e */
[----:B------:R2:W-:Y:S02]  /*3140*/  STG.E desc[UR8][R14.64], R27 ;  /* 0x0000001b0e007986 */ /* 0x0005e4000c101908 */
.L_x_380:
[----:B------:R-:W-:Y:S05]  /*3150*/  BSYNC.RECONVERGENT B0 ;  /* 0x0000000000007941 */ /* 0x000fea0003800200 */
.L_x_379:
[----:B------:R-:W0:Y:S01]  /*3160*/  LDCU UR4, c[0x0][0x360] ;  /* 0x00006c00ff0477ac */ /* 0x000e220008000800 */
[----:B------:R-:W-:Y:S01]  /*3170*/  BSSY.RECONVERGENT B0, `(.L_x_382) ;  /* 0x0000037000007945 */ /* 0x000fe20003800200 */
[----:B012---:R-:W-:-:S04]  /*3180*/  IADD3 R14, PT, PT, R21, UR4, RZ ;  /* 0x00000004150e7c10 */ /* 0x007fc8000fffe0ff */
[----:B------:R-:W-:-:S13]  /*3190*/  ISETP.GE.AND P5, PT, R14, UR10, PT ;  /* 0x0000000a0e007c0c */ /* 0x000fda000bfa6270 */
[----:B------:R-:W-:Y:S05]  /*31a0*/  @P5 BRA `(.L_x_383) ;  /* 0x0000000000cc5947 */ /* 0x000fea0003800000 */
[----:B------:R-:W0:Y:S01]  /*31b0*/  LDC.64 R14, c[0x0][0x3a8] ;  /* 0x0000ea00ff0e7b82 */ /* 0x000e220000000a00 */
[----:B------:R-:W1:Y:S07]  /*31c0*/  LDCU UR4, c[0x0][0x360] ;  /* 0x00006c00ff0477ac */ /* 0x000e6e0008000800 */
[----:B------:R-:W2:Y:S01]  /*31d0*/  LDC.64 R16, c[0x0][0x3a0] ;  /* 0x0000e800ff107b82 */ /* 0x000ea20000000a00 */
[----:B-1----:R-:W-:Y:S01]  /*31e0*/  IADD3 R25, PT, PT, R21, UR4, RZ ;  /* 0x0000000415197c10 */ /* 0x002fe2000fffe0ff */
[----:B------:R-:W-:Y:S01]  /*31f0*/  HADD2.F32 R29, -RZ, R23.H0_H0 ;  /* 0x20000017ff1d7230 */ /* 0x000fe20000004100 */
[----:B------:R-:W1:Y:S03]  /*3200*/  LDCU UR4, c[0x0][0x3b4] ;  /* 0x00007680ff0477ac */ /* 0x000e660008000800 */
[----:B0-----:R-:W-:-:S02]  /*3210*/  IMAD.WIDE.U32 R26, R25, 0x4, R14 ;  /* 0x00000004191a7825 */ /* 0x001fc400078e000e */
[----:B------:R-:W0:Y:S04]  /*3220*/  LDS.64 R14, [UR13] ;  /* 0x0000000dff0e7984 */ /* 0x000e280008000a00 */
[----:B------:R-:W3:Y:S01]  /*3230*/  LDG.E R26, desc[UR8][R26.64] ;  /* 0x000000081a1a7981 */ /* 0x000ee2000c1e1900 */
[----:B--2---:R-:W-:-:S05]  /*3240*/  IMAD.WIDE.U32 R16, R25, 0x4, R16 ;  /* 0x0000000419107825 */ /* 0x004fca00078e0010 */
[----:B------:R2:W4:Y:S01]  /*3250*/  LDG.E R24, desc[UR8][R16.64] ;  /* 0x0000000810187981 */ /* 0x000522000c1e1900 */
[----:B------:R-:W-:-:S04]  /*3260*/  SHF.L.U32 R25, R25, 0x1, RZ ;  /* 0x0000000119197819 */ /* 0x000fc800000006ff */
[C---:B--2---:R-:W-:Y:S02]  /*3270*/  LOP3.LUT R17, R25.reuse, 0x1e, RZ, 0xc0, !PT ;  /* 0x0000001e19117812 */ /* 0x044fe400078ec0ff */
[----:B------:R-:W-:Y:S01]  /*3280*/  LOP3.LUT R25, R25, 0x1fe0, RZ, 0xc0, !PT ;  /* 0x00001fe019197812 */ /* 0x000fe200078ec0ff */
[----:B0-----:R-:W-:-:S04]  /*3290*/  FADD.FTZ R28, R29, -R14 ;  /* 0x8000000e1d1c7221 */ /* 0x001fc80000010000 */
[----:B------:R-:W-:Y:S01]  /*32a0*/  FMUL.FTZ R16, R28, R15 ;  /* 0x0000000f1c107220 */ /* 0x000fe20000410000 */
[----:B------:R-:W-:-:S05]  /*32b0*/  HADD2.F32 R23, -RZ, R23.H1_H1 ;  /* 0x30000017ff177230 */ /* 0x000fca0000004100 */
[----:B------:R-:W-:Y:S01]  /*32c0*/  FADD.FTZ R23, R23, -R14 ;  /* 0x8000000e17177221 */ /* 0x000fe20000010000 */
[----:B---3--:R-:W-:Y:S02]  /*32d0*/  HADD2.F32 R29, -RZ, R26.H0_H0 ;  /* 0x2000001aff1d7230 */ /* 0x008fe40000004100 */
        /* <DEDUP_REMOVED lines=28> */
.L_x_384:
[----:B------:R-:W0:Y:S01]  /*34a0*/  LDC.64 R14, c[0x0][0x380] ;  /* 0x0000e000ff0e7b82 */ /* 0x000e220000000a00 */
[----:B------:R-:W-:Y:S01]  /*34b0*/  F2FP.F16.F32.PACK_AB R27, R27, R28 ;  /* 0x0000001c1b1b723e */ /* 0x000fe200000000ff */
[----:B0-----:R-:W-:-:S05]  /*34c0*/  IMAD.WIDE.U32 R14, R25, 0x4, R14 ;  /* 0x00000004190e7825 */ /* 0x001fca00078e000e */
[----:B------:R0:W-:Y:S02]  /*34d0*/  STG.E desc[UR8][R14.64], R27 ;  /* 0x0000001b0e007986 */ /* 0x0001e4000c101908 */
.L_x_383:
[----:B------:R-:W-:Y:S05]  /*34e0*/  BSYNC.RECONVERGENT B0 ;  /* 0x0000000000007941 */ /* 0x000fea0003800200 */
.L_x_382:
[----:B01----:R-:W0:Y:S01]  /*34f0*/  LDC R14, c[0x0][0x360] ;  /* 0x0000d800ff0e7b82 */ /* 0x003e220000000800 */
[----:B------:R-:W-:Y:S01]  /*3500*/  BSSY.RECONVERGENT B0, `(.L_x_385) ;  /* 0x0000037000007945 */ /* 0x000fe20003800200 */
[----:B0-----:R-:W-:-:S04]  /*3510*/  IADD3 R14, PT, PT, R14, R14, R21 ;  /* 0x0000000e0e0e7210 */ /* 0x001fc80007ffe015 */
        /* <DEDUP_REMOVED lines=8> */
[----:B------:R-:W-:-:S04]  /*35a0*/  SHF.L.U32 R23, R27, 0x1, RZ ;  /* 0x000000011b177819 */ /* 0x000fc800000006ff */
[----:B------:R-:W-:Y:S01]  /*35b0*/  LOP3.LUT R29, R23, 0x1e, RZ, 0xc0, !PT ;  /* 0x0000001e171d7812 */ /* 0x000fe200078ec0ff */
[----:B--2---:R-:W-:Y:S01]  /*35c0*/  IMAD.WIDE.U32 R24, R27, 0x4, R24 ;  /* 0x000000041b187825 */ /* 0x004fe200078e0018 */
[----:B------:R-:W-:Y:S02]  /*35d0*/  LOP3.LUT R23, R23, 0x3fe0, RZ, 0xc0, !PT ;  /* 0x00003fe017177812 */ /* 0x000fe400078ec0ff */
[----:B------:R-:W-:-:S03]  /*35e0*/  LEA R26, R0, R29, 0x5 ;  /* 0x0000001d001a7211 */ /* 0x000fc600078e28ff */
[----:B------:R-:W2:Y:S01]  /*35f0*/  LDG.E R24, desc[UR8][R24.64] ;  /* 0x0000000818187981 */ /* 0x000ea2000c1e1900 */
[----:B---3--:R-:W-:-:S04]  /*3600*/  IMAD.WIDE.U32 R16, R27, 0x4, R16 ;  /* 0x000000041b107825 */ /* 0x008fc800078e0010 */
[----:B-1----:R-:W-:Y:S02]  /*3610*/  IMAD R23, R23, UR4, R26 ;  /* 0x0000000417177c24 */ /* 0x002fe4000f8e021a */
[----:B------:R1:W3:Y:S03]  /*3620*/  LDG.E R16, desc[UR8][R16.64] ;  /* 0x0000000810107981 */ /* 0x0002e6000c1e1900 */
[----:B------:R-:W-:-:S05]  /*3630*/  SHF.R.U32.HI R23, RZ, 0x1, R23 ;  /* 0x00000001ff177819 */ /* 0x000fca0000011617 */
[----:B0-----:R-:W-:Y:S02]  /*3640*/  IMAD.WIDE.U32 R26, R23, 0x4, R14 ;  /* 0x00000004171a7825 */ /* 0x001fe400078e000e */
[----:B------:R-:W0:Y:S04]  /*3650*/  LDS.64 R14, [UR13] ;  /* 0x0000000dff0e7984 */ /* 0x000e280008000a00 */
[----:B------:R-:W4:Y:S01]  /*3660*/  LDG.E R28, desc[UR8][R26.64] ;  /* 0x000000081a1c7981 */ /* 0x000f22000c1e1900 */
[--C-:B------:R-:W-:Y:S02]  /*3670*/  HADD2.F32 R29, -RZ, R22.reuse.H0_H0 ;  /* 0x20000016ff1d7230 */ /* 0x100fe40000004100 */
[----:B-1----:R-:W-:-:S03]  /*3680*/  HADD2.F32 R17, -RZ, R22.H1_H1 ;  /* 0x30000016ff117230 */ /* 0x002fc60000004100 */
        /* <DEDUP_REMOVED lines=8> */
[----:B------:R-:W-:Y:S02]  /*3710*/  FFMA.FTZ R29, R25, R14, R22 ;  /* 0x0000000e191d7223 */ /* 0x000fe40000010016 */
[----:B------:R-:W-:Y:S01]  /*3720*/  FFMA.FTZ R24, R24, R15, R17 ;  /* 0x0000000f18187223 */ /* 0x000fe20000010011 */
[--C-:B----4-:R-:W-:Y:S02]  /*3730*/  HADD2.F32 R16, -RZ, R28.reuse.H0_H0 ;  /* 0x2000001cff107230 */ /* 0x110fe40000004100 */
        /* <DEDUP_REMOVED lines=15> */
.L_x_387:
[----:B------:R-:W0:Y:S01]  /*3830*/  LDC.64 R14, c[0x0][0x380] ;  /* 0x0000e000ff0e7b82 */ /* 0x000e220000000a00 */
[----:B------:R-:W-:Y:S01]  /*3840*/  F2FP.F16.F32.PACK_AB R25, R25, R16 ;  /* 0x000000101919723e */ /* 0x000fe200000000ff */
[----:B0-----:R-:W-:-:S05]  /*3850*/  IMAD.WIDE.U32 R14, R23, 0x4, R14 ;  /* 0x00000004170e7825 */ /* 0x001fca00078e000e */
[----:B------:R0:W-:Y:S02]  /*3860*/  STG.E desc[UR8][R14.64], R25 ;  /* 0x000000190e007986 */ /* 0x0001e4000c101908 */
.L_x_386:
[----:B------:R-:W-:Y:S05]  /*3870*/  BSYNC.RECONVERGENT B0 ;  /* 0x0000000000007941 */ /* 0x000fea0003800200 */
.L_x_385:
[----:B------:R-:W2:Y:S01]  /*3880*/  LDC R16, c[0x0][0x360] ;  /* 0x0000d800ff107b82 */ /* 0x000ea20000000800 */
[----:B------:R-:W-:Y:S01]  /*3890*/  BSSY.RECONVERGENT B0, `(.L_x_388) ;  /* 0x0000036000007945 */ /* 0x000fe20003800200 */
[----:B--2---:R-:W-:-:S04]  /*38a0*/  IADD3 R21, PT, PT, R16, R16, R21 ;  /* 0x0000001010157210 */ /* 0x004fc80007ffe015 */
[----:B-1----:R-:W-:-:S04]  /*38b0*/  IADD3 R27, PT, PT, R21, R16, RZ ;  /* 0x00000010151b7210 */ /* 0x002fc80007ffe0ff */
[----:B------:R-:W-:-:S13]  /*38c0*/  ISETP.GE.AND P5, PT, R27, UR10, PT ;  /* 0x0000000a1b007c0c */ /* 0x000fda000bfa6270 */
[----:B------:R-:W-:Y:S05]  /*38d0*/  @P5 BRA `(.L_x_389) ;  /* 0x0000000000c45947 */ /* 0x000fea0003800000 */
[----:B0-----:R-:W0:Y:S01]  /*38e0*/  LDC.64 R24, c[0x0][0x3a0] ;  /* 0x0000e800ff187b82 */ /* 0x001e220000000a00 */
[----:B------:R-:W1:Y:S01]  /*38f0*/  LDCU UR4, c[0x0][0x3b4] ;  /* 0x00007680ff0477ac */ /* 0x000e620008000800 */
[----:B------:R-:W-:-:S04]  /*3900*/  SHF.L.U32 R17, R27, 0x1, RZ ;  /* 0x000000011b117819 */ /* 0x000fc800000006ff */
[C---:B------:R-:W-:Y:S02]  /*3910*/  LOP3.LUT R29, R17.reuse, 0x1e, RZ, 0xc0, !PT ;  /* 0x0000001e111d7812 */ /* 0x040fe400078ec0ff */
        /* <DEDUP_REMOVED lines=9> */
[----:B------:R0:W2:Y:S01]  /*39b0*/  LDG.E R22, desc[UR8][R22.64] ;  /* 0x0000000816167981 */ /* 0x0000a2000c1e1900 */
[----:B---3--:R-:W-:-:S03]  /*39c0*/  IMAD.WIDE.U32 R26, R17, 0x4, R14 ;  /* 0x00000004111a7825 */ /* 0x008fc600078e000e */
[----:B------:R-:W1:Y:S04]  /*39d0*/  LDS.64 R14, [UR13] ;  /* 0x0000000dff0e7984 */ /* 0x000e680008000a00 */
[----:B------:R-:W3:Y:S01]  /*39e0*/  LDG.E R28, desc[UR8][R26.64] ;  /* 0x000000081a1c7981 */ /* 0x000ee2000c1e1900 */
[--C-:B------:R-:W-:Y:S02]  /*39f0*/  HADD2.F32 R29, -RZ, R20.reuse.H0_H0 ;  /* 0x20000014ff1d7230 */ /* 0x100fe40000004100 */
[----:B0-----:R-:W-:-:S03]  /*3a00*/  HADD2.F32 R23, -RZ, R20.H1_H1 ;  /* 0x30000014ff177230 */ /* 0x001fc60000004100 */
[--C-:B-1----:R-:W-:Y:S02]  /*3a10*/  FADD.FTZ R20, R29, -R14.reuse ;  /* 0x8000000e1d147221 */ /* 0x102fe40000010000 */
[----:B------:R-:W-:Y:S02]  /*3a20*/  FADD.FTZ R29, R23, -R14 ;  /* 0x8000000e171d7221 */ /* 0x000fe40000010000 */
[-C--:B------:R-:W-:Y:S02]  /*3a30*/  FMUL.FTZ R14, R20, R15.reuse ;  /* 0x0000000f140e7220 */ /* 0x080fe40000410000 */
[----:B------:R-:W-:Y:S01]  /*3a40*/  FMUL.FTZ R15, R29, R15 ;  /* 0x0000000f1d0f7220 */ /* 0x000fe20000410000 */
[--C-:B----4-:R-:W-:Y:S02]  /*3a50*/  HADD2.F32 R25, -RZ, R24.reuse.H0_H0 ;  /* 0x20000018ff197230 */ /* 0x110fe40000004100 */
[----:B------:R-:W-:Y:S02]  /*3a60*/  HADD2.F32 R24, -RZ, R24.H1_H1 ;  /* 0x30000018ff187230 */ /* 0x000fe40000004100 */
[----:B--2---:R-:W-:-:S02]  /*3a70*/  HADD2.F32 R20, -RZ, R22.H0_H0 ;  /* 0x20000016ff147230 */ /* 0x004fc40000004100 */
[----:B------:R-:W-:-:S03]  /*3a80*/  HADD2.F32 R23, -RZ, R22.H1_H1 ;  /* 0x30000016ff177230 */ /* 0x000fc60000004100 */
[----:B------:R-:W-:Y:S02]  /*3a90*/  FFMA.FTZ R25, R25, R14, R20 ;  /* 0x0000000e19197223 */ /* 0x000fe40000010014 */
        /* <DEDUP_REMOVED lines=17> */
.L_x_390:
[----:B------:R-:W0:Y:S01]  /*3bb0*/  LDC.64 R14, c[0x0][0x380] ;  /* 0x0000e000ff0e7b82 */ /* 0x000e220000000a00 */
[----:B------:R-:W-:Y:S01]  /*3bc0*/  F2FP.F16.F32.PACK_AB R23, R23, R20 ;  /* 0x000000141717723e */ /* 0x000fe200000000ff */
[----:B0-----:R-:W-:-:S05]  /*3bd0*/  IMAD.WIDE.U32 R14, R17, 0x4, R14 ;  /* 0x00000004110e7825 */ /* 0x001fca00078e000e */
[----:B------:R1:W-:Y:S02]  /*3be0*/  STG.E desc[UR8][R14.64], R23 ;  /* 0x000000170e007986 */ /* 0x0003e4000c101908 */
.L_x_389:
[----:B------:R-:W-:Y:S05]  /*3bf0*/  BSYNC.RECONVERGENT B0 ;  /* 0x0000000000007941 */ /* 0x000fea0003800200 */
.L_x_388:
[----:B------:R-:W-:Y:S01]  /*3c00*/  IADD3 R17, PT, PT, R16, R21, R16 ;  /* 0x0000001510117210 */ /* 0x000fe20007ffe010 */
[----:B------:R-:W-:Y:S03]  /*3c10*/  BSSY.RECONVERGENT B0, `(.L_x_391) ;  /* 0x0000034000007945 */ /* 0x000fe60003800200 */
[----:B------:R-:W-:-:S13]  /*3c20*/  ISETP.GE.AND P5, PT, R17, UR10, PT ;  /* 0x0000000a11007c0c */ /* 0x000fda000bfa6270 */
[----:B------:R-:W-:Y:S05]  /*3c30*/  @P5 BRA `(.L_x_392) ;  /* 0x0000000000c45947 */ /* 0x000fea0003800000 */
[----:B-12---:R-:W1:Y:S01]  /*3c40*/  LDC.64 R22, c[0x0][0x3a0] ;  /* 0x0000e800ff167b82 */ /* 0x006e620000000a00 */
[----:B------:R-:W2:Y:S01]  /*3c50*/  LDCU UR4, c[0x0][0x3b4] ;  /* 0x00007680ff0477ac */ /* 0x000ea20008000800 */
[----:B------:R-:W-:-:S04]  /*3c60*/  SHF.L.U32 R24, R17, 0x1, RZ ;  /* 0x0000000111187819 */ /* 0x000fc800000006ff */
[C---:B0-----:R-:W-:Y:S02]  /*3c70*/  LOP3.LUT R25, R24.reuse, 0x1e, RZ, 0xc0, !PT ;  /* 0x0000001e18197812 */ /* 0x041fe400078ec0ff */
[----:B------:R-:W0:Y:S01]  /*3c80*/  LDC.64 R20, c[0x0][0x3a8] ;  /* 0x0000ea00ff147b82 */ /* 0x000e220000000a00 */
[----:B------:R-:W-:Y:S02]  /*3c90*/  LOP3.LUT R24, R24, 0x7fe0, RZ, 0xc0, !PT ;  /* 0x00007fe018187812 */ /* 0x000fe400078ec0ff */
[----:B------:R-:W-:-:S05]  /*3ca0*/  LEA R25, R0, R25, 0x5 ;  /* 0x0000001900197211 */ /* 0x000fca00078e28ff */
[----:B------:R-:W3:Y:S01]  /*3cb0*/  LDC.64 R14, c[0x0][0x390] ;  /* 0x0000e400ff0e7b82 */ /* 0x000ee20000000a00 */
[----:B--2---:R-:W-:Y:S02]  /*3cc0*/  IMAD R24, R24, UR4, R25 ;  /* 0x0000000418187c24 */ /* 0x004fe4000f8e0219 */
[----:B-1----:R-:W-:-:S03]  /*3cd0*/  IMAD.WIDE.U32 R22, R17, 0x4, R22 ;  /* 0x0000000411167825 */ /* 0x002fc600078e0016 */
[----:B------:R-:W-:-:S03]  /*3ce0*/  SHF.R.U32.HI R27, RZ, 0x1, R24 ;  /* 0x00000001ff1b7819 */ /* 0x000fc60000011618 */
[----:B------:R-:W2:Y:S01]  /*3cf0*/  LDG.E R22, desc[UR8][R22.64] ;  /* 0x0000000816167981 */ /* 0x000ea2000c1e1900 */
[----:B0-----:R-:W-:-:S06]  /*3d00*/  IMAD.WIDE.U32 R20, R17, 0x4, R20 ;  /* 0x0000000411147825 */ /* 0x001fcc00078e0014 */
[----:B------:R-:W4:Y:S01]  /*3d10*/  LDG.E R20, desc[UR8][R20.64] ;  /* 0x0000000814147981 */ /* 0x000f22000c1e1900 */
[----:B---3--:R-:W-:-:S03]  /*3d20*/  IMAD.WIDE.U32 R24, R27, 0x4, R14 ;  /* 0x000000041b187825 */ /* 0x008fc600078e000e */
        /* <DEDUP_REMOVED lines=30> */
.L_x_393:
[----:B------:R-:W0:Y:S01]  /*3f10*/  LDC.64 R14, c[0x0][0x380] ;  /* 0x0000e000ff0e7b82 */ /* 0x000e220000000a00 */
[----:B------:R-:W-:Y:S01]  /*3f20*/  F2FP.F16.F32.PACK_AB R19, R26, R19 ;  /* 0x000000131a13723e */ /* 0x000fe200000000ff */
[----:B0-----:R-:W-:-:S05]  /*3f30*/  IMAD.WIDE.U32 R14, R27, 0x4, R14 ;  /* 0x000000041b0e7825 */ /* 0x001fca00078e000e */
[----:B------:R4:W-:Y:S02]  /*3f40*/  STG.E desc[UR8][R14.64], R19 ;  /* 0x000000130e007986 */ /* 0x0009e4000c101908 */
.L_x_392:
[----:B------:R-:W-:Y:S05]  /*3f50*/  BSYNC.RECONVERGENT B0 ;  /* 0x0000000000007941 */ /* 0x000fea0003800200 */
.L_x_391:
[----:B---34-:R-:W-:Y:S01]  /*3f60*/  IADD3 R19, PT, PT, R17, R16, RZ ;  /* 0x0000001011137210 */ /* 0x018fe20007ffe0ff */
        /* <DEDUP_REMOVED lines=12> */
[----:B-1----:R-:W-:-:S06]  /*4030*/  IMAD.WIDE.U32 R22, R19, 0x4, R22 ;  /* 0x0000000413167825 */ /* 0x002fcc00078e0016 */
[----:B------:R-:W2:Y:S01]  /*4040*/  LDG.E R22, desc[UR8][R22.64] ;  /* 0x0000000816167981 */ /* 0x000ea2000c1e1900 */
[----:B0-----:R-:W-:Y:S01]  /*4050*/  IMAD.WIDE.U32 R20, R19, 0x4, R20 ;  /* 0x0000000413147825 */ /* 0x001fe200078e0014 */
[----:B------:R-:W-:-:S05]  /*4060*/  SHF.R.U32.HI R19, RZ, 0x1, R24 ;  /* 0x00000001ff137819 */ /* 0x000fca0000011618 */
        /* <DEDUP_REMOVED lines=32> */
.L_x_396:
[----:B------:R-:W0:Y:S01]  /*4270*/  LDC.64 R14, c[0x0][0x380] ;  /* 0x0000e000ff0e7b82 */ /* 0x000e220000000a00 */
[----:B------:R-:W-:Y:S01]  /*4280*/  F2FP.F16.F32.PACK_AB R21, R21, R2 ;  /* 0x000000021515723e */ /* 0x000fe200000000ff */
[----:B0-----:R-:W-:-:S05]  /*4290*/  IMAD.WIDE.U32 R14, R19, 0x4, R14 ;  /* 0x00000004130e7825 */ /* 0x001fca00078e000e */
[----:B------:R4:W-:Y:S02]  /*42a0*/  STG.E desc[UR8][R14.64], R21 ;  /* 0x000000150e007986 */ /* 0x0009e4000c101908 */
.L_x_395:
[----:B------:R-:W-:Y:S05]  /*42b0*/  BSYNC.RECONVERGENT B0 ;  /* 0x0000000000007941 */ /* 0x000fea0003800200 */
.L_x_394:
[----:B------:R-:W-:Y:S01]  /*42c0*/  IADD3 R17, PT, PT, R16, R17, R16 ;  /* 0x0000001110117210 */ /* 0x000fe20007ffe010 */
[----:B------:R-:W-:Y:S03]  /*42d0*/  BSSY.RECONVERGENT B0, `(.L_x_397) ;  /* 0x0000034000007945 */ /* 0x000fe60003800200 */
[----:B------:R-:W-:-:S13]  /*42e0*/  ISETP.GE.AND P5, PT, R17, UR10, PT ;  /* 0x0000000a11007c0c */ /* 0x000fda000bfa6270 */
[----:B------:R-:W-:Y:S05]  /*42f0*/  @P5 BRA `(.L_x_398) ;  /* 0x0000000000c45947 */ /* 0x000fea0003800000 */
[----:B-123--:R-:W1:Y:S01]  /*4300*/  LDC.64 R22, c[0x0][0x3a0] ;  /* 0x0000e800ff167b82 */ /* 0x00ee620000000a00 */
[----:B------:R-:W2:Y:S01]  /*4310*/  LDCU UR4, c[0x0][0x3b4] ;  /* 0x00007680ff0477ac */ /* 0x000ea20008000800 */
[----:B------:R-:W-:-:S04]  /*4320*/  SHF.L.U32 R2, R17, 0x1, RZ ;  /* 0x0000000111027819 */ /* 0x000fc800000006ff */
[C---:B------:R-:W-:Y:S02]  /*4330*/  LOP3.LUT R19, R2.reuse, 0x1e, RZ, 0xc0, !PT ;  /* 0x0000001e02137812 */ /* 0x040fe400078ec0ff */
[----:B----4-:R-:W3:Y:S01]  /*4340*/  LDC.64 R20, c[0x0][0x3a8] ;  /* 0x0000ea00ff147b82 */ /* 0x010ee20000000a00 */
[----:B------:R-:W-:Y:S02]  /*4350*/  LOP3.LUT R2, R2, 0xffe0, RZ, 0xc0, !PT ;  /* 0x0000ffe002027812 */ /* 0x000fe400078ec0ff */
[----:B------:R-:W-:-:S05]  /*4360*/  LEA R19, R0, R19, 0x5 ;  /* 0x0000001300137211 */ /* 0x000fca00078e28ff */
[----:B0-----:R-:W0:Y:S01]  /*4370*/  LDC.64 R14, c[0x0][0x390] ;  /* 0x0000e400ff0e7b82 */ /* 0x001e220000000a00 */
[----:B--2---:R-:W-:Y:S02]  /*4380*/  IMAD R19, R2, UR4, R19 ;  /* 0x0000000402137c24 */ /* 0x004fe4000f8e0213 */
[----:B-1----:R-:W-:-:S03]  /*4390*/  IMAD.WIDE.U32 R22, R17, 0x4, R22 ;  /* 0x0000000411167825 */ /* 0x002fc600078e0016 */
[----:B------:R-:W-:-:S03]  /*43a0*/  SHF.R.U32.HI R19, RZ, 0x1, R19 ;  /* 0x00000001ff137819 */ /* 0x000fc60000011613 */
[----:B------:R-:W2:Y:S01]  /*43b0*/  LDG.E R22, desc[UR8][R22.64] ;  /* 0x0000000816167981 */ /* 0x000ea2000c1e1900 */
[----:B---3--:R-:W-:-:S06]  /*43c0*/  IMAD.WIDE.U32 R20, R17, 0x4, R20 ;  /* 0x0000000411147825 */ /* 0x008fcc00078e0014 */
[----:B------:R-:W3:Y:S01]  /*43d0*/  LDG.E R20, desc[UR8][R20.64] ;  /* 0x0000000814147981 */ /* 0x000ee2000c1e1900 */
[----:B0-----:R-:W-:-:S03]  /*43e0*/  IMAD.WIDE.U32 R24, R19, 0x4, R14 ;  /* 0x0000000413187825 */ /* 0x001fc600078e000e */
        /* <DEDUP_REMOVED lines=30> */
.L_x_399:
[----:B------:R-:W0:Y:S01]  /*45d0*/  LDC.64 R2, c[0x0][0x380] ;  /* 0x0000e000ff027b82 */ /* 0x000e220000000a00 */
[----:B------:R-:W-:Y:S01]  /*45e0*/  F2FP.F16.F32.PACK_AB R21, R21, R14 ;  /* 0x0000000e1515723e */ /* 0x000fe200000000ff */
[----:B0-----:R-:W-:-:S05]  /*45f0*/  IMAD.WIDE.U32 R2, R19, 0x4, R2 ;  /* 0x0000000413027825 */ /* 0x001fca00078e0002 */
[----:B------:R0:W-:Y:S02]  /*4600*/  STG.E desc[UR8][R2.64], R21 ;  /* 0x0000001502007986 */ /* 0x0001e4000c101908 */
.L_x_398:
[----:B------:R-:W-:Y:S05]  /*4610*/  BSYNC.RECONVERGENT B0 ;  /* 0x0000000000007941 */ /* 0x000fea0003800200 */
.L_x_397:
[----:B------:R-:W-:Y:S01]  /*4620*/  IADD3 R17, PT, PT, R17, R16, RZ ;  /* 0x0000001011117210 */ /* 0x000fe20007ffe0ff */
[----:B------:R-:W-:Y:S03]  /*4630*/  BSSY.RECONVERGENT B0, `(.L_x_400) ;  /* 0x0000034000007945 */ /* 0x000fe60003800200 */
[----:B------:R-:W-:-:S13]  /*4640*/  ISETP.GE.AND P5, PT, R17, UR10, PT ;  /* 0x0000000a11007c0c */ /* 0x000fda000bfa6270 */
[----:B------:R-:W-:Y:S05]  /*4650*/  @P5 BRA `(.L_x_401) ;  /* 0x0000000000c45947 */ /* 0x000fea0003800000 */
[----:B01-34-:R-:W0:Y:S01]  /*4660*/  LDC.64 R20, c[0x0][0x3a0] ;  /* 0x0000e800ff147b82 */ /* 0x01be220000000a00 */
[----:B------:R-:W1:Y:S01]  /*4670*/  LDCU UR4, c[0x0][0x3b4] ;  /* 0x00007680ff0477ac */ /* 0x000e620008000800 */
[----:B------:R-:W-:-:S04]  /*4680*/  SHF.L.U32 R19, R17, 0x1, RZ ;  /* 0x0000000111137819 */ /* 0x000fc800000006ff */
        /* <DEDUP_REMOVED lines=42> */
.L_x_402:
[----:B------:R-:W0:Y:S01]  /*4930*/  LDC.64 R2, c[0x0][0x380] ;  /* 0x0000e000ff027b82 */ /* 0x000e220000000a00 */
[----:B------:R-:W-:Y:S01]  /*4940*/  F2FP.F16.F32.PACK_AB R25, R24, R25 ;  /* 0x000000191819723e */ /* 0x000fe200000000ff */
[----:B0-----:R-:W-:-:S05]  /*4950*/  IMAD.WIDE.U32 R2, R19, 0x4, R2 ;  /* 0x0000000413027825 */ /* 0x001fca00078e0002 */
[----:B------:R0:W-:Y:S02]  /*4960*/  STG.E desc[UR8][R2.64], R25 ;  /* 0x0000001902007986 */ /* 0x0001e4000c101908 */
.L_x_401:
[----:B------:R-:W-:Y:S05]  /*4970*/  BSYNC.RECONVERGENT B0 ;  /* 0x0000000000007941 */ /* 0x000fea0003800200 */
.L_x_400:
[----:B------:R-:W-:Y:S01]  /*4980*/  IADD3 R17, PT, PT, R17, R16, RZ ;  /* 0x0000001011117210 */ /* 0x000fe20007ffe0ff */
[----:B------:R-:W-:Y:S03]  /*4990*/  BSSY.RECONVERGENT B0, `(.L_x_403) ;  /* 0x0000034000007945 */ /* 0x000fe60003800200 */
[----:B------:R-:W-:-:S13]  /*49a0*/  ISETP.GE.AND P5, PT, R17, UR10, PT ;  /* 0x0000000a11007c0c */ /* 0x000fda000bfa6270 */
[----:B------:R-:W-:Y:S05]  /*49b0*/  @P5 BRA `(.L_x_404) ;  /* 0x0000000000c45947 */ /* 0x000fea0003800000 */
[----:B01-34-:R-:W0:Y:S01]  /*49c0*/  LDC.64 R20, c[0x0][0x3a0] ;  /* 0x0000e800ff147b82 */ /* 0x01be220000000a00 */
[----:B------:R-:W1:Y:S01]  /*49d0*/  LDCU UR4, c[0x0][0x3b4] ;  /* 0x00007680ff0477ac */ /* 0x000e620008000800 */
[----:B------:R-:W-:Y:S01]  /*49e0*/  SHF.L.U32 R4, R17, 0x1, RZ ;  /* 0x0000000111047819 */ /* 0x000fe200000006ff */
[----:B--2---:R-:W2:Y:S03]  /*49f0*/  LDS.64 R22, [UR13] ;  /* 0x0000000dff167984 */ /* 0x004ea60008000a00 */
[C---:B------:R-:W-:Y:S02]  /*4a00*/  LOP3.LUT R19, R4.reuse, 0x1e, RZ, 0xc0, !PT ;  /* 0x0000001e04137812 */ /* 0x040fe400078ec0ff */
[----:B------:R-:W3:Y:S01]  /*4a10*/  LDC.64 R2, c[0x0][0x3a8] ;  /* 0x0000ea00ff027b82 */ /* 0x000ee20000000a00 */
[----:B------:R-:W-:Y:S02]  /*4a20*/  LOP3.LUT R4, R4, 0xffe0, RZ, 0xc0, !PT ;  /* 0x0000ffe004047812 */ /* 0x000fe400078ec0ff */
[----:B------:R-:W-:-:S05]  /*4a30*/  LEA R19, R0, R19, 0x5 ;  /* 0x0000001300137211 */ /* 0x000fca00078e28ff */
[----:B------:R-:W4:Y:S01]  /*4a40*/  LDC.64 R14, c[0x0][0x390] ;  /* 0x0000e400ff0e7b82 */ /* 0x000f220000000a00 */
[----:B-1----:R-:W-:Y:S02]  /*4a50*/  IMAD R19, R4, UR4, R19 ;  /* 0x0000000404137c24 */ /* 0x002fe4000f8e0213 */
[----:B0-----:R-:W-:-:S03]  /*4a60*/  IMAD.WIDE.U32 R20, R17, 0x4, R20 ;  /* 0x0000000411147825 */ /* 0x001fc600078e0014 */
[----:B------:R-:W-:-:S03]  /*4a70*/  SHF.R.U32.HI R19, RZ, 0x1, R19 ;  /* 0x00000001ff137819 */ /* 0x000fc60000011613 */
[----:B------:R-:W5:Y:S01]  /*4a80*/  LDG.E R20, desc[UR8][R20.64] ;  /* 0x0000000814147981 */ /* 0x000f62000c1e1900 */
[----:B---3--:R-:W-:-:S06]  /*4a90*/  IMAD.WIDE.U32 R2, R17, 0x4, R2 ;  /* 0x0000000411027825 */ /* 0x008fcc00078e0002 */
[----:B------:R-:W3:Y:S01]  /*4aa0*/  LDG.E R2, desc[UR8][R2.64] ;  /* 0x0000000802027981 */ /* 0x000ee2000c1e1900 */
[----:B----4-:R-:W-:-:S05]  /*4ab0*/  IMAD.WIDE.U32 R14, R19, 0x4, R14 ;  /* 0x00000004130e7825 */ /* 0x010fca00078e000e */
[----:B------:R-:W4:Y:S01]  /*4ac0*/  LDG.E R4, desc[UR8][R14.64] ;  /* 0x000000080e047981 */ /* 0x000f22000c1e1900 */
[--C-:B------:R-:W-:Y:S02]  /*4ad0*/  HADD2.F32 R25, -RZ, R5.reuse.H0_H0 ;  /* 0x20000005ff197230 */ /* 0x100fe40000004100 */
[----:B------:R-:W-:-:S03]  /*4ae0*/  HADD2.F32 R5, -RZ, R5.H1_H1 ;  /* 0x30000005ff057230 */ /* 0x000fc60000004100 */
[--C-:B--2---:R-:W-:Y:S02]  /*4af0*/  FADD.FTZ R24, R25, -R22.reuse ;  /* 0x8000001619187221 */ /* 0x104fe40000010000 */
[----:B------:R-:W-:Y:S02]  /*4b00*/  FADD.FTZ R26, R5, -R22 ;  /* 0x80000016051a7221 */ /* 0x000fe40000010000 */
[-C--:B------:R-:W-:Y:S02]  /*4b10*/  FMUL.FTZ R24, R24, R23.reuse ;  /* 0x0000001718187220 */ /* 0x080fe40000410000 */
[----:B------:R-:W-:Y:S01]  /*4b20*/  FMUL.FTZ R26, R26, R23 ;  /* 0x000000171a1a7220 */ /* 0x000fe20000410000 */
[--C-:B-----5:R-:W-:Y:S02]  /*4b30*/  HADD2.F32 R5, -RZ, R20.reuse.H0_H0 ;  /* 0x20000014ff057230 */ /* 0x120fe40000004100 */
        /* <DEDUP_REMOVED lines=21> */
.L_x_405:
[----:B------:R-:W0:Y:S01]  /*4c90*/  LDC.64 R2, c[0x0][0x380] ;  /* 0x0000e000ff027b82 */ /* 0x000e220000000a00 */
[----:B------:R-:W-:Y:S01]  /*4ca0*/  F2FP.F16.F32.PACK_AB R5, R4, R5 ;  /* 0x000000050405723e */ /* 0x000fe200000000ff */
[----:B0-----:R-:W-:-:S05]  /*4cb0*/  IMAD.WIDE.U32 R2, R19, 0x4, R2 ;  /* 0x0000000413027825 */ /* 0x001fca00078e0002 */
[----:B------:R0:W-:Y:S02]  /*4cc0*/  STG.E desc[UR8][R2.64], R5 ;  /* 0x0000000502007986 */ /* 0x0001e4000c101908 */
.L_x_404:
[----:B------:R-:W-:Y:S05]  /*4cd0*/  BSYNC.RECONVERGENT B0 ;  /* 0x0000000000007941 */ /* 0x000fea0003800200 */
.L_x_403:
[----:B------:R-:W-:Y:S01]  /*4ce0*/  IADD3 R17, PT, PT, R17, R16, RZ ;  /* 0x0000001011117210 */ /* 0x000fe20007ffe0ff */
[----:B------:R-:W-:Y:S03]  /*4cf0*/  BSSY.RECONVERGENT B0, `(.L_x_406) ;  /* 0x0000034000007945 */ /* 0x000fe60003800200 */
[----:B------:R-:W-:-:S13]  /*4d00*/  ISETP.GE.AND P5, PT, R17, UR10, PT ;  /* 0x0000000a11007c0c */ /* 0x000fda000bfa6270 */
[----:B------:R-:W-:Y:S05]  /*4d10*/  @P5 BRA `(.L_x_407) ;  /* 0x0000000000c45947 */ /* 0x000fea0003800000 */
[----:B01----:R-:W0:Y:S01]  /*4d20*/  LDC.64 R4, c[0x0][0x3a0] ;  /* 0x0000e800ff047b82 */ /* 0x003e220000000a00 */
[----:B------:R-:W1:Y:S01]  /*4d30*/  LDCU UR4, c[0x0][0x3b4] ;  /* 0x00007680ff0477ac */ /* 0x000e620008000800 */
[----:B------:R-:W-:-:S04]  /*4d40*/  SHF.L.U32 R16, R17, 0x1, RZ ;  /* 0x0000000111107819 */ /* 0x000fc800000006ff */
[C---:B------:R-:W-:Y:S02]  /*4d50*/  LOP3.LUT R19, R16.reuse, 0x1e, RZ, 0xc0, !PT ;  /* 0x0000001e10137812 */ /* 0x040fe400078ec0ff */
[----:B--234-:R-:W2:Y:S01]  /*4d60*/  LDC.64 R14, c[0x0][0x3a8] ;  /* 0x0000ea00ff0e7b82 */ /* 0x01cea20000000a00 */
[----:B------:R-:W-:Y:S02]  /*4d70*/  LOP3.LUT R16, R16, 0x1ffe0, RZ, 0xc0, !PT ;  /* 0x0001ffe010107812 */ /* 0x000fe400078ec0ff */
[----:B------:R-:W-:-:S05]  /*4d80*/  LEA R19, R0, R19, 0x5 ;  /* 0x0000001300137211 */ /* 0x000fca00078e28ff */
[----:B------:R-:W3:Y:S01]  /*4d90*/  LDC.64 R2, c[0x0][0x390] ;  /* 0x0000e400ff027b82 */ /* 0x000ee20000000a00 */
[----:B-1----:R-:W-:Y:S02]  /*4da0*/  IMAD R19, R16, UR4, R19 ;  /* 0x0000000410137c24 */ /* 0x002fe4000f8e0213 */
[----:B0-----:R-:W-:-:S03]  /*4db0*/  IMAD.WIDE.U32 R4, R17, 0x4, R4 ;  /* 0x0000000411047825 */ /* 0x001fc600078e0004 */
[----:B------:R-:W-:-:S03]  /*4dc0*/  SHF.R.U32.HI R19, RZ, 0x1, R19 ;  /* 0x00000001ff137819 */ /* 0x000fc60000011613 */
[----:B------:R-:W4:Y:S01]  /*4dd0*/  LDG.E R4, desc[UR8][R4.64] ;  /* 0x0000000804047981 */ /* 0x000f22000c1e1900 */
[----:B--2---:R-:W-:-:S03]  /*4de0*/  IMAD.WIDE.U32 R14, R17, 0x4, R14 ;  /* 0x00000004110e7825 */ /* 0x004fc600078e000e */
[----:B------:R-:W0:Y:S04]  /*4df0*/  LDS.64 R16, [UR13] ;  /* 0x0000000dff107984 */ /* 0x000e280008000a00 */
[----:B------:R-:W2:Y:S01]  /*4e00*/  LDG.E R14, desc[UR8][R14.64] ;  /* 0x000000080e0e7981 */ /* 0x000ea2000c1e1900 */
        /* <DEDUP_REMOVED lines=30> */
.L_x_408:
[----:B------:R-:W0:Y:S01]  /*4ff0*/  LDC.64 R2, c[0x0][0x380] ;  /* 0x0000e000ff027b82 */ /* 0x000e220000000a00 */
[----:B------:R-:W-:Y:S01]  /*5000*/  F2FP.F16.F32.PACK_AB R15, R15, R6 ;  /* 0x000000060f0f723e */ /* 0x000fe200000000ff */
[----:B0-----:R-:W-:-:S05]  /*5010*/  IMAD.WIDE.U32 R2, R19, 0x4, R2 ;  /* 0x0000000413027825 */ /* 0x001fca00078e0002 */
[----:B------:R0:W-:Y:S02]  /*5020*/  STG.E desc[UR8][R2.64], R15 ;  /* 0x0000000f02007986 */ /* 0x0001e4000c101908 */
.L_x_407:
[----:B------:R-:W-:Y:S05]  /*5030*/  BSYNC.RECONVERGENT B0 ;  /* 0x0000000000007941 */ /* 0x000fea0003800200 */
.L_x_406:
[----:B------:R-:W-:Y:S01]  /*5040*/  ISETP.NE.AND P5, PT, R18, RZ, PT ;  /* 0x000000ff1200720c */ /* 0x000fe20003fa5270 */
[----:B------:R-:W-:-:S12]  /*5050*/  BSSY.RECONVERGENT B0, `(.L_x_409) ;  /* 0x000003e000007945 */ /* 0x000fd80003800200 */
[----:B------:R-:W-:Y:S05]  /*5060*/  @P5 BRA `(.L_x_410) ;  /* 0x0000000000f05947 */ /* 0x000fea0003800000 */
[----:B01----:R-:W0:Y:S01]  /*5070*/  S2R R2, SR_TID.X ;  /* 0x0000000000027919 */ /* 0x003e220000002100 */
[----:B--234-:R-:W1:Y:S01]  /*5080*/  LDC.64 R14, c[0x0][0x3a0] ;  /* 0x0000e800ff0e7b82 */ /* 0x01ce620000000a00 */
[----:B------:R-:W2:Y:S07]  /*5090*/  LDCU UR4, c[0x0][0x3b4] ;  /* 0x00007680ff0477ac */ /* 0x000eae0008000800 */
[----:B------:R-:W3:Y:S01]  /*50a0*/  LDC.64 R4, c[0x0][0x3a8] ;  /* 0x0000ea00ff047b82 */ /* 0x000ee20000000a00 */
        /* <DEDUP_REMOVED lines=11> */
[----:B------:R-:W-:-:S04]  /*5160*/  SHF.L.U32 R6, R19, 0x1, RZ ;  /* 0x0000000113067819 */ /* 0x000fc800000006ff */
[C---:B------:R-:W-:Y:S02]  /*5170*/  LOP3.LUT R17, R6.reuse, 0x1e, RZ, 0xc0, !PT ;  /* 0x0000001e06117812 */ /* 0x040fe400078ec0ff */
[----:B------:R-:W-:Y:S02]  /*5180*/  LOP3.LUT R6, R6, 0x1ffe0, RZ, 0xc0, !PT ;  /* 0x0001ffe006067812 */ /* 0x000fe400078ec0ff */
[----:B------:R-:W-:-:S05]  /*5190*/  LEA R17, R0, R17, 0x5 ;  /* 0x0000001100117211 */ /* 0x000fca00078e28ff */
[----:B--2---:R-:W-:Y:S02]  /*51a0*/  IMAD R6, R6, UR4, R17 ;  /* 0x0000000406067c24 */ /* 0x004fe4000f8e0211 */
[----:B-1----:R-:W-:-:S03]  /*51b0*/  IMAD.WIDE.U32 R16, R19, 0x4, R14 ;  /* 0x0000000413107825 */ /* 0x002fc600078e000e */
[----:B------:R-:W-:Y:S01]  /*51c0*/  SHF.R.U32.HI R15, RZ, 0x1, R6 ;  /* 0x00000001ff0f7819 */ /* 0x000fe20000011606 */
[----:B---3--:R-:W-:Y:S02]  /*51d0*/  IMAD.WIDE.U32 R18, R19, 0x4, R4 ;  /* 0x0000000413127825 */ /* 0x008fe400078e0004 */
[----:B------:R-:W2:Y:S02]  /*51e0*/  LDG.E R16, desc[UR8][R16.64] ;  /* 0x0000000810107981 */ /* 0x000ea4000c1e1900 */
[----:B0-----:R-:W-:Y:S02]  /*51f0*/  IMAD.WIDE.U32 R2, R15, 0x4, R2 ;  /* 0x000000040f027825 */ /* 0x001fe400078e0002 */
[----:B------:R-:W3:Y:S04]  /*5200*/  LDG.E R18, desc[UR8][R18.64] ;  /* 0x0000000812127981 */ /* 0x000ee8000c1e1900 */
[----:B------:R-:W4:Y:S01]  /*5210*/  LDG.E R6, desc[UR8][R2.64] ;  /* 0x0000000802067981 */ /* 0x000f22000c1e1900 */
[----:B------:R-:W-:-:S02]  /*5220*/  HADD2.F32 R21, -RZ, R7.H0_H0 ;  /* 0x20000007ff157230 */ /* 0x000fc40000004100 */
[----:B------:R-:W-:Y:S01]  /*5230*/  HADD2.F32 R7, -RZ, R7.H1_H1 ;  /* 0x30000007ff077230 */ /* 0x000fe20000004100 */
[----:B------:R-:W0:Y:S02]  /*5240*/  LDS.64 R4, [UR13] ;  /* 0x0000000dff047984 */ /* 0x000e240008000a00 */
[--C-:B0-----:R-:W-:Y:S02]  /*5250*/  FADD.FTZ R14, R21, -R4.reuse ;  /* 0x80000004150e7221 */ /* 0x101fe40000010000 */
[----:B------:R-:W-:Y:S02]  /*5260*/  FADD.FTZ R20, R7, -R4 ;  /* 0x8000000407147221 */ /* 0x000fe40000010000 */
[-C--:B------:R-:W-:Y:S02]  /*5270*/  FMUL.FTZ R14, R14, R5.reuse ;  /* 0x000000050e0e7220 */ /* 0x080fe40000410000 */
[----:B------:R-:W-:Y:S01]  /*5280*/  FMUL.FTZ R20, R20, R5 ;  /* 0x0000000514147220 */ /* 0x000fe20000410000 */
[----:B--2---:R-:W-:-:S02]  /*5290*/  HADD2.F32 R4, -RZ, R16.H0_H0 ;  /* 0x20000010ff047230 */ /* 0x004fc40000004100 */
[----:B------:R-:W-:Y:S02]  /*52a0*/  HADD2.F32 R16, -RZ, R16.H1_H1 ;  /* 0x30000010ff107230 */ /* 0x000fe40000004100 */
[--C-:B---3--:R-:W-:Y:S02]  /*52b0*/  HADD2.F32 R7, -RZ, R18.reuse.H0_H0 ;  /* 0x20000012ff077230 */ /* 0x108fe40000004100 */
        /* <DEDUP_REMOVED lines=19> */
.L_x_411:
[----:B------:R-:W0:Y:S01]  /*53f0*/  LDC.64 R2, c[0x0][0x380] ;  /* 0x0000e000ff027b82 */ /* 0x000e220000000a00 */
[----:B------:R-:W-:Y:S01]  /*5400*/  F2FP.F16.F32.PACK_AB R7, R6, R7 ;  /* 0x000000070607723e */ /* 0x000fe200000000ff */
[----:B0-----:R-:W-:-:S05]  /*5410*/  IMAD.WIDE.U32 R2, R15, 0x4, R2 ;  /* 0x000000040f027825 */ /* 0x001fca00078e0002 */
[----:B------:R0:W-:Y:S02]  /*5420*/  STG.E desc[UR8][R2.64], R7 ;  /* 0x0000000702007986 */ /* 0x0001e4000c101908 */
.L_x_410:
[----:B------:R-:W-:Y:S05]  /*5430*/  BSYNC.RECONVERGENT B0 ;  /* 0x0000000000007941 */ /* 0x000fea0003800200 */
.L_x_409:
[----:B------:R-:W-:Y:S04]  /*5440*/  BSSY.RECONVERGENT B0, `(.L_x_412) ;  /* 0x000003f000007945 */ /* 0x000fe80003800200 */
[----:B------:R-:W-:Y:S05]  /*5450*/  @P0 BRA `(.L_x_413) ;  /* 0x0000000000f40947 */ /* 0x000fea0003800000 */
[----:B01----:R-:W0:Y:S01]  /*5460*/  S2R R2, SR_TID.X ;  /* 0x0000000000027919 */ /* 0x003e220000002100 */
[----:B------:R-:W1:Y:S01]  /*5470*/  LDC.64 R6, c[0x0][0x3a0] ;  /* 0x0000e800ff067b82 */ /* 0x000e620000000a00 */
[----:B------:R-:W5:Y:S07]  /*5480*/  LDCU UR4, c[0x0][0x3b4] ;  /* 0x00007680ff0477ac */ /* 0x000f6e0008000800 */
[----:B------:R-:W1:Y:S01]  /*5490*/  LDC.64 R4, c[0x0][0x3a8] ;  /* 0x0000ea00ff047b82 */ /* 0x000e620000000a00 */
        /* <DEDUP_REMOVED lines=12> */
[----:B--234-:R-:W-:-:S04]  /*5560*/  SHF.L.U32 R14, R17, 0x1, RZ ;  /* 0x00000001110e7819 */ /* 0x01cfc800000006ff */
[C---:B------:R-:W-:Y:S02]  /*5570*/  LOP3.LUT R15, R14.reuse, 0x1e, RZ, 0xc0, !PT ;  /* 0x0000001e0e0f7812 */ /* 0x040fe400078ec0ff */
[----:B------:R-:W-:Y:S02]  /*5580*/  LOP3.LUT R14, R14, 0x1ffe0, RZ, 0xc0, !PT ;  /* 0x0001ffe00e0e7812 */ /* 0x000fe400078ec0ff */
[----:B------:R-:W-:-:S05]  /*5590*/  LEA R15, R0, R15, 0x5 ;  /* 0x0000000f000f7211 */ /* 0x000fca00078e28ff */
[----:B-----5:R-:W-:Y:S02]  /*55a0*/  IMAD R18, R14, UR4, R15 ;  /* 0x000000040e127c24 */ /* 0x020fe4000f8e020f */
[----:B-1----:R-:W-:-:S03]  /*55b0*/  IMAD.WIDE.U32 R14, R17, 0x4, R6 ;  /* 0x00000004110e7825 */ /* 0x002fc600078e0006 */
[----:B------:R-:W-:Y:S01]  /*55c0*/  SHF.R.U32.HI R7, RZ, 0x1, R18 ;  /* 0x00000001ff077819 */ /* 0x000fe20000011612 */
[----:B------:R-:W-:Y:S02]  /*55d0*/  IMAD.WIDE.U32 R16, R17, 0x4, R4 ;  /* 0x0000000411107825 */ /* 0x000fe400078e0004 */
        /* <DEDUP_REMOVED lines=33> */
.L_x_414:
[----:B------:R-:W0:Y:S01]  /*57f0*/  LDC.64 R2, c[0x0][0x380] ;  /* 0x0000e000ff027b82 */ /* 0x000e220000000a00 */
[----:B------:R-:W-:Y:S01]  /*5800*/  F2FP.F16.F32.PACK_AB R19, R6, R19 ;  /* 0x000000130613723e */ /* 0x000fe200000000ff */
[----:B0-----:R-:W-:-:S05]  /*5810*/  IMAD.WIDE.U32 R2, R7, 0x4, R2 ;  /* 0x0000000407027825 */ /* 0x001fca00078e0002 */
[----:B------:R0:W-:Y:S02]  /*5820*/  STG.E desc[UR8][R2.64], R19 ;  /* 0x0000001302007986 */ /* 0x0001e4000c101908 */
.L_x_413:
[----:B------:R-:W-:Y:S05]  /*5830*/  BSYNC.RECONVERGENT B0 ;  /* 0x0000000000007941 */ /* 0x000fea0003800200 */
.L_x_412:
        /* <DEDUP_REMOVED lines=20> */
[C---:B--234-:R-:W-:Y:S02]  /*5980*/  LOP3.LUT R15, R8.reuse, 0x1e, RZ, 0xc0, !PT ;  /* 0x0000001e080f7812 */ /* 0x05cfe400078ec0ff */
        /* <DEDUP_REMOVED lines=39> */
.L_x_417:
[----:B------:R-:W0:Y:S01]  /*5c00*/  LDC.64 R2, c[0x0][0x380] ;  /* 0x0000e000ff027b82 */ /* 0x000e220000000a00 */
[----:B------:R-:W-:Y:S01]  /*5c10*/  F2FP.F16.F32.PACK_AB R5, R8, R7 ;  /* 0x000000070805723e */ /* 0x000fe200000000ff */
[----:B0-----:R-:W-:-:S05]  /*5c20*/  IMAD.WIDE.U32 R6, R6, 0x4, R2 ;  /* 0x0000000406067825 */ /* 0x001fca00078e0002 */
[----:B------:R0:W-:Y:S02]  /*5c30*/  STG.E desc[UR8][R6.64], R5 ;  /* 0x0000000506007986 */ /* 0x0001e4000c101908 */
.L_x_416:
[----:B------:R-:W-:Y:S05]  /*5c40*/  BSYNC.RECONVERGENT B0 ;  /* 0x0000000000007941 */ /* 0x000fea0003800200 */
.L_x_415:
        /* <DEDUP_REMOVED lines=18> */
[----:B--234-:R-:W-:Y:S02]  /*5d70*/  IADD3 R15, PT, PT, R2, UR7, RZ ;  /* 0x00000007020f7c10 */ /* 0x01cfe4000fffe0ff */
[----:B------:R-:W0:Y:S02]  /*5d80*/  LDC.64 R2, c[0x0][0x390] ;  /* 0x0000e400ff027b82 */ /* 0x000e240000000a00 */
[----:B------:R-:W-:-:S04]  /*5d90*/  SHF.L.U32 R8, R15, 0x1, RZ ;  /* 0x000000010f087819 */ /* 0x000fc800000006ff */
[C---:B------:R-:W-:Y:S02]  /*5da0*/  LOP3.LUT R9, R8.reuse, 0x1e, RZ, 0xc0, !PT ;  /* 0x0000001e08097812 */ /* 0x040fe400078ec0ff */
[----:B------:R-:W-:Y:S02]  /*5db0*/  LOP3.LUT R8, R8, 0x1ffe0, RZ, 0xc0, !PT ;  /* 0x0001ffe008087812 */ /* 0x000fe400078ec0ff */
[----:B------:R-:W-:-:S05]  /*5dc0*/  LEA R9, R0, R9, 0x5 ;  /* 0x0000000900097211 */ /* 0x000fca00078e28ff */
[----:B-----5:R-:W-:Y:S02]  /*5dd0*/  IMAD R16, R8, UR4, R9 ;  /* 0x0000000408107c24 */ /* 0x020fe4000f8e0209 */
[C---:B-1----:R-:W-:Y:S02]  /*5de0*/  IMAD.WIDE.U32 R8, R15.reuse, 0x4, R4 ;  /* 0x000000040f087825 */ /* 0x042fe400078e0004 */
[----:B------:R-:W1:Y:S02]  /*5df0*/  LDS.64 R4, [UR13] ;  /* 0x0000000dff047984 */ /* 0x000e640008000a00 */
[----:B------:R-:W-:Y:S01]  /*5e00*/  IMAD.WIDE.U32 R14, R15, 0x4, R6 ;  /* 0x000000040f0e7825 */ /* 0x000fe200078e0006 */
[----:B------:R-:W-:Y:S01]  /*5e10*/  SHF.R.U32.HI R6, RZ, 0x1, R16 ;  /* 0x00000001ff067819 */ /* 0x000fe20000011610 */
[----:B------:R-:W2:Y:S04]  /*5e20*/  LDG.E R8, desc[UR8][R8.64] ;  /* 0x0000000808087981 */ /* 0x000ea8000c1e1900 */
[----:B------:R-:W3:Y:S01]  /*5e30*/  LDG.E R14, desc[UR8][R14.64] ;  /* 0x000000080e0e7981 */ /* 0x000ee2000c1e1900 */
[----:B0-----:R-:W-:-:S05]  /*5e40*/  IMAD.WIDE.U32 R2, R6, 0x4, R2 ;  /* 0x0000000406027825 */ /* 0x001fca00078e0002 */
[----:B------:R-:W4:Y:S01]  /*5e50*/  LDG.E R16, desc[UR8][R2.64] ;  /* 0x0000000802107981 */ /* 0x000f22000c1e1900 */
[--C-:B------:R-:W-:Y:S02]  /*5e60*/  HADD2.F32 R7, -RZ, R10.reuse.H0_H0 ;  /* 0x2000000aff077230 */ /* 0x100fe40000004100 */
[----:B------:R-:W-:-:S03]  /*5e70*/  HADD2.F32 R17, -RZ, R10.H1_H1 ;  /* 0x3000000aff117230 */ /* 0x000fc60000004100 */
[--C-:B-1----:R-:W-:Y:S02]  /*5e80*/  FADD.FTZ R10, R7, -R4.reuse ;  /* 0x80000004070a7221 */ /* 0x102fe40000010000 */
        /* <DEDUP_REMOVED lines=25> */
.L_x_420:
[----:B------:R-:W0:Y:S01]  /*6020*/  LDC.64 R2, c[0x0][0x380] ;  /* 0x0000e000ff027b82 */ /* 0x000e220000000a00 */
[----:B------:R-:W-:Y:S01]  /*6030*/  F2FP.F16.F32.PACK_AB R5, R16, R7 ;  /* 0x000000071005723e */ /* 0x000fe200000000ff */
[----:B0-----:R-:W-:-:S05]  /*6040*/  IMAD.WIDE.U32 R6, R6, 0x4, R2 ;  /* 0x0000000406067825 */ /* 0x001fca00078e0002 */
[----:B------:R0:W-:Y:S02]  /*6050*/  STG.E desc[UR8][R6.64], R5 ;  /* 0x0000000506007986 */ /* 0x0001e4000c101908 */
.L_x_419:
[----:B------:R-:W-:Y:S05]  /*6060*/  BSYNC.RECONVERGENT B0 ;  /* 0x0000000000007941 */ /* 0x000fea0003800200 */
.L_x_418:
        /* <DEDUP_REMOVED lines=62> */
.L_x_423:
[----:B------:R-:W0:Y:S01]  /*6450*/  LDC.64 R2, c[0x0][0x380] ;  /* 0x0000e000ff027b82 */ /* 0x000e220000000a00 */
[----:B------:R-:W-:Y:S01]  /*6460*/  F2FP.F16.F32.PACK_AB R5, R10, R7 ;  /* 0x000000070a05723e */ /* 0x000fe200000000ff */
[----:B0-----:R-:W-:-:S05]  /*6470*/  IMAD.WIDE.U32 R6, R6, 0x4, R2 ;  /* 0x0000000406067825 */ /* 0x001fca00078e0002 */
[----:B------:R0:W-:Y:S02]  /*6480*/  STG.E desc[UR8][R6.64], R5 ;  /* 0x0000000506007986 */ /* 0x0001e4000c101908 */
.L_x_422:
[----:B------:R-:W-:Y:S05]  /*6490*/  BSYNC.RECONVERGENT B0 ;  /* 0x0000000000007941 */ /* 0x000fea0003800200 */
.L_x_421:
[----:B------:R-:W-:Y:S05]  /*64a0*/  @P4 EXIT ;  /* 0x000000000000494d */ /* 0x000fea0003800000 */
[----:B01----:R-:W0:Y:S01]  /*64b0*/  LDC.64 R6, c[0x0][0x3a0] ;  /* 0x0000e800ff067b82 */ /* 0x003e220000000a00 */
[----:B------:R-:W1:Y:S01]  /*64c0*/  LDCU UR4, c[0x0][0x3b4] ;  /* 0x00007680ff0477ac */ /* 0x000e620008000800 */
[----:B------:R-:W-:-:S04]  /*64d0*/  SHF.L.U32 R4, R11, 0x1, RZ ;  /* 0x000000010b047819 */ /* 0x000fc800000006ff */
[C---:B------:R-:W-:Y:S02]  /*64e0*/  LOP3.LUT R5, R4.reuse, 0x1e, RZ, 0xc0, !PT ;  /* 0x0000001e04057812 */ /* 0x040fe400078ec0ff */
[----:B------:R-:W5:Y:S01]  /*64f0*/  LDC.64 R8, c[0x0][0x3a8] ;  /* 0x0000ea00ff087b82 */ /* 0x000f620000000a00 */
[----:B------:R-:W-:Y:S02]  /*6500*/  LOP3.LUT R4, R4, 0x1ffe0, RZ, 0xc0, !PT ;  /* 0x0001ffe004047812 */ /* 0x000fe400078ec0ff */
[----:B------:R-:W-:-:S05]  /*6510*/  LEA R5, R0, R5, 0x5 ;  /* 0x0000000500057211 */ /* 0x000fca00078e28ff */
[----:B------:R-:W2:Y:S01]  /*6520*/  LDC.64 R2, c[0x0][0x390] ;  /* 0x0000e400ff027b82 */ /* 0x000ea20000000a00 */
[----:B-1----:R-:W-:Y:S02]  /*6530*/  IMAD R0, R4, UR4, R5 ;  /* 0x0000000404007c24 */ /* 0x002fe4000f8e0205 */
[----:B------:R-:W1:Y:S01]  /*6540*/  LDS.64 R4, [UR13] ;  /* 0x0000000dff047984 */ /* 0x000e620008000a00 */
[----:B0-----:R-:W-:Y:S02]  /*6550*/  IMAD.WIDE.U32 R6, R11, 0x4, R6 ;  /* 0x000000040b067825 */ /* 0x001fe400078e0006 */
[----:B------:R-:W-:-:S04]  /*6560*/  SHF.R.U32.HI R0, RZ, 0x1, R0 ;  /* 0x00000001ff007819 */ /* 0x000fc80000011600 */
[----:B------:R-:W3:Y:S01]  /*6570*/  LDG.E R6, desc[UR8][R6.64] ;  /* 0x0000000806067981 */ /* 0x000ee2000c1e1900 */
[----:B-----5:R-:W-:-:S06]  /*6580*/  IMAD.WIDE.U32 R8, R11, 0x4, R8 ;  /* 0x000000040b087825 */ /* 0x020fcc00078e0008 */
[----:B------:R-:W5:Y:S01]  /*6590*/  LDG.E R8, desc[UR8][R8.64] ;  /* 0x0000000808087981 */ /* 0x000f62000c1e1900 */
[----:B--2---:R-:W-:-:S05]  /*65a0*/  IMAD.WIDE.U32 R2, R0, 0x4, R2 ;  /* 0x0000000400027825 */ /* 0x004fca00078e0002 */
[----:B------:R-:W2:Y:S01]  /*65b0*/  LDG.E R10, desc[UR8][R2.64] ;  /* 0x00000008020a7981 */ /* 0x000ea2000c1e1900 */
[--C-:B------:R-:W-:Y:S02]  /*65c0*/  HADD2.F32 R11, -RZ, R13.reuse.H0_H0 ;  /* 0x2000000dff0b7230 */ /* 0x100fe40000004100 */
[----:B------:R-:W-:-:S03]  /*65d0*/  HADD2.F32 R13, -RZ, R13.H1_H1 ;  /* 0x3000000dff0d7230 */ /* 0x000fc60000004100 */
[--C-:B-1----:R-:W-:Y:S02]  /*65e0*/  FADD.FTZ R12, R11, -R4.reuse ;  /* 0x800000040b0c7221 */ /* 0x102fe40000010000 */
[----:B---34-:R-:W-:Y:S02]  /*65f0*/  FADD.FTZ R14, R13, -R4 ;  /* 0x800000040d0e7221 */ /* 0x018fe40000010000 */
[-C--:B------:R-:W-:Y:S02]  /*6600*/  FMUL.FTZ R12, R12, R5.reuse ;  /* 0x000000050c0c7220 */ /* 0x080fe40000410000 */
[----:B------:R-:W-:Y:S01]  /*6610*/  FMUL.FTZ R14, R14, R5 ;  /* 0x000000050e0e7220 */ /* 0x000fe20000410000 */
[--C-:B------:R-:W-:Y:S02]  /*6620*/  HADD2.F32 R4, -RZ, R6.reuse.H0_H0 ;  /* 0x20000006ff047230 */ /* 0x100fe40000004100 */
[----:B------:R-:W-:Y:S02]  /*6630*/  HADD2.F32 R6, -RZ, R6.H1_H1 ;  /* 0x30000006ff067230 */ /* 0x000fe40000004100 */
[----:B-----5:R-:W-:-:S02]  /*6640*/  HADD2.F32 R11, -RZ, R8.H0_H0 ;  /* 0x20000008ff0b7230 */ /* 0x020fc40000004100 */
[----:B------:R-:W-:-:S03]  /*6650*/  HADD2.F32 R7, -RZ, R8.H1_H1 ;  /* 0x30000008ff077230 */ /* 0x000fc60000004100 */
[----:B------:R-:W-:Y:S01]  /*6660*/  FFMA.FTZ R11, R4, R12, R11 ;  /* 0x0000000c040b7223 */ /* 0x000fe2000001000b */
[--C-:B--2---:R-:W-:Y:S02]  /*6670*/  HADD2.F32 R4, -RZ, R10.reuse.H0_H0 ;  /* 0x2000000aff047230 */ /* 0x104fe40000004100 */
        /* <DEDUP_REMOVED lines=10> */
[----:B------:R-:W-:Y:S07]  /*6720*/  STG.E desc[UR8][R2.64], R11 ;  /* 0x0000000b02007986 */ /* 0x000fee000c101908 */
[----:B------:R-:W1:Y:S01]  /*6730*/  F2I.S8.NTZ R7, R7 ;  /* 0x0000000700077305 */ /* 0x000e620000202100 */
[----:B0-----:R-:W-:Y:S01]  /*6740*/  IMAD.WIDE.U32 R4, R0, 0x2, R4 ;  /* 0x0000000200047825 */ /* 0x001fe200078e0004 */
[----:B-1----:R-:W-:-:S05]  /*6750*/  PRMT R9, R7, 0x7604, R6 ;  /* 0x0000760407097816 */ /* 0x002fca0000000006 */
[----:B------:R-:W-:Y:S01]  /*6760*/  STG.E.U16 desc[UR8][R4.64], R9 ;  /* 0x0000000904007986 */ /* 0x000fe2000c101508 */
[----:B------:R-:W-:Y:S05]  /*6770*/  EXIT ;  /* 0x000000000000794d */ /* 0x000fea0003800000 */
.L_x_424:
[----:B------:R-:W0:Y:S01]  /*6780*/  LDC.64 R2, c[0x0][0x380] ;  /* 0x0000e000ff027b82 */ /* 0x000e220000000a00 */
[----:B------:R-:W-:Y:S01]  /*6790*/  F2FP.F16.F32.PACK_AB R11, R10, R11 ;  /* 0x0000000b0a0b723e */ /* 0x000fe200000000ff */
[----:B0-----:R-:W-:-:S05]  /*67a0*/  IMAD.WIDE.U32 R2, R0, 0x4, R2 ;  /* 0x0000000400027825 */ /* 0x001fca00078e0002 */
[----:B------:R-:W-:Y:S01]  /*67b0*/  STG.E desc[UR8][R2.64], R11 ;  /* 0x0000000b02007986 */ /* 0x000fe2000c101908 */
[----:B------:R-:W-:Y:S05]  /*67c0*/  EXIT ;  /* 0x000000000000794d */ /* 0x000fea0003800000 */
.L_x_425:
        /* <DEDUP_REMOVED lines=11> */
.L_x_601:


//--------------------- .text._ZN17fastertransformer26add_bias_layernorm_add_resI6__halfLi8EEEvPaPKaPT_PKS5_S8_S8_fiiPKfSA_ --------------------------
	.section	.text._ZN17fastertransformer26add_bias_layernorm_add_resI6__halfLi8EEEvPaPKaPT_PKS5_S8_S8_fiiPKfSA_,"ax",@progbits
	.align	128
        .global         _ZN17fastertransformer26add_bias_layernorm_add_resI6__halfLi8EEEvPaPKaPT_PKS5_S8_S8_fiiPKfSA_
        .type           _ZN17fastertransformer26add_bias_layernorm_add_resI6__halfLi8EEEvPaPKaPT_PKS5_S8_S8_fiiPKfSA_,@function
        .size           _ZN17fastertransformer26add_bias_layernorm_add_resI6__halfLi8EEEvPaPKaPT_PKS5_S8_S8_fiiPKfSA_,(.L_x_602 - _ZN17fastertransformer26add_bias_layernorm_add_resI6__halfLi8EEEvPaPKaPT_PKS5_S8_S8_fiiPKfSA_)
        .other          _ZN17fastertransformer26add_bias_layernorm_add_resI6__halfLi8EEEvPaPKaPT_PKS5_S8_S8_fiiPKfSA_,@"STO_CUDA_ENTRY STV_DEFAULT"
_ZN17fastertransformer26add_bias_layernorm_add_resI6__halfLi8EEEvPaPKaPT_PKS5_S8_S8_fiiPKfSA_:
.text._ZN17fastertransformer26add_bias_layernorm_add_resI6__halfLi8EEEvPaPKaPT_PKS5_S8_S8_fiiPKfSA_:
[----:B------:R-:W-:Y:S01]  /*0000*/  LDC R1, c[0x0][0x37c] ;  /* 0x0000df00ff017b82 */ /* 0x000fe20000000800 */
[----:B------:R-:W0:Y:S01]  /*0010*/  S2R R2, SR_TID.X ;  /* 0x0000000000027919 */ /* 0x000e220000002100 */
[----:B------:R-:W0:Y:S06]  /*0020*/  LDCU UR10, c[0x0][0x3b8] ;  /* 0x00007700ff0a77ac */ /* 0x000e2c0008000800 */
[----:B------:R-:W1:Y:S01]  /*0030*/  LDC.64 R20, c[0x0][0x3c0] ;  /* 0x0000f000ff147b82 */ /* 0x000e620000000a00 */
[----:B------:R-:W2:Y:S01]  /*0040*/  S2R R0, SR_CTAID.X ;  /* 0x0000000000007919 */ /* 0x000ea20000002500 */
[----:B------:R-:W1:Y:S01]  /*0050*/  LDCU.64 UR8, c[0x0][0x358] ;  /* 0x00006b00ff0877ac */ /* 0x000e620008000a00 */
        /* <DEDUP_REMOVED lines=8> */
[----:B-1----:R-:W3:Y:S01]  /*00e0*/  LDG.E.CONSTANT R6, desc[UR8][R20.64] ;  /* 0x0000000814067981 */ /* 0x002ee2000c1e9900 */
[----:B--2---:R-:W-:-:S04]  /*00f0*/  @!P6 IADD3 R22, P0, PT, R4, R22, RZ ;  /* 0x000000160416e210 */ /* 0x004fc80007f1e0ff */
[----:B------:R-:W-:-:S05]  /*0100*/  @!P6 LEA.HI.X.SX32 R23, R4, R23, 0x1, P0 ;  /* 0x000000170417e211 */ /* 0x000fca00000f0eff */
[----:B------:R1:W2:Y:S01]  /*0110*/  @!P6 LDG.E.S8 R10, desc[UR8][R22.64] ;  /* 0x00000008160ae981 */ /* 0x0002a2000c1e1300 */
[----:B------:R-:W4:Y:S01]  /*0120*/  LDCU UR7, c[0x0][0x360] ;  /* 0x00006c00ff0777ac */ /* 0x000f220008000800 */
[----:B0-----:R-:W-:-:S05]  /*0130*/  @!P6 IMAD.WIDE.U32 R24, R2, 0x2, R18 ;  /* 0x000000020218e825 */ /* 0x001fca00078e0012 */
[----:B------:R0:W2:Y:S01]  /*0140*/  @!P6 LDG.E.U16 R27, desc[UR8][R24.64] ;  /* 0x00000008181be981 */ /* 0x0000a2000c1e1500 */
[----:B----4-:R-:W-:-:S04]  /*0150*/  IADD3 R8, PT, PT, R2, UR7, RZ ;  /* 0x0000000702087c10 */ /* 0x010fc8000fffe0ff */
[C---:B------:R-:W-:Y:S02]  /*0160*/  ISETP.GE.AND P5, PT, R8.reuse, UR10, PT ;  /* 0x0000000a08007c0c */ /* 0x040fe4000bfa6270 */
[----:B------:R-:W-:-:S04]  /*0170*/  IADD3 R29, PT, PT, R8, UR7, RZ ;  /* 0x00000007081d7c10 */ /* 0x000fc8000fffe0ff */
[----:B------:R-:W-:-:S07]  /*0180*/  ISETP.GE.AND P0, PT, R29, UR10, PT ;  /* 0x0000000a1d007c0c */ /* 0x000fce000bf06270 */
[----:B------:R-:W4:Y:S08]  /*0190*/  @!P5 LDC R16, c[0x0][0x3b4] ;  /* 0x0000ed00ff10db82 */ /* 0x000f300000000800 */
[----:B------:R-:W0:Y:S01]  /*01a0*/  @!P5 LDC.64 R18, c[0x0][0x388] ;  /* 0x0000e200ff12db82 */ /* 0x000e220000000a00 */
[C---:B-1----:R-:W-:Y:S02]  /*01b0*/  @!P5 LOP3.LUT R23, R8.reuse, 0x1f, RZ, 0xc0, !PT ;  /* 0x0000001f0817d812 */ /* 0x042fe400078ec0ff */
[----:B------:R-:W-:-:S05]  /*01c0*/  @!P5 LOP3.LUT R14, R8, 0xfe0, RZ, 0xc0, !PT ;  /* 0x00000fe0080ed812 */ /* 0x000fca00078ec0ff */
[----:B------:R-:W1:Y:S01]  /*01d0*/  @!P0 LDC R12, c[0x0][0x3b4] ;  /* 0x0000ed00ff0c8b82 */ /* 0x000e620000000800 */
[----:B------:R-:W-:-:S07]  /*01e0*/  @!P5 LEA R23, R0, R23, 0x5 ;  /* 0x000000170017d211 */ /* 0x000fce00078e28ff */
[----:B------:R-:W1:Y:S01]  /*01f0*/  @!P0 LDC.64 R20, c[0x0][0x388] ;  /* 0x0000e200ff148b82 */ /* 0x000e620000000a00 */
[----:B----4-:R-:W-:Y:S01]  /*0200*/  @!P5 IMAD R14, R14, R16, R23 ;  /* 0x000000100e0ed224 */ /* 0x010fe200078e0217 */
[----:B0-----:R-:W-:-:S04]  /*0210*/  @!P0 LOP3.LUT R25, R29, 0x1f, RZ, 0xc0, !PT ;  /* 0x0000001f1d198812 */ /* 0x001fc800078ec0ff */
[----:B------:R-:W-:Y:S02]  /*0220*/  @!P5 IADD3 R32, P1, PT, R14, R18, RZ ;  /* 0x000000120e20d210 */ /* 0x000fe40007f3e0ff */
[----:B------:R-:W0:Y:S01]  /*0230*/  @!P5 LDC.64 R22, c[0x0][0x398] ;  /* 0x0000e600ff16db82 */ /* 0x000e220000000a00 */
[----:B------:R-:W-:Y:S02]  /*0240*/  @!P0 LEA R25, R0, R25, 0x5 ;  /* 0x0000001900198211 */ /* 0x000fe400078e28ff */
[----:B------:R-:W-:Y:S02]  /*0250*/  @!P5 LEA.HI.X.SX32 R33, R14, R19, 0x1, P1 ;  /* 0x000000130e21d211 */ /* 0x000fe400008f0eff */
[----:B------:R-:W-:-:S03]  /*0260*/  @!P0 LOP3.LUT R19, R29, 0x1fe0, RZ, 0xc0, !PT ;  /* 0x00001fe01d138812 */ /* 0x000fc600078ec0ff */
[----:B------:R-:W4:Y:S02]  /*0270*/  @!P5 LDG.E.S8 R16, desc[UR8][R32.64] ;  /* 0x000000082010d981 */ /* 0x000f24000c1e1300 */
[----:B-1----:R-:W-:Y:S02]  /*0280*/  @!P0 IMAD R12, R19, R12, R25 ;  /* 0x0000000c130c8224 */ /* 0x002fe400078e0219 */
[----:B------:R-:W1:Y:S03]  /*0290*/  @!P0 LDC.64 R18, c[0x0][0x398] ;  /* 0x0000e600ff128b82 */ /* 0x000e660000000a00 */
[----:B------:R-:W-:-:S04]  /*02a0*/  @!P0 IADD3 R20, P1, PT, R12, R20, RZ ;  /* 0x000000140c148210 */ /* 0x000fc80007f3e0ff */
[----:B------:R-:W-:-:S05]  /*02b0*/  @!P0 LEA.HI.X.SX32 R21, R12, R21, 0x1, P1 ;  /* 0x000000150c158211 */ /* 0x000fca00008f0eff */
[----:B------:R-:W4:Y:S01]  /*02c0*/  @!P0 LDG.E.S8 R24, desc[UR8][R20.64] ;  /* 0x0000000814188981 */ /* 0x000f22000c1e1300 */
[----:B0-----:R-:W-:-:S05]  /*02d0*/  @!P5 IMAD.WIDE.U32 R30, R8, 0x2, R22 ;  /* 0x00000002081ed825 */ /* 0x001fca00078e0016 */
[----:B------:R0:W4:Y:S01]  /*02e0*/  @!P5 LDG.E.U16 R23, desc[UR8][R30.64] ;  /* 0x000000081e17d981 */ /* 0x000122000c1e1500 */
[----:B-1----:R-:W-:-:S05]  /*02f0*/  @!P0 IMAD.WIDE.U32 R18, R29, 0x2, R18 ;  /* 0x000000021d128825 */ /* 0x002fca00078e0012 */
[----:B------:R1:W4:Y:S01]  /*0300*/  @!P0 LDG.E.U16 R25, desc[UR8][R18.64] ;  /* 0x0000000812198981 */ /* 0x000322000c1e1500 */
[----:B------:R-:W-:-:S04]  /*0310*/  IADD3 R22, PT, PT, R29, UR7, RZ ;  /* 0x000000071d167c10 */ /* 0x000fc8000fffe0ff */
[----:B------:R-:W-:-:S13]  /*0320*/  ISETP.GE.AND P1, PT, R22, UR10, PT ;  /* 0x0000000a16007c0c */ /* 0x000fda000bf26270 */
[----:B------:R-:W2:Y:S01]  /*0330*/  @!P1 LDC R26, c[0x0][0x3b4] ;  /* 0x0000ed00ff1a9b82 */ /* 0x000ea20000000800 */
[C---:B0-----:R-:W-:Y:S02]  /*0340*/  @!P1 LOP3.LUT R31, R22.reuse, 0x1f, RZ, 0xc0, !PT ;  /* 0x0000001f161f9812 */ /* 0x041fe400078ec0ff */
[C---:B------:R-:W-:Y:S02]  /*0350*/  IADD3 R12, PT, PT, R22.reuse, UR7, RZ ;  /* 0x00000007160c7c10 */ /* 0x040fe4000fffe0ff */
[----:B------:R-:W-:Y:S02]  /*0360*/  @!P1 LOP3.LUT R21, R22, 0x3fe0, RZ, 0xc0, !PT ;  /* 0x00003fe016159812 */ /* 0x000fe400078ec0ff */
[----:B------:R-:W-:Y:S02]  /*0370*/  @!P1 LEA R31, R0, R31, 0x5 ;  /* 0x0000001f001f9211 */ /* 0x000fe400078e28ff */
[----:B------:R-:W-:-:S13]  /*0380*/  ISETP.GE.AND P2, PT, R12, UR10, PT ;  /* 0x0000000a0c007c0c */ /* 0x000fda000bf46270 */
[----:B------:R-:W0:Y:S01]  /*0390*/  @!P2 LDC R29, c[0x0][0x3b4] ;  /* 0x0000ed00ff1dab82 */ /* 0x000e220000000800 */
[C---:B-1----:R-:W-:Y:S02]  /*03a0*/  @!P2 LOP3.LUT R18, R12.reuse, 0x3fe0, RZ, 0xc0, !PT ;  /* 0x00003fe00c12a812 */ /* 0x042fe400078ec0ff */
[----:B---3--:R-:W-:Y:S01]  /*03b0*/  @!P6 F2FP.F16.F32.PACK_AB R19, RZ, R6 ;  /* 0x00000006ff13e23e */ /* 0x008fe200000000ff */
[----:B--2---:R1:W2:Y:S02]  /*03c0*/  @!P6 I2F.F16 R14, R10 ;  /* 0x0000000a000ee306 */ /* 0x0042a40000200c00 */
[----:B-1----:R-:W-:Y:S02]  /*03d0*/  IADD3 R10, PT, PT, R12, UR7, RZ ;  /* 0x000000070c0a7c10 */ /* 0x002fe4000fffe0ff */
[----:B--2---:R-:W-:Y:S02]  /*03e0*/  @!P6 HFMA2 R14, R14.H0_H0, R19.H0_H0, R27.H0_H0 ;  /* 0x200000130e0ee231 */ /* 0x004fe4000004081b */
[----:B------:R-:W-:-:S02]  /*03f0*/  @!P1 IMAD R27, R21, R26, R31 ;  /* 0x0000001a151b9224 */ /* 0x000fc400078e021f */
[----:B------:R-:W1:Y:S01]  /*0400*/  @!P1 LDC.64 R20, c[0x0][0x388] ;  /* 0x0000e200ff149b82 */ /* 0x000e620000000a00 */
[----:B------:R-:W-:Y:S02]  /*0410*/  ISETP.GE.AND P3, PT, R10, UR10, PT ;  /* 0x0000000a0a007c0c */ /* 0x000fe4000bf66270 */
[----:B------:R-:W-:-:S11]  /*0420*/  @!P2 LOP3.LUT R19, R12, 0x1f, RZ, 0xc0, !PT ;  /* 0x0000001f0c13a812 */ /* 0x000fd600078ec0ff */
[----:B------:R-:W2:Y:S01]  /*0430*/  @!P3 LDC R28, c[0x0][0x3b4] ;  /* 0x0000ed00ff1cbb82 */ /* 0x000ea20000000800 */
[----:B------:R-:W-:Y:S02]  /*0440*/  @!P2 LEA R19, R0, R19, 0x5 ;  /* 0x000000130013a211 */ /* 0x000fe400078e28ff */
[----:B-1----:R-:W-:-:S04]  /*0450*/  @!P1 IADD3 R26, P4, PT, R27, R20, RZ ;  /* 0x000000141b1a9210 */ /* 0x002fc80007f9e0ff */
[----:B------:R-:W-:Y:S02]  /*0460*/  @!P1 LEA.HI.X.SX32 R27, R27, R21, 0x1, P4 ;  /* 0x000000151b1b9211 */ /* 0x000fe400020f0eff */
[----:B------:R-:W-:Y:S01]  /*0470*/  @!P3 LOP3.LUT R21, R10, 0x1f, RZ, 0xc0, !PT ;  /* 0x0000001f0a15b812 */ /* 0x000fe200078ec0ff */
[----:B0-----:R-:W-:Y:S02]  /*0480*/  @!P2 IMAD R29, R18, R29, R19 ;  /* 0x0000001d121da224 */ /* 0x001fe400078e0213 */
[----:B------:R-:W0:Y:S01]  /*0490*/  @!P2 LDC.64 R18, c[0x0][0x388] ;  /* 0x0000e200ff12ab82 */ /* 0x000e220000000a00 */
[----:B------:R-:W-:Y:S01]  /*04a0*/  @!P3 LEA R20, R0, R21, 0x5 ;  /* 0x000000150014b211 */ /* 0x000fe200078e28ff */
[----:B------:R-:W3:Y:S01]  /*04b0*/  @!P1 LDG.E.S8 R27, desc[UR8][R26.64] ;  /* 0x000000081a1b9981 */ /* 0x000ee2000c1e1300 */
[----:B------:R-:W-:-:S05]  /*04c0*/  @!P3 LOP3.LUT R21, R10, 0x7fe0, RZ, 0xc0, !PT ;  /* 0x00007fe00a15b812 */ /* 0x000fca00078ec0ff */
[----:B--2---:R-:W-:Y:S02]  /*04d0*/  @!P3 IMAD R28, R21, R28, R20 ;  /* 0x0000001c151cb224 */ /* 0x004fe400078e0214 */
[----:B------:R-:W1:Y:S01]  /*04e0*/  @!P3 LDC.64 R20, c[0x0][0x388] ;  /* 0x0000e200ff14bb82 */ /* 0x000e620000000a00 */
[----:B0-----:R-:W-:-:S04]  /*04f0*/  @!P2 IADD3 R18, P4, PT, R29, R18, RZ ;  /* 0x000000121d12a210 */ /* 0x001fc80007f9e0ff */
[----:B------:R-:W-:Y:S01]  /*0500*/  @!P2 LEA.HI.X.SX32 R19, R29, R19, 0x1, P4 ;  /* 0x000000131d13a211 */ /* 0x000fe200020f0eff */
[----:B----4-:R-:W0:Y:S01]  /*0510*/  @!P5 I2F.F16 R16, R16 ;  /* 0x000000100010d306 */ /* 0x010e220000200c00 */
[----:B------:R-:W-:-:S03]  /*0520*/  P2R R4, PR, RZ, 0x20 ;  /* 0x00000020ff047803 */ /* 0x000fc60000000000 */
[----:B------:R2:W4:Y:S01]  /*0530*/  @!P2 LDG.E.S8 R18, desc[UR8][R18.64] ;  /* 0x000000081212a981 */ /* 0x000522000c1e1300 */
[----:B-1----:R-:W-:-:S04]  /*0540*/  @!P3 IADD3 R30, P4, PT, R28, R20, RZ ;  /* 0x000000141c1eb210 */ /* 0x002fc80007f9e0ff */
[----:B------:R-:W-:Y:S02]  /*0550*/  @!P3 LEA.HI.X.SX32 R31, R28, R21, 0x1, P4 ;  /* 0x000000151c1fb211 */ /* 0x000fe400020f0eff */
[----:B------:R-:W-:Y:S01]  /*0560*/  IADD3 R28, PT, PT, R10, UR7, RZ ;  /* 0x000000070a1c7c10 */ /* 0x000fe2000fffe0ff */
[----:B------:R-:W1:Y:S01]  /*0570*/  @!P0 I2F.F16 R24, R24 ;  /* 0x0000001800188306 */ /* 0x000e620000200c00 */
[----:B------:R-:W-:Y:S01]  /*0580*/  @!P5 F2FP.F16.F32.PACK_AB R20, RZ, R6 ;  /* 0x00000006ff14d23e */ /* 0x000fe200000000ff */
[----:B------:R-:W4:Y:S01]  /*0590*/  @!P3 LDG.E.S8 R30, desc[UR8][R30.64] ;  /* 0x000000081e1eb981 */ /* 0x000f22000c1e1300 */
[----:B------:R-:W-:-:S13]  /*05a0*/  ISETP.GE.AND P4, PT, R28, UR10, PT ;  /* 0x0000000a1c007c0c */ /* 0x000fda000bf86270 */
[----:B------:R-:W2:Y:S01]  /*05b0*/  @!P4 LDC R29, c[0x0][0x3b4] ;  /* 0x0000ed00ff1dcb82 */ /* 0x000ea20000000800 */
[----:B0-----:R-:W-:Y:S01]  /*05c0*/  @!P5 HFMA2 R23, R16.H0_H0, R20.H0_H0, R23.H0_H0 ;  /* 0x200000141017d231 */ /* 0x001fe20000040817 */
[----:B------:R-:W-:Y:S02]  /*05d0*/  @!P0 F2FP.F16.F32.PACK_AB R20, RZ, R6 ;  /* 0x00000006ff14823e */ /* 0x000fe400000000ff */
[----:B------:R-:W-:-:S03]  /*05e0*/  @!P4 LOP3.LUT R21, R28, 0x1f, RZ, 0xc0, !PT ;  /* 0x0000001f1c15c812 */ /* 0x000fc600078ec0ff */
[----:B-1----:R-:W-:Y:S01]  /*05f0*/  @!P0 HFMA2 R25, R24.H0_H0, R20.H0_H0, R25.H0_H0 ;  /* 0x2000001418198231 */ /* 0x002fe20000040819 */
[----:B------:R-:W-:Y:S02]  /*0600*/  @!P4 LEA R20, R0, R21, 0x5 ;  /* 0x000000150014c211 */ /* 0x000fe400078e28ff */
[----:B------:R-:W-:-:S05]  /*0610*/  @!P4 LOP3.LUT R21, R28, 0x7fe0, RZ, 0xc0, !PT ;  /* 0x00007fe01c15c812 */ /* 0x000fca00078ec0ff */
[----:B--2---:R-:W-:Y:S02]  /*0620*/  @!P4 IMAD R29, R21, R29, R20 ;  /* 0x0000001d151dc224 */ /* 0x004fe400078e0214 */
[----:B------:R-:W0:Y:S03]  /*0630*/  @!P4 LDC.64 R20, c[0x0][0x388] ;  /* 0x0000e200ff14cb82 */ /* 0x000e260000000a00 */
[----:B0-----:R-:W-:-:S04]  /*0640*/  @!P4 IADD3 R32, P5, PT, R29, R20, RZ ;  /* 0x000000141d20c210 */ /* 0x001fc80007fbe0ff */
[----:B------:R-:W-:Y:S02]  /*0650*/  @!P4 LEA.HI.X.SX32 R33, R29, R21, 0x1, P5 ;  /* 0x000000151d21c211 */ /* 0x000fe400028f0eff */
[----:B------:R-:W0:Y:S01]  /*0660*/  @!P1 LDC.64 R20, c[0x0][0x398] ;  /* 0x0000e600ff149b82 */ /* 0x000e220000000a00 */
[----:B------:R-:W-:Y:S02]  /*0670*/  @!P1 F2FP.F16.F32.PACK_AB R24, RZ, R6 ;  /* 0x00000006ff18923e */ /* 0x000fe400000000ff */
[----:B------:R-:W-:Y:S01]  /*0680*/  P2R R16, PR, RZ, 0x1 ;  /* 0x00000001ff107803 */ /* 0x000fe20000000000 */
[----:B------:R-:W2:Y:S01]  /*0690*/  @!P4 LDG.E.S8 R32, desc[UR8][R32.64] ;  /* 0x000000082020c981 */ /* 0x000ea2000c1e1300 */
[----:B0-----:R-:W-:-:S05]  /*06a0*/  @!P1 IMAD.WIDE.U32 R34, R22, 0x2, R20 ;  /* 0x0000000216229825 */ /* 0x001fca00078e0014 */
[----:B------:R0:W4:Y:S01]  /*06b0*/  @!P1 LDG.E.U16 R29, desc[UR8][R34.64] ;  /* 0x00000008221d9981 */ /* 0x000122000c1e1500 */
[----:B------:R-:W-:-:S04]  /*06c0*/  IADD3 R22, PT, PT, R28, UR7, RZ ;  /* 0x000000071c167c10 */ /* 0x000fc8000fffe0ff */
[C---:B------:R-:W-:Y:S02]  /*06d0*/  ISETP.GE.AND P5, PT, R22.reuse, UR10, PT ;  /* 0x0000000a16007c0c */ /* 0x040fe4000bfa6270 */
[----:B------:R-:W-:Y:S01]  /*06e0*/  @!P2 F2FP.F16.F32.PACK_AB R19, RZ, R6 ;  /* 0x00000006ff13a23e */ /* 0x000fe200000000ff */
[----:B0-----:R-:W0:Y:S10]  /*06f0*/  @!P4 LDC.64 R34, c[0x0][0x398] ;  /* 0x0000e600ff22cb82 */ /* 0x001e340000000a00 */
[----:B------:R-:W1:Y:S01]  /*0700*/  @!P5 LDC R20, c[0x0][0x3b4] ;  /* 0x0000ed00ff14db82 */ /* 0x000e620000000800 */
[C---:B------:R-:W-:Y:S01]  /*0710*/  @!P5 LOP3.LUT R26, R22.reuse, 0x7fe0, RZ, 0xc0, !PT ;  /* 0x00007fe0161ad812 */ /* 0x040fe200078ec0ff */
[----:B---3--:R-:W4:Y:S02]  /*0720*/  @!P1 I2F.F16 R21, R27 ;  /* 0x0000001b00159306 */ /* 0x008f240000200c00 */
[----:B----4-:R-:W-:Y:S01]  /*0730*/  @!P1 HFMA2 R24, R21.H0_H0, R24.H0_H0, R29.H0_H0 ;  /* 0x2000001815189231 */ /* 0x010fe2000004081d */
[----:B------:R-:W-:-:S04]  /*0740*/  @!P5 LOP3.LUT R21, R22, 0x1f, RZ, 0xc0, !PT ;  /* 0x0000001f1615d812 */ /* 0x000fc800078ec0ff */
[----:B------:R-:W-:-:S05]  /*0750*/  @!P5 LEA R21, R0, R21, 0x5 ;  /* 0x000000150015d211 */ /* 0x000fca00078e28ff */
[----:B-1----:R-:W-:Y:S02]  /*0760*/  @!P5 IMAD R26, R26, R20, R21 ;  /* 0x000000141a1ad224 */ /* 0x002fe400078e0215 */
[----:B------:R-:W1:Y:S03]  /*0770*/  @!P5 LDC.64 R20, c[0x0][0x388] ;  /* 0x0000e200ff14db82 */ /* 0x000e660000000a00 */
[----:B-1----:R-:W-:-:S04]  /*0780*/  @!P5 IADD3 R20, P0, PT, R26, R20, RZ ;  /* 0x000000141a14d210 */ /* 0x002fc80007f1e0ff */
[----:B------:R-:W-:Y:S02]  /*0790*/  @!P5 LEA.HI.X.SX32 R21, R26, R21, 0x1, P0 ;  /* 0x000000151a15d211 */ /* 0x000fe400000f0eff */
[----:B------:R-:W1:Y:S03]  /*07a0*/  @!P2 LDC.64 R26, c[0x0][0x398] ;  /* 0x0000e600ff1aab82 */ /* 0x000e660000000a00 */
[----:B------:R-:W3:Y:S01]  /*07b0*/  @!P5 LDG.E.S8 R20, desc[UR8][R20.64] ;  /* 0x000000081414d981 */ /* 0x000ee2000c1e1300 */
[----:B-1----:R-:W-:-:S05]  /*07c0*/  @!P2 IMAD.WIDE.U32 R36, R12, 0x2, R26 ;  /* 0x000000020c24a825 */ /* 0x002fca00078e001a */
[----:B------:R1:W4:Y:S01]  /*07d0*/  @!P2 LDG.E.U16 R27, desc[UR8][R36.64] ;  /* 0x00000008241ba981 */ /* 0x000322000c1e1500 */
[----:B------:R-:W4:Y:S01]  /*07e0*/  @!P2 I2F.F16 R26, R18 ;  /* 0x00000012001aa306 */ /* 0x000f220000200c00 */
[----:B-1----:R-:W1:Y:S01]  /*07f0*/  @!P5 LDC.64 R36, c[0x0][0x398] ;  /* 0x0000e600ff24db82 */ /* 0x002e620000000a00 */
[----:B0-----:R-:W-:-:S05]  /*0800*/  @!P4 IMAD.WIDE.U32 R34, R28, 0x2, R34 ;  /* 0x000000021c22c825 */ /* 0x001fca00078e0022 */
[----:B------:R-:W3:Y:S01]  /*0810*/  @!P4 LDG.E.U16 R29, desc[UR8][R34.64] ;  /* 0x00000008221dc981 */ /* 0x000ee2000c1e1500 */
[----:B-1----:R-:W-:-:S06]  /*0820*/  @!P5 IMAD.WIDE.U32 R36, R22, 0x2, R36 ;  /* 0x000000021624d825 */ /* 0x002fcc00078e0024 */
[----:B------:R-:W3:Y:S01]  /*0830*/  @!P5 LDG.E.U16 R37, desc[UR8][R36.64] ;  /* 0x000000082425d981 */ /* 0x000ee2000c1e1500 */
[----:B----4-:R-:W-:Y:S02]  /*0840*/  @!P2 HFMA2 R19, R26.H0_H0, R19.H0_H0, R27.H0_H0 ;  /* 0x200000131a13a231 */ /* 0x010fe4000004081b */
[----:B------:R-:W0:Y:S02]  /*0850*/  @!P3 LDC.64 R26, c[0x0][0x398] ;  /* 0x0000e600ff1abb82 */ /* 0x000e240000000a00 */
[----:B0-----:R-:W-:-:S06]  /*0860*/  @!P3 IMAD.WIDE.U32 R26, R10, 0x2, R26 ;  /* 0x000000020a1ab825 */ /* 0x001fcc00078e001a */
[----:B------:R-:W4:Y:S01]  /*0870*/  @!P3 LDG.E.U16 R27, desc[UR8][R26.64] ;  /* 0x000000081a1bb981 */ /* 0x000f22000c1e1500 */
[----:B------:R-:W-:Y:S01]  /*0880*/  ISETP.GE.AND P0, PT, R8, UR10, PT ;  /* 0x0000000a08007c0c */ /* 0x000fe2000bf06270 */
[----:B------:R-:W-:Y:S02]  /*0890*/  @!P6 HADD2.F32 R3, -RZ, R14.H0_H0 ;  /* 0x2000000eff03e230 */ /* 0x000fe40000004100 */
[----:B------:R-:W-:-:S03]  /*08a0*/  HFMA2 R14, -RZ, RZ, 0, 0 ;  /* 0x00000000ff0e7431 */ /* 0x000fc600000001ff */
[----:B------:R-:W-:-:S07]  /*08b0*/  @!P6 FADD.FTZ R14, RZ, R3 ;  /* 0x00000003ff0ee221 */ /* 0x000fce0000010000 */
[----:B------:R-:W-:Y:S01]  /*08c0*/  @!P0 HADD2.F32 R5, -RZ, R23.H0_H0 ;  /* 0x20000017ff058230 */ /* 0x000fe20000004100 */
[----:B------:R-:W-:Y:S02]  /*08d0*/  ISETP.NE.AND P0, PT, R16, RZ, PT ;  /* 0x000000ff1000720c */ /* 0x000fe40003f05270 */
[----:B------:R-:W-:Y:S02]  /*08e0*/  P2R R16, PR, RZ, 0x40 ;  /* 0x00000040ff107803 */ /* 0x000fe40000000000 */
[----:B------:R-:W-:Y:S01]  /*08f0*/  ISETP.GE.AND P6, PT, R8, UR10, PT ;  /* 0x0000000a08007c0c */ /* 0x000fe2000bfc6270 */
[----:B------:R-:W-:Y:S01]  /*0900*/  @!P3 I2F.F16 R30, R30 ;  /* 0x0000001e001eb306 */ /* 0x000fe20000200c00 */
[----:B------:R-:W-:-:S07]  /*0910*/  @!P3 F2FP.F16.F32.PACK_AB R21, RZ, R6 ;  /* 0x00000006ff15b23e */ /* 0x000fce00000000ff */
[----:B--2---:R-:W0:Y:S01]  /*0920*/  @!P4 I2F.F16 R32, R32 ;  /* 0x000000200020c306 */ /* 0x004e220000200c00 */
[----:B------:R-:W-:-:S03]  /*0930*/  @!P0 HADD2.F32 R7, -RZ, R25.H0_H0 ;  /* 0x20000019ff078230 */ /* 0x000fc60000004100 */
[----:B------:R-:W-:-:S04]  /*0940*/  @!P6 FADD.FTZ R14, R14, R5 ;  /* 0x000000050e0ee221 */ /* 0x000fc80000010000 */
[----:B---3--:R-:W1:Y:S01]  /*0950*/  @!P5 I2F.F16 R20, R20 ;  /* 0x000000140014d306 */ /* 0x008e620000200c00 */
[----:B------:R-:W-:Y:S02]  /*0960*/  @!P1 HADD2.F32 R9, -RZ, R24.H0_H0 ;  /* 0x20000018ff099230 */ /* 0x000fe40000004100 */
[----:B------:R-:W-:Y:S01]  /*0970*/  @!P0 FADD.FTZ R14, R14, R7 ;  /* 0x000000070e0e8221 */ /* 0x000fe20000010000 */
[-C--:B------:R-:W-:Y:S01]  /*0980*/  @!P4 F2FP.F16.F32.PACK_AB R8, RZ, R6.reuse ;  /* 0x00000006ff08c23e */ /* 0x080fe200000000ff */
[----:B------:R-:W-:Y:S01]  /*0990*/  @!P2 HADD2.F32 R11, -RZ, R19.H0_H0 ;  /* 0x20000013ff0ba230 */ /* 0x000fe20000004100 */
[----:B------:R-:W-:Y:S01]  /*09a0*/  @!P5 F2FP.F16.F32.PACK_AB R6, RZ, R6 ;  /* 0x00000006ff06d23e */ /* 0x000fe200000000ff */
[----:B------:R-:W-:Y:S02]  /*09b0*/  @!P1 FADD.FTZ R14, R14, R9 ;  /* 0x000000090e0e9221 */ /* 0x000fe40000010000 */
[----:B0-----:R-:W-:Y:S02]  /*09c0*/  @!P4 HFMA2 R8, R32.H0_H0, R8.H0_H0, R29.H0_H0 ;  /* 0x200000082008c231 */ /* 0x001fe4000004081d */
[----:B------:R-:W-:-:S03]  /*09d0*/  @!P2 FADD.FTZ R14, R14, R11 ;  /* 0x0000000b0e0ea221 */ /* 0x000fc60000010000 */
[----:B------:R-:W-:Y:S02]  /*09e0*/  @!P4 HADD2.F32 R15, -RZ, R8.H0_H0 ;  /* 0x20000008ff0fc230 */ /* 0x000fe40000004100 */
[----:B-1----:R-:W-:-:S05]  /*09f0*/  @!P5 HFMA2 R20, R20.H0_H0, R6.H0_H0, R37.H0_H0 ;  /* 0x200000061414d231 */ /* 0x002fca0000040825 */
[----:B------:R-:W-:Y:S01]  /*0a00*/  @!P5 HADD2.F32 R17, -RZ, R20.H0_H0 ;  /* 0x20000014ff11d230 */ /* 0x000fe20000004100 */
[----:B------:R-:W-:Y:S01]  /*0a10*/  ISETP.NE.AND P6, PT, R2, RZ, PT ;  /* 0x000000ff0200720c */ /* 0x000fe20003fc5270 */
[----:B------:R-:W0:Y:S01]  /*0a20*/  S2UR UR6, SR_CgaCtaId ;  /* 0x00000000000679c3 */ /* 0x000e220000008800 */
[----:B------:R-:W-:-:S11]  /*0a30*/  UMOV UR4, 0x400 ;  /* 0x0000040000047882 */ /* 0x000fd60000000000 */
[----:B------:R-:W-:-:S04]  /*0a40*/  @!P6 I2FP.F32.S32 R24, UR10 ;  /* 0x0000000a0018ec45 */ /* 0x000fc80008201400 */
[----:B------:R-:W1:Y:S01]  /*0a50*/  @!P6 MUFU.RCP R25, R24 ;  /* 0x000000180019e308 */ /* 0x000e620000001000 */
[----:B------:R-:W-:Y:S01]  /*0a60*/  UIADD3 UR5, UPT, UPT, UR4, 0x8, URZ ;  /* 0x0000000804057890 */ /* 0x000fe2000fffe0ff */
[----:B------:R-:W-:Y:S02]  /*0a70*/  P2R R18, PR, RZ, 0x1 ;  /* 0x00000001ff127803 */ /* 0x000fe40000000000 */
[----:B------:R-:W-:Y:S01]  /*0a80*/  LOP3.LUT P0, RZ, R2, 0x1f, RZ, 0xc0, !PT ;  /* 0x0000001f02ff7812 */ /* 0x000fe2000780c0ff */
[----:B0-----:R-:W-:Y:S02]  /*0a90*/  ULEA UR5, UR6, UR5, 0x18 ;  /* 0x0000000506057291 */ /* 0x001fe4000f8ec0ff */
[----:B------:R-:W-:Y:S01]  /*0aa0*/  ULEA UR4, UR6, UR4, 0x18 ;  /* 0x0000000406047291 */ /* 0x000fe2000f8ec0ff */
[----:B----4-:R-:W-:-:S05]  /*0ab0*/  @!P3 HFMA2 R27, R30.H0_H0, R21.H0_H0, R27.H0_H0 ;  /* 0x200000151e1bb231 */ /* 0x010fca000004081b */
[----:B------:R-:W-:-:S05]  /*0ac0*/  @!P3 HADD2.F32 R13, -RZ, R27.H0_H0 ;  /* 0x2000001bff0db230 */ /* 0x000fca0000004100 */
[----:B------:R-:W-:-:S04]  /*0ad0*/  @!P3 FADD.FTZ R14, R14, R13 ;  /* 0x0000000d0e0eb221 */ /* 0x000fc80000010000 */
[----:B------:R-:W-:-:S04]  /*0ae0*/  @!P4 FADD.FTZ R14, R14, R15 ;  /* 0x0000000f0e0ec221 */ /* 0x000fc80000010000 */
[----:B------:R-:W-:-:S05]  /*0af0*/  @!P5 FADD.FTZ R14, R14, R17 ;  /* 0x000000110e0ed221 */ /* 0x000fca0000010000 */
        /* <DEDUP_REMOVED lines=8> */
[----:B------:R-:W0:Y:S01]  /*0b80*/  SHFL.BFLY PT, R23, R20, 0x1, 0x1f ;  /* 0x0c201f0014177f89 */ /* 0x000e2200000e0000 */
[----:B-1----:R-:W-:Y:S01]  /*0b90*/  @!P6 FMUL.FTZ R19, R25, R14 ;  /* 0x0000000e1913e220 */ /* 0x002fe20000410000 */
[----:B------:R-:W-:Y:S01]  /*0ba0*/  LEA.HI R8, R2, UR5, RZ, 0x1d ;  /* 0x0000000502087c11 */ /* 0x000fe2000f8fe8ff */
[----:B0-----:R-:W-:-:S05]  /*0bb0*/  FADD.FTZ R25, R20, R23 ;  /* 0x0000001714197221 */ /* 0x001fca0000010000 */
[----:B------:R0:W-:Y:S01]  /*0bc0*/  @!P0 STS [R8], R25 ;  /* 0x0000001908008388 */ /* 0x0001e20000000800 */
[----:B------:R-:W-:Y:S01]  /*0bd0*/  BAR.SYNC.DEFER_BLOCKING 0x0 ;  /* 0x0000000000007b1d */ /* 0x000fe20000010000 */
[----:B------:R-:W-:-:S07]  /*0be0*/  @!P6 I2FP.F32.S32 R26, UR10 ;  /* 0x0000000a001aec45 */ /* 0x000fce0008201400 */
[----:B0-----:R-:W0:Y:S01]  /*0bf0*/  @!P6 LDC R25, c[0x0][0x3b0] ;  /* 0x0000ec00ff19eb82 */ /* 0x001e220000000800 */
[----:B------:R-:W-:Y:S01]  /*0c00*/  @!P6 STS [UR4], R19 ;  /* 0x00000013ff00e988 */ /* 0x000fe20008000804 */
[----:B------:R-:W1:Y:S06]  /*0c10*/  LDCU.64 UR10, c[0x0][0x3c8] ;  /* 0x00007900ff0a77ac */ /* 0x000e6c0008000a00 */
[----:B------:R-:W-:Y:S06]  /*0c20*/  BAR.SYNC.DEFER_BLOCKING 0x0 ;  /* 0x0000000000007b1d */ /* 0x000fec0000010000 */
[----:B------:R-:W2:Y:S02]  /*0c30*/  LDS R14, [UR4] ;  /* 0x00000004ff0e7984 */ /* 0x000ea40008000800 */
[--C-:B--2---:R-:W-:Y:S01]  /*0c40*/  FADD.FTZ R6, R3, -R14.reuse ;  /* 0x8000000e03067221 */ /* 0x104fe20000010000 */
[----:B------:R-:W-:-:S03]  /*0c50*/  FADD.FTZ R21, R5, -R14 ;  /* 0x8000000e05157221 */ /* 0x000fc60000010000 */
[----:B------:R-:W-:Y:S01]  /*0c60*/  FFMA.FTZ R6, R6, R6, RZ ;  /* 0x0000000606067223 */ /* 0x000fe200000100ff */
[----:B------:R-:W-:-:S03]  /*0c70*/  FADD.FTZ R23, R7, -R14 ;  /* 0x8000000e07177221 */ /* 0x000fc60000010000 */
[----:B------:R-:W-:Y:S01]  /*0c80*/  FFMA.FTZ R6, R21, R21, R6 ;  /* 0x0000001515067223 */ /* 0x000fe20000010006 */
        /* <DEDUP_REMOVED lines=9> */
[----:B------:R-:W-:-:S04]  /*0d20*/  FFMA.FTZ R6, R21, R21, R6 ;  /* 0x0000001515067223 */ /* 0x000fc80000010006 */
[----:B------:R-:W-:-:S05]  /*0d30*/  FFMA.FTZ R6, R19, R19, R6 ;  /* 0x0000001313067223 */ /* 0x000fca0000010006 */
[----:B------:R-:W2:Y:S02]  /*0d40*/  SHFL.BFLY PT, R19, R6, 0x10, 0x1f ;  /* 0x0e001f0006137f89 */ /* 0x000ea400000e0000 */
[----:B--2---:R-:W-:-:S05]  /*0d50*/  FADD.FTZ R19, R6, R19 ;  /* 0x0000001306137221 */ /* 0x004fca0000010000 */
[----:B------:R-:W2:Y:S02]  /*0d60*/  SHFL.BFLY PT, R14, R19, 0x8, 0x1f ;  /* 0x0d001f00130e7f89 */ /* 0x000ea400000e0000 */
[----:B--2---:R-:W-:-:S05]  /*0d70*/  FADD.FTZ R14, R19, R14 ;  /* 0x0000000e130e7221 */ /* 0x004fca0000010000 */
[----:B------:R-:W2:Y:S02]  /*0d80*/  SHFL.BFLY PT, R21, R14, 0x4, 0x1f ;  /* 0x0c801f000e157f89 */ /* 0x000ea400000e0000 */
[----:B--2---:R-:W-:-:S05]  /*0d90*/  FADD.FTZ R21, R14, R21 ;  /* 0x000000150e157221 */ /* 0x004fca0000010000 */
[----:B------:R-:W2:Y:S01]  /*0da0*/  SHFL.BFLY PT, R20, R21, 0x2, 0x1f ;  /* 0x0c401f0015147f89 */ /* 0x000ea200000e0000 */
[----:B------:R-:W0:Y:S01]  /*0db0*/  @!P6 MUFU.RCP R24, R26 ;  /* 0x0000001a0018e308 */ /* 0x000e220000001000 */
[----:B--2---:R-:W-:-:S05]  /*0dc0*/  FADD.FTZ R20, R21, R20 ;  /* 0x0000001415147221 */ /* 0x004fca0000010000 */
[----:B------:R-:W2:Y:S01]  /*0dd0*/  SHFL.BFLY PT, R23, R20, 0x1, 0x1f ;  /* 0x0c201f0014177f89 */ /* 0x000ea200000e0000 */
[----:B0-----:R-:W-:-:S06]  /*0de0*/  @!P6 FFMA.FTZ R24, R6, R24, R25 ;  /* 0x000000180618e223 */ /* 0x001fcc0000010019 */
[----:B------:R-:W0:Y:S01]  /*0df0*/  @!P6 MUFU.RSQ R24, R24 ;  /* 0x000000180018e308 */ /* 0x000e220000001400 */
[----:B--2---:R-:W-:-:S05]  /*0e00*/  FADD.FTZ R23, R20, R23 ;  /* 0x0000001714177221 */ /* 0x004fca0000010000 */
[----:B------:R2:W-:Y:S01]  /*0e10*/  @!P0 STS [R8], R23 ;  /* 0x0000001708008388 */ /* 0x0005e20000000800 */
[----:B------:R-:W-:Y:S01]  /*0e20*/  BAR.SYNC.DEFER_BLOCKING 0x0 ;  /* 0x0000000000007b1d */ /* 0x000fe20000010000 */
[----:B------:R-:W-:-:S05]  /*0e30*/  ISETP.NE.AND P0, PT, R18, RZ, PT ;  /* 0x000000ff1200720c */ /* 0x000fca0003f05270 */
[----:B0-----:R0:W-:Y:S02]  /*0e40*/  @!P6 STS [UR4+0x4], R24 ;  /* 0x00000418ff00e988 */ /* 0x0011e40008000804 */
[----:B------:R-:W-:Y:S01]  /*0e50*/  BAR.SYNC.DEFER_BLOCKING 0x0 ;  /* 0x0000000000007b1d */ /* 0x000fe20000010000 */
[----:B-1----:R-:W-:-:S04]  /*0e60*/  ISETP.NE.U32.AND P6, PT, RZ, UR10, PT ;  /* 0x0000000aff007c0c */ /* 0x002fc8000bfc5070 */
[----:B------:R-:W-:-:S13]  /*0e70*/  ISETP.NE.AND.EX P6, PT, RZ, UR11, PT, P6 ;  /* 0x0000000bff007c0c */ /* 0x000fda000bfc5360 */
[----:B------:R-:W1:Y:S01]  /*0e80*/  @P6 LDC.64 R18, c[0x0][0x3c8] ;  /* 0x0000f200ff126b82 */ /* 0x000e620000000a00 */
[----:B------:R-:W-:Y:S01]  /*0e90*/  HFMA2 R6, -RZ, RZ, -1.875, 0 ;  /* 0xbf800000ff067431 */ /* 0x000fe200000001ff */
[----:B--2---:R-:W-:Y:S01]  /*0ea0*/  P2R R8, PR, RZ, 0x40 ;  /* 0x00000040ff087803 */ /* 0x004fe20000000000 */
[----:B------:R-:W-:Y:S04]  /*0eb0*/  BSSY.RECONVERGENT B0, `(.L_x_426) ;  /* 0x000002a000007945 */ /* 0x000fe80003800200 */
[----:B-1----:R0:W5:Y:S01]  /*0ec0*/  @P6 LDG.E.CONSTANT R6, desc[UR8][R18.64] ;  /* 0x0000000812066981 */ /* 0x002162000c1e9900 */
[----:B------:R-:W-:-:S13]  /*0ed0*/  ISETP.NE.AND P6, PT, R16, RZ, PT ;  /* 0x000000ff1000720c */ /* 0x000fda0003fc5270 */
[----:B0-----:R-:W-:Y:S05]  /*0ee0*/  @P6 BRA `(.L_x_427) ;  /* 0x0000000000986947 */ /* 0x001fea0003800000 */
[----:B------:R-:W0:Y:S01]  /*0ef0*/  S2R R14, SR_TID.X ;  /* 0x00000000000e7919 */ /* 0x000e220000002100 */
[----:B------:R-:W1:Y:S01]  /*0f00*/  LDC.64 R24, c[0x0][0x3a0] ;  /* 0x0000e800ff187b82 */ /* 0x000e620000000a00 */
[----:B------:R-:W2:Y:S01]  /*0f10*/  LDCU UR5, c[0x0][0x3b4] ;  /* 0x00007680ff0577ac */ /* 0x000ea20008000800 */
[----:B------:R-:W-:-:S06]  /*0f20*/  ISETP.NE.AND P6, PT, R8, RZ, PT ;  /* 0x000000ff0800720c */ /* 0x000fcc0003fc5270 */
[----:B------:R-:W3:Y:S08]  /*0f30*/  LDC.64 R20, c[0x0][0x3a8] ;  /* 0x0000ea00ff147b82 */ /* 0x000ef00000000a00 */
[----:B------:R-:W4:Y:S01]  /*0f40*/  LDC.64 R18, c[0x0][0x390] ;  /* 0x0000e400ff127b82 */ /* 0x000f220000000a00 */
[----:B-1----:R-:W-:-:S06]  /*0f50*/  IMAD.WIDE.U32 R24, R2, 0x2, R24 ;  /* 0x0000000202187825 */ /* 0x002fcc00078e0018 */
[----:B------:R-:W4:Y:S01]  /*0f60*/  LDG.E.U16 R24, desc[UR8][R24.64] ;  /* 0x0000000818187981 */ /* 0x000f22000c1e1500 */
[----:B0-----:R-:W-:Y:S01]  /*0f70*/  LOP3.LUT R23, R14, 0x1f, RZ, 0xc0, !PT ;  /* 0x0000001f0e177812 */ /* 0x001fe200078ec0ff */
[C---:B---3--:R-:W-:Y:S01]  /*0f80*/  IMAD.WIDE.U32 R20, R2.reuse, 0x2, R20 ;  /* 0x0000000202147825 */ /* 0x048fe200078e0014 */
[----:B------:R-:W-:Y:S02]  /*0f90*/  LOP3.LUT R14, R2, 0x3e0, RZ, 0xc0, !PT ;  /* 0x000003e0020e7812 */ /* 0x000fe400078ec0ff */
[----:B------:R-:W-:-:S03]  /*0fa0*/  LEA R23, R0, R23, 0x5 ;  /* 0x0000001700177211 */ /* 0x000fc600078e28ff */
[----:B------:R-:W3:Y:S02]  /*0fb0*/  LDG.E.U16 R20, desc[UR8][R20.64] ;  /* 0x0000000814147981 */ /* 0x000ee4000c1e1500 */
[----:B--2---:R-:W-:-:S04]  /*0fc0*/  IMAD R23, R14, UR5, R23 ;  /* 0x000000050e177c24 */ /* 0x004fc8000f8e0217 */
[----:B----4-:R-:W-:Y:S02]  /*0fd0*/  IMAD.WIDE R26, R23, 0x2, R18 ;  /* 0x00000002171a7825 */ /* 0x010fe400078e0212 */
[----:B------:R-:W0:Y:S04]  /*0fe0*/  LDS.64 R18, [UR4] ;  /* 0x00000004ff127984 */ /* 0x000e280008000a00 */
[----:B------:R-:W2:Y:S01]  /*0ff0*/  LDG.E.U16 R2, desc[UR8][R26.64] ;  /* 0x000000081a027981 */ /* 0x000ea2000c1e1500 */
[----:B0-----:R-:W-:-:S04]  /*1000*/  FADD.FTZ R18, R3, -R18 ;  /* 0x8000001203127221 */ /* 0x001fc80000010000 */
[----:B------:R-:W-:Y:S01]  /*1010*/  FMUL.FTZ R18, R18, R19 ;  /* 0x0000001312127220 */ /* 0x000fe20000410000 */
[----:B------:R-:W-:Y:S02]  /*1020*/  HADD2.F32 R3, -RZ, R24.H0_H0 ;  /* 0x20000018ff037230 */ /* 0x000fe40000004100 */
[----:B---3--:R-:W-:-:S05]  /*1030*/  HADD2.F32 R29, -RZ, R20.H0_H0 ;  /* 0x20000014ff1d7230 */ /* 0x008fca0000004100 */
[----:B------:R-:W-:Y:S01]  /*1040*/  FFMA.FTZ R3, R18, R3, R29 ;  /* 0x0000000312037223 */ /* 0x000fe2000001001d */
[----:B--2---:R-:W-:-:S05]  /*1050*/  HADD2.F32 R2, -RZ, R2.H0_H0 ;  /* 0x20000002ff027230 */ /* 0x004fca0000004100 */
[----:B------:R-:W-:Y:S01]  /*1060*/  FADD.FTZ R19, R3, R2 ;  /* 0x0000000203137221 */ /* 0x000fe20000010000 */
[----:B------:R-:W-:Y:S06]  /*1070*/  @!P6 BRA `(.L_x_428) ;  /* 0x000000000024e947 */ /* 0x000fec0003800000 */
[----:B------:R-:W0:Y:S01]  /*1080*/  LDCU.64 UR10, c[0x0][0x380] ;  /* 0x00007000ff0a77ac */ /* 0x000e220008000a00 */
[----:B-----5:R-:W-:Y:S01]  /*1090*/  FMUL.FTZ R14, R19, R6 ;  /* 0x00000006130e7220 */ /* 0x020fe20000410000 */
[----:B------:R-:W-:-:S03]  /*10a0*/  F2FP.F16.F32.PACK_AB R19, RZ, R19 ;  /* 0x00000013ff13723e */ /* 0x000fc600000000ff */
[----:B------:R-:W1:Y:S02]  /*10b0*/  F2I.S8.NTZ R21, R14 ;  /* 0x0000000e00157305 */ /* 0x000e640000202100 */
[----:B------:R2:W-:Y:S01]  /*10c0*/  STG.E.U16 desc[UR8][R26.64], R19 ;  /* 0x000000131a007986 */ /* 0x0005e2000c101508 */
[----:B0-----:R-:W-:-:S04]  /*10d0*/  IADD3 R2, P6, PT, R23, UR10, RZ ;  /* 0x0000000a17027c10 */ /* 0x001fc8000ffde0ff */
[----:B------:R-:W-:-:S05]  /*10e0*/  LEA.HI.X.SX32 R3, R23, UR11, 0x1, P6 ;  /* 0x0000000b17037c11 */ /* 0x000fca000b0f0eff */
[----:B-1----:R2:W-:Y:S01]  /*10f0*/  STG.E.U8 desc[UR8][R2.64], R21 ;  /* 0x0000001502007986 */ /* 0x0025e2000c101108 */
[----:B------:R-:W-:Y:S05]  /*1100*/  BRA `(.L_x_427) ;  /* 0x0000000000107947 */ /* 0x000fea0003800000 */
.L_x_428:
[----:B------:R-:W0:Y:S01]  /*1110*/  LDC.64 R2, c[0x0][0x380] ;  /* 0x0000e000ff027b82 */ /* 0x000e220000000a00 */
[----:B------:R-:W-:Y:S01]  /*1120*/  F2FP.F16.F32.PACK_AB R19, RZ, R19 ;  /* 0x00000013ff13723e */ /* 0x000fe200000000ff */
[----:B0-----:R-:W-:-:S05]  /*1130*/  IMAD.WIDE R2, R23, 0x2, R2 ;  /* 0x0000000217027825 */ /* 0x001fca00078e0202 */
[----:B------:R0:W-:Y:S02]  /*1140*/  STG.E.U16 desc[UR8][R2.64], R19 ;  /* 0x0000001302007986 */ /* 0x0001e4000c101508 */
.L_x_427:
[----:B------:R-:W-:Y:S05]  /*1150*/  BSYNC.RECONVERGENT B0 ;  /* 0x0000000000007941 */ /* 0x000fea0003800200 */
.L_x_426:
[----:B------:R-:W-:Y:S01]  /*1160*/  ISETP.NE.AND P6, PT, R4, RZ, PT ;  /* 0x000000ff0400720c */ /* 0x000fe20003fc5270 */
[----:B------:R-:W-:-:S12]  /*1170*/  BSSY.RECONVERGENT B0, `(.L_x_429) ;  /* 0x0000029000007945 */ /* 0x000fd80003800200 */
[----:B------:R-:W-:Y:S05]  /*1180*/  @P6 BRA `(.L_x_430) ;  /* 0x00000000009c6947 */ /* 0x000fea0003800000 */
[----:B------:R-:W1:Y:S01]  /*1190*/  S2R R4, SR_TID.X ;  /* 0x0000000000047919 */ /* 0x000e620000002100 */
[----:B--2---:R-:W2:Y:S01]  /*11a0*/  LDC.64 R20, c[0x0][0x3a0] ;  /* 0x0000e800ff147b82 */ /* 0x004ea20000000a00 */
[----:B------:R-:W3:Y:S01]  /*11b0*/  LDCU UR5, c[0x0][0x3b4] ;  /* 0x00007680ff0577ac */ /* 0x000ee20008000800 */
[----:B------:R-:W-:-:S06]  /*11c0*/  ISETP.NE.AND P6, PT, R8, RZ, PT ;  /* 0x000000ff0800720c */ /* 0x000fcc0003fc5270 */
[----:B0-----:R-:W0:Y:S08]  /*11d0*/  LDC.64 R18, c[0x0][0x3a8] ;  /* 0x0000ea00ff127b82 */ /* 0x001e300000000a00 */
[----:B------:R-:W4:Y:S01]  /*11e0*/  LDC.64 R2, c[0x0][0x390] ;  /* 0x0000e400ff027b82 */ /* 0x000f220000000a00 */
[----:B-1----:R-:W-:-:S04]  /*11f0*/  IADD3 R27, PT, PT, R4, UR7, RZ ;  /* 0x00000007041b7c10 */ /* 0x002fc8000fffe0ff */
[C---:B------:R-:W-:Y:S01]  /*1200*/  LOP3.LUT R25, R27.reuse, 0x1f, RZ, 0xc0, !PT ;  /* 0x0000001f1b197812 */ /* 0x040fe200078ec0ff */
[C---:B--2---:R-:W-:Y:S01]  /*1210*/  IMAD.WIDE.U32 R20, R27.reuse, 0x2, R20 ;  /* 0x000000021b147825 */ /* 0x044fe200078e0014 */
[C---:B------:R-:W-:Y:S02]  /*1220*/  LOP3.LUT R23, R27.reuse, 0xfe0, RZ, 0xc0, !PT ;  /* 0x00000fe01b177812 */ /* 0x040fe400078ec0ff */
[----:B------:R-:W-:Y:S01]  /*1230*/  LEA R4, R0, R25, 0x5 ;  /* 0x0000001900047211 */ /* 0x000fe200078e28ff */
[----:B0-----:R-:W-:Y:S02]  /*1240*/  IMAD.WIDE.U32 R18, R27, 0x2, R18 ;  /* 0x000000021b127825 */ /* 0x001fe400078e0012 */
[----:B------:R-:W2:Y:S02]  /*1250*/  LDG.E.U16 R20, desc[UR8][R20.64] ;  /* 0x0000000814147981 */ /* 0x000ea4000c1e1500 */
[----:B---3--:R-:W-:Y:S02]  /*1260*/  IMAD R23, R23, UR5, R4 ;  /* 0x0000000517177c24 */ /* 0x008fe4000f8e0204 */
        /* <DEDUP_REMOVED lines=21> */
.L_x_431:
[----:B------:R-:W0:Y:S01]  /*13c0*/  LDC.64 R2, c[0x0][0x380] ;  /* 0x0000e000ff027b82 */ /* 0x000e220000000a00 */
[----:B------:R-:W-:Y:S01]  /*13d0*/  F2FP.F16.F32.PACK_AB R5, RZ, R5 ;  /* 0x00000005ff05723e */ /* 0x000fe200000000ff */
[----:B0-----:R-:W-:-:S05]  /*13e0*/  IMAD.WIDE R2, R23, 0x2, R2 ;  /* 0x0000000217027825 */ /* 0x001fca00078e0202 */
[----:B------:R1:W-:Y:S02]  /*13f0*/  STG.E.U16 desc[UR8][R2.64], R5 ;  /* 0x0000000502007986 */ /* 0x0003e4000c101508 */
.L_x_430:
[----:B------:R-:W-:Y:S05]  /*1400*/  BSYNC.RECONVERGENT B0 ;  /* 0x0000000000007941 */ /* 0x000fea0003800200 */
.L_x_429:
[----:B------:R-:W-:Y:S04]  /*1410*/  BSSY.RECONVERGENT B0, `(.L_x_432) ;  /* 0x000002a000007945 */ /* 0x000fe80003800200 */
[----:B------:R-:W-:Y:S05]  /*1420*/  @P0 BRA `(.L_x_433) ;  /* 0x0000000000a00947 */ /* 0x000fea0003800000 */
[----:B------:R-:W4:Y:S01]  /*1430*/  S2R R14, SR_TID.X ;  /* 0x00000000000e7919 */ /* 0x000f220000002100 */
[----:B0-23--:R-:W0:Y:S01]  /*1440*/  LDC.64 R18, c[0x0][0x3a0] ;  /* 0x0000e800ff127b82 */ /* 0x00de220000000a00 */
[----:B------:R-:W2:Y:S01]  /*1450*/  LDCU UR5, c[0x0][0x3b4] ;  /* 0x00007680ff0577ac */ /* 0x000ea20008000800 */
[----:B------:R-:W-:-:S06]  /*1460*/  ISETP.NE.AND P6, PT, R8, RZ, PT ;  /* 0x000000ff0800720c */ /* 0x000fcc0003fc5270 */
[----:B-1----:R-:W1:Y:S08]  /*1470*/  LDC.64 R4, c[0x0][0x3a8] ;  /* 0x0000ea00ff047b82 */ /* 0x002e700000000a00 */
[----:B------:R-:W3:Y:S01]  /*1480*/  LDC.64 R2, c[0x0][0x390] ;  /* 0x0000e400ff027b82 */ /* 0x000ee20000000a00 */
[----:B----4-:R-:W-:-:S04]  /*1490*/  IADD3 R14, PT, PT, R14, UR7, RZ ;  /* 0x000000070e0e7c10 */ /* 0x010fc8000fffe0ff */
[----:B------:R-:W-:-:S04]  /*14a0*/  IADD3 R25, PT, PT, R14, UR7, RZ ;  /* 0x000000070e197c10 */ /* 0x000fc8000fffe0ff */
[C---:B------:R-:W-:Y:S01]  /*14b0*/  LOP3.LUT R21, R25.reuse, 0x1f, RZ, 0xc0, !PT ;  /* 0x0000001f19157812 */ /* 0x040fe200078ec0ff */
[C---:B0-----:R-:W-:Y:S01]  /*14c0*/  IMAD.WIDE.U32 R18, R25.reuse, 0x2, R18 ;  /* 0x0000000219127825 */ /* 0x041fe200078e0012 */
[C---:B------:R-:W-:Y:S02]  /*14d0*/  LOP3.LUT R23, R25.reuse, 0x1fe0, RZ, 0xc0, !PT ;  /* 0x00001fe019177812 */ /* 0x040fe400078ec0ff */
[----:B------:R-:W-:Y:S01]  /*14e0*/  LEA R14, R0, R21, 0x5 ;  /* 0x00000015000e7211 */ /* 0x000fe200078e28ff */
[----:B-1----:R-:W-:Y:S02]  /*14f0*/  IMAD.WIDE.U32 R4, R25, 0x2, R4 ;  /* 0x0000000219047825 */ /* 0x002fe400078e0004 */
[----:B------:R-:W4:Y:S02]  /*1500*/  LDG.E.U16 R18, desc[UR8][R18.64] ;  /* 0x0000000812127981 */ /* 0x000f24000c1e1500 */
[----:B--2---:R-:W-:Y:S02]  /*1510*/  IMAD R23, R23, UR5, R14 ;  /* 0x0000000517177c24 */ /* 0x004fe4000f8e020e */
[----:B------:R-:W2:Y:S02]  /*1520*/  LDG.E.U16 R4, desc[UR8][R4.64] ;  /* 0x0000000804047981 */ /* 0x000ea4000c1e1500 */
[----:B---3--:R-:W-:-:S02]  /*1530*/  IMAD.WIDE R20, R23, 0x2, R2 ;  /* 0x0000000217147825 */ /* 0x008fc400078e0202 */
        /* <DEDUP_REMOVED lines=19> */
.L_x_434:
[----:B------:R-:W0:Y:S01]  /*1670*/  LDC.64 R2, c[0x0][0x380] ;  /* 0x0000e000ff027b82 */ /* 0x000e220000000a00 */
[----:B------:R-:W-:Y:S01]  /*1680*/  F2FP.F16.F32.PACK_AB R7, RZ, R7 ;  /* 0x00000007ff07723e */ /* 0x000fe200000000ff */
[----:B0-----:R-:W-:-:S05]  /*1690*/  IMAD.WIDE R2, R23, 0x2, R2 ;  /* 0x0000000217027825 */ /* 0x001fca00078e0202 */
[----:B------:R0:W-:Y:S02]  /*16a0*/  STG.E.U16 desc[UR8][R2.64], R7 ;  /* 0x0000000702007986 */ /* 0x0001e4000c101508 */
.L_x_433:
[----:B------:R-:W-:Y:S05]  /*16b0*/  BSYNC.RECONVERGENT B0 ;  /* 0x0000000000007941 */ /* 0x000fea0003800200 */
.L_x_432:
[----:B------:R-:W-:Y:S04]  /*16c0*/  BSSY.RECONVERGENT B0, `(.L_x_435) ;  /* 0x000002b000007945 */ /* 0x000fe80003800200 */
[----:B------:R-:W-:Y:S05]  /*16d0*/  @P1 BRA `(.L_x_436) ;  /* 0x0000000000a41947 */ /* 0x000fea0003800000 */
[----:B------:R-:W1:Y:S01]  /*16e0*/  S2R R4, SR_TID.X ;  /* 0x0000000000047919 */ /* 0x000e620000002100 */
[----:B0-23--:R-:W0:Y:S01]  /*16f0*/  LDC.64 R18, c[0x0][0x3a0] ;  /* 0x0000e800ff127b82 */ /* 0x00de220000000a00 */
[----:B------:R-:W2:Y:S01]  /*1700*/  LDCU UR5, c[0x0][0x3b4] ;  /* 0x00007680ff0577ac */ /* 0x000ea20008000800 */
[----:B------:R-:W-:-:S06]  /*1710*/  ISETP.NE.AND P0, PT, R8, RZ, PT ;  /* 0x000000ff0800720c */ /* 0x000fcc0003f05270 */
[----:B-1--4-:R-:W1:Y:S01]  /*1720*/  LDC.64 R2, c[0x0][0x3a8] ;  /* 0x0000ea00ff027b82 */ /* 0x012e620000000a00 */
[----:B------:R-:W-:-:S07]  /*1730*/  IADD3 R7, PT, PT, R4, UR7, RZ ;  /* 0x0000000704077c10 */ /* 0x000fce000fffe0ff */
[----:B------:R-:W3:Y:S01]  /*1740*/  LDC.64 R4, c[0x0][0x390] ;  /* 0x0000e400ff047b82 */ /* 0x000ee20000000a00 */
[----:B------:R-:W-:-:S04]  /*1750*/  IADD3 R7, PT, PT, R7, UR7, RZ ;  /* 0x0000000707077c10 */ /* 0x000fc8000fffe0ff */
[----:B------:R-:W-:-:S04]  /*1760*/  IADD3 R23, PT, PT, R7, UR7, RZ ;  /* 0x0000000707177c10 */ /* 0x000fc8000fffe0ff */
[C---:B------:R-:W-:Y:S01]  /*1770*/  LOP3.LUT R21, R23.reuse, 0x1f, RZ, 0xc0, !PT ;  /* 0x0000001f17157812 */ /* 0x040fe200078ec0ff */
[C---:B0-----:R-:W-:Y:S01]  /*1780*/  IMAD.WIDE.U32 R18, R23.reuse, 0x2, R18 ;  /* 0x0000000217127825 */ /* 0x041fe200078e0012 */
[C---:B------:R-:W-:Y:S02]  /*1790*/  LOP3.LUT R7, R23.reuse, 0x3fe0, RZ, 0xc0, !PT ;  /* 0x00003fe017077812 */ /* 0x040fe400078ec0ff */
[----:B------:R-:W-:Y:S01]  /*17a0*/  LEA R14, R0, R21, 0x5 ;  /* 0x00000015000e7211 */ /* 0x000fe200078e28ff */
[----:B-1----:R-:W-:Y:S01]  /*17b0*/  IMAD.WIDE.U32 R2, R23, 0x2, R2 ;  /* 0x0000000217027825 */ /* 0x002fe200078e0002 */
[----:B------:R-:W0:Y:S03]  /*17c0*/  LDS.64 R20, [UR4] ;  /* 0x00000004ff147984 */ /* 0x000e260008000a00 */
[----:B--2---:R-:W-:Y:S01]  /*17d0*/  IMAD R7, R7, UR5, R14 ;  /* 0x0000000507077c24 */ /* 0x004fe2000f8e020e */
[----:B------:R-:W2:Y:S03]  /*17e0*/  LDG.E.U16 R18, desc[UR8][R18.64] ;  /* 0x0000000812127981 */ /* 0x000ea6000c1e1500 */
[----:B---3--:R-:W-:Y:S01]  /*17f0*/  IMAD.WIDE R4, R7, 0x2, R4 ;  /* 0x0000000207047825 */ /* 0x008fe200078e0204 */
[----:B------:R-:W3:Y:S04]  /*1800*/  LDG.E.U16 R2, desc[UR8][R2.64] ;  /* 0x0000000802027981 */ /* 0x000ee8000c1e1500 */
[----:B------:R-:W4:Y:S01]  /*1810*/  LDG.E.U16 R14, desc[UR8][R4.64] ;  /* 0x00000008040e7981 */ /* 0x000f22000c1e1500 */
[----:B0-----:R-:W-:-:S04]  /*1820*/  FADD.FTZ R20, R9, -R20 ;  /* 0x8000001409147221 */ /* 0x001fc80000010000 */
[----:B------:R-:W-:Y:S01]  /*1830*/  FMUL.FTZ R20, R20, R21 ;  /* 0x0000001514147220 */ /* 0x000fe20000410000 */
[----:B--2---:R-:W-:Y:S02]  /*1840*/  HADD2.F32 R9, -RZ, R18.H0_H0 ;  /* 0x20000012ff097230 */ /* 0x004fe40000004100 */
[----:B---3--:R-:W-:Y:S02]  /*1850*/  HADD2.F32 R23, -RZ, R2.H0_H0 ;  /* 0x20000002ff177230 */ /* 0x008fe40000004100 */
[----:B----4-:R-:W-:-:S03]  /*1860*/  HADD2.F32 R14, -RZ, R14.H0_H0 ;  /* 0x2000000eff0e7230 */ /* 0x010fc60000004100 */
[----:B------:R-:W-:-:S04]  /*1870*/  FFMA.FTZ R9, R20, R9, R23 ;  /* 0x0000000914097223 */ /* 0x000fc80000010017 */
        /* <DEDUP_REMOVED lines=11> */
.L_x_437:
[----:B------:R-:W0:Y:S01]  /*1930*/  LDC.64 R2, c[0x0][0x380] ;  /* 0x0000e000ff027b82 */ /* 0x000e220000000a00 */
[----:B------:R-:W-:Y:S01]  /*1940*/  F2FP.F16.F32.PACK_AB R9, RZ, R9 ;  /* 0x00000009ff09723e */ /* 0x000fe200000000ff */
[----:B0-----:R-:W-:-:S05]  /*1950*/  IMAD.WIDE R2, R7, 0x2, R2 ;  /* 0x0000000207027825 */ /* 0x001fca00078e0202 */
[----:B------:R0:W-:Y:S02]  /*1960*/  STG.E.U16 desc[UR8][R2.64], R9 ;  /* 0x0000000902007986 */ /* 0x0001e4000c101508 */
.L_x_436:
[----:B------:R-:W-:Y:S05]  /*1970*/  BSYNC.RECONVERGENT B0 ;  /* 0x0000000000007941 */ /* 0x000fea0003800200 */
.L_x_435:
[----:B------:R-:W-:Y:S04]  /*1980*/  BSSY.RECONVERGENT B0, `(.L_x_438) ;  /* 0x0000027000007945 */ /* 0x000fe80003800200 */
[----:B------:R-:W-:Y:S05]  /*1990*/  @P2 BRA `(.L_x_439) ;  /* 0x0000000000942947 */ /* 0x000fea0003800000 */
[----:B-1234-:R-:W1:Y:S01]  /*19a0*/  LDC.64 R4, c[0x0][0x3a0] ;  /* 0x0000e800ff047b82 */ /* 0x01ee620000000a00 */
[----:B------:R-:W2:Y:S01]  /*19b0*/  LDCU UR5, c[0x0][0x3b4] ;  /* 0x00007680ff0577ac */ /* 0x000ea20008000800 */
[C---:B0-----:R-:W-:Y:S01]  /*19c0*/  LOP3.LUT R9, R12.reuse, 0x1f, RZ, 0xc0, !PT ;  /* 0x0000001f0c097812 */ /* 0x041fe200078ec0ff */
[----:B------:R-:W0:Y:S01]  /*19d0*/  LDS.64 R20, [UR4] ;  /* 0x00000004ff147984 */ /* 0x000e220008000a00 */
[----:B------:R-:W-:Y:S02]  /*19e0*/  LOP3.LUT R7, R12, 0x3fe0, RZ, 0xc0, !PT ;  /* 0x00003fe00c077812 */ /* 0x000fe400078ec0ff */
[----:B------:R-:W-:Y:S02]  /*19f0*/  LEA R14, R0, R9, 0x5 ;  /* 0x00000009000e7211 */ /* 0x000fe400078e28ff */
[----:B------:R-:W3:Y:S01]  /*1a00*/  LDC.64 R18, c[0x0][0x3a8] ;  /* 0x0000ea00ff127b82 */ /* 0x000ee20000000a00 */
[----:B------:R-:W-:-:S07]  /*1a10*/  ISETP.NE.AND P0, PT, R8, RZ, PT ;  /* 0x000000ff0800720c */ /* 0x000fce0003f05270 */
[----:B------:R-:W4:Y:S01]  /*1a20*/  LDC.64 R2, c[0x0][0x390] ;  /* 0x0000e400ff027b82 */ /* 0x000f220000000a00 */
[----:B--2---:R-:W-:Y:S02]  /*1a30*/  IMAD R7, R7, UR5, R14 ;  /* 0x0000000507077c24 */ /* 0x004fe4000f8e020e */
[----:B-1----:R-:W-:-:S06]  /*1a40*/  IMAD.WIDE.U32 R4, R12, 0x2, R4 ;  /* 0x000000020c047825 */ /* 0x002fcc00078e0004 */
[----:B------:R-:W2:Y:S01]  /*1a50*/  LDG.E.U16 R4, desc[UR8][R4.64] ;  /* 0x0000000804047981 */ /* 0x000ea2000c1e1500 */
[----:B---3--:R-:W-:-:S06]  /*1a60*/  IMAD.WIDE.U32 R18, R12, 0x2, R18 ;  /* 0x000000020c127825 */ /* 0x008fcc00078e0012 */
[----:B------:R-:W3:Y:S01]  /*1a70*/  LDG.E.U16 R18, desc[UR8][R18.64] ;  /* 0x0000000812127981 */ /* 0x000ee2000c1e1500 */
[----:B----4-:R-:W-:-:S05]  /*1a80*/  IMAD.WIDE R2, R7, 0x2, R2 ;  /* 0x0000000207027825 */ /* 0x010fca00078e0202 */
        /* <DEDUP_REMOVED lines=11> */
[----:B------:R-:W-:-:S05]  /*1b40*/  F2FP.F16.F32.PACK_AB R11, RZ, R11 ;  /* 0x0000000bff0b723e */ /* 0x000fca00000000ff */
[----:B------:R-:W1:Y:S01]  /*1b50*/  F2I.S8.NTZ R9, R9 ;  /* 0x0000000900097305 */ /* 0x000e620000202100 */
[----:B------:R2:W-:Y:S01]  /*1b60*/  STG.E.U16 desc[UR8][R2.64], R11 ;  /* 0x0000000b02007986 */ /* 0x0005e2000c101508 */
[----:B0-----:R-:W-:-:S04]  /*1b70*/  IADD3 R4, P0, PT, R7, UR6, RZ ;  /* 0x0000000607047c10 */ /* 0x001fc8000ff1e0ff */
[----:B------:R-:W-:-:S05]  /*1b80*/  LEA.HI.X.SX32 R5, R7, UR7, 0x1, P0 ;  /* 0x0000000707057c11 */ /* 0x000fca00080f0eff */
[----:B-1----:R2:W-:Y:S01]  /*1b90*/  STG.E.U8 desc[UR8][R4.64], R9 ;  /* 0x0000000904007986 */ /* 0x0025e2000c101108 */
[----:B------:R-:W-:Y:S05]  /*1ba0*/  BRA `(.L_x_439) ;  /* 0x0000000000107947 */ /* 0x000fea0003800000 */
.L_x_440:
[----:B------:R-:W0:Y:S01]  /*1bb0*/  LDC.64 R2, c[0x0][0x380] ;  /* 0x0000e000ff027b82 */ /* 0x000e220000000a00 */
[----:B------:R-:W-:Y:S01]  /*1bc0*/  F2FP.F16.F32.PACK_AB R11, RZ, R11 ;  /* 0x0000000bff0b723e */ /* 0x000fe200000000ff */
[----:B0-----:R-:W-:-:S05]  /*1bd0*/  IMAD.WIDE R2, R7, 0x2, R2 ;  /* 0x0000000207027825 */ /* 0x001fca00078e0202 */
[----:B------:R0:W-:Y:S02]  /*1be0*/  STG.E.U16 desc[UR8][R2.64], R11 ;  /* 0x0000000b02007986 */ /* 0x0001e4000c101508 */
.L_x_439:
[----:B------:R-:W-:Y:S05]  /*1bf0*/  BSYNC.RECONVERGENT B0 ;  /* 0x0000000000007941 */ /* 0x000fea0003800200 */
.L_x_438:
[----:B------:R-:W-:Y:S04]  /*1c00*/  BSSY.RECONVERGENT B0, `(.L_x_441) ;  /* 0x0000027000007945 */ /* 0x000fe80003800200 */
[----:B------:R-:W-:Y:S05]  /*1c10*/  @P3 BRA `(.L_x_442) ;  /* 0x0000000000943947 */ /* 0x000fea0003800000 */
[----:B--2-4-:R-:W2:Y:S01]  /*1c20*/  LDC.64 R20, c[0x0][0x3a0] ;  /* 0x0000e800ff147b82 */ /* 0x014ea20000000a00 */
[----:B------:R-:W4:Y:S01]  /*1c30*/  LDCU UR5, c[0x0][0x3b4] ;  /* 0x00007680ff0577ac */ /* 0x000f220008000800 */
[C---:B0-----:R-:W-:Y:S02]  /*1c40*/  LOP3.LUT R7, R10.reuse, 0x1f, RZ, 0xc0, !PT ;  /* 0x0000001f0a077812 */ /* 0x041fe400078ec0ff */
[----:B-1-3--:R-:W-:Y:S02]  /*1c50*/  LOP3.LUT R5, R10, 0x7fe0, RZ, 0xc0, !PT ;  /* 0x00007fe00a057812 */ /* 0x00afe400078ec0ff */
[----:B------:R-:W-:Y:S02]  /*1c60*/  LEA R4, R0, R7, 0x5 ;  /* 0x0000000700047211 */ /* 0x000fe400078e28ff */
[----:B------:R-:W0:Y:S01]  /*1c70*/  LDC.64 R18, c[0x0][0x3a8] ;  /* 0x0000ea00ff127b82 */ /* 0x000e220000000a00 */
[----:B------:R-:W-:-:S07]  /*1c80*/  ISETP.NE.AND P0, PT, R8, RZ, PT ;  /* 0x000000ff0800720c */ /* 0x000fce0003f05270 */
[----:B------:R-:W1:Y:S01]  /*1c90*/  LDC.64 R2, c[0x0][0x390] ;  /* 0x0000e400ff027b82 */ /* 0x000e620000000a00 */
[----:B----4-:R-:W-:Y:S02]  /*1ca0*/  IMAD R5, R5, UR5, R4 ;  /* 0x0000000505057c24 */ /* 0x010fe4000f8e0204 */
[----:B--2---:R-:W-:-:S06]  /*1cb0*/  IMAD.WIDE.U32 R20, R10, 0x2, R20 ;  /* 0x000000020a147825 */ /* 0x004fcc00078e0014 */
        /* <DEDUP_REMOVED lines=23> */
.L_x_443:
[----:B------:R-:W0:Y:S01]  /*1e30*/  LDC.64 R2, c[0x0][0x380] ;  /* 0x0000e000ff027b82 */ /* 0x000e220000000a00 */
[----:B------:R-:W-:Y:S01]  /*1e40*/  F2FP.F16.F32.PACK_AB R7, RZ, R7 ;  /* 0x00000007ff07723e */ /* 0x000fe200000000ff */
[----:B0-----:R-:W-:-:S05]  /*1e50*/  IMAD.WIDE R2, R5, 0x2, R2 ;  /* 0x0000000205027825 */ /* 0x001fca00078e0202 */
[----:B------:R0:W-:Y:S02]  /*1e60*/  STG.E.U16 desc[UR8][R2.64], R7 ;  /* 0x0000000702007986 */ /* 0x0001e4000c101508 */
.L_x_442:
[----:B------:R-:W-:Y:S05]  /*1e70*/  BSYNC.RECONVERGENT B0 ;  /* 0x0000000000007941 */ /* 0x000fea0003800200 */
.L_x_441:
[----:B------:R-:W-:Y:S04]  /*1e80*/  BSSY.RECONVERGENT B0, `(.L_x_444) ;  /* 0x0000027000007945 */ /* 0x000fe80003800200 */
[----:B------:R-:W-:Y:S05]  /*1e90*/  @P4 BRA `(.L_x_445) ;  /* 0x0000000000944947 */ /* 0x000fea0003800000 */
[----:B------:R-:W0:Y:S01]  /*1ea0*/  LDC.64 R12, c[0x0][0x3a0] ;  /* 0x0000e800ff0c7b82 */ /* 0x000e220000000a00 */
[----:B------:R-:W0:Y:S01]  /*1eb0*/  LDCU UR5, c[0x0][0x3b4] ;  /* 0x00007680ff0577ac */ /* 0x000e220008000800 */
[C---:B-1234-:R-:W-:Y:S02]  /*1ec0*/  LOP3.LUT R5, R28.reuse, 0x1f, RZ, 0xc0, !PT ;  /* 0x0000001f1c057812 */ /* 0x05efe400078ec0ff */
[----:B------:R-:W-:Y:S02]  /*1ed0*/  LOP3.LUT R4, R28, 0x7fe0, RZ, 0xc0, !PT ;  /* 0x00007fe01c047812 */ /* 0x000fe400078ec0ff */
[----:B------:R-:W-:Y:S02]  /*1ee0*/  LEA R5, R0, R5, 0x5 ;  /* 0x0000000500057211 */ /* 0x000fe400078e28ff */
[----:B0-----:R-:W0:Y:S01]  /*1ef0*/  LDC.64 R10, c[0x0][0x3a8] ;  /* 0x0000ea00ff0a7b82 */ /* 0x001e220000000a00 */
[----:B------:R-:W-:-:S07]  /*1f00*/  ISETP.NE.AND P0, PT, R8, RZ, PT ;  /* 0x000000ff0800720c */ /* 0x000fce0003f05270 */
[----:B------:R-:W1:Y:S01]  /*1f10*/  LDC.64 R2, c[0x0][0x390] ;  /* 0x0000e400ff027b82 */ /* 0x000e620000000a00 */
[----:B------:R-:W-:Y:S02]  /*1f20*/  IMAD R4, R4, UR5, R5 ;  /* 0x0000000504047c24 */ /* 0x000fe4000f8e0205 */
[----:B------:R-:W-:-:S06]  /*1f30*/  IMAD.WIDE.U32 R12, R28, 0x2, R12 ;  /* 0x000000021c0c7825 */ /* 0x000fcc00078e000c */
        /* <DEDUP_REMOVED lines=23> */
.L_x_446:
[----:B------:R-:W0:Y:S01]  /*20b0*/  LDC.64 R2, c[0x0][0x380] ;  /* 0x0000e000ff027b82 */ /* 0x000e220000000a00 */
[----:B------:R-:W-:Y:S01]  /*20c0*/  F2FP.F16.F32.PACK_AB R7, RZ, R7 ;  /* 0x00000007ff07723e */ /* 0x000fe200000000ff */
[----:B0-----:R-:W-:-:S05]  /*20d0*/  IMAD.WIDE R4, R4, 0x2, R2 ;  /* 0x0000000204047825 */ /* 0x001fca00078e0202 */
[----:B------:R0:W-:Y:S02]  /*20e0*/  STG.E.U16 desc[UR8][R4.64], R7 ;  /* 0x0000000704007986 */ /* 0x0001e4000c101508 */
.L_x_445:
[----:B------:R-:W-:Y:S05]  /*20f0*/  BSYNC.RECONVERGENT B0 ;  /* 0x0000000000007941 */ /* 0x000fea0003800200 */
.L_x_444:
[----:B------:R-:W-:Y:S05]  /*2100*/  @P5 EXIT ;  /* 0x000000000000594d */ /* 0x000fea0003800000 */
[----:B01234-:R-:W0:Y:S01]  /*2110*/  LDC.64 R4, c[0x0][0x3a0] ;  /* 0x0000e800ff047b82 */ /* 0x01fe220000000a00 */
[----:B------:R-:W-:Y:S01]  /*2120*/  ISETP.NE.AND P0, PT, R8, RZ, PT ;  /* 0x000000ff0800720c */ /* 0x000fe20003f05270 */
[----:B------:R-:W1:Y:S01]  /*2130*/  LDCU UR5, c[0x0][0x3b4] ;  /* 0x00007680ff0577ac */ /* 0x000e620008000800 */
[----:B------:R-:W-:Y:S01]  /*2140*/  LOP3.LUT R7, R22, 0x1f, RZ, 0xc0, !PT ;  /* 0x0000001f16077812 */ /* 0x000fe200078ec0ff */
[----:B------:R-:W2:Y:S03]  /*2150*/  LDS.64 R12, [UR4] ;  /* 0x00000004ff0c7984 */ /* 0x000ea60008000a00 */
[----:B------:R-:W-:Y:S01]  /*2160*/  LEA R7, R0, R7, 0x5 ;  /* 0x0000000700077211 */ /* 0x000fe200078e28ff */
[----:B------:R-:W3:Y:S01]  /*2170*/  LDC.64 R2, c[0x0][0x3a8] ;  /* 0x0000ea00ff027b82 */ /* 0x000ee20000000a00 */
[----:B------:R-:W-:-:S07]  /*2180*/  LOP3.LUT R0, R22, 0x7fe0, RZ, 0xc0, !PT ;  /* 0x00007fe016007812 */ /* 0x000fce00078ec0ff */
[----:B------:R-:W4:Y:S01]  /*2190*/  LDC.64 R8, c[0x0][0x390] ;  /* 0x0000e400ff087b82 */ /* 0x000f220000000a00 */
[----:B-1----:R-:W-:Y:S02]  /*21a0*/  IMAD R0, R0, UR5, R7 ;  /* 0x0000000500007c24 */ /* 0x002fe4000f8e0207 */
[----:B0-----:R-:W-:-:S06]  /*21b0*/  IMAD.WIDE.U32 R4, R22, 0x2, R4 ;  /* 0x0000000216047825 */ /* 0x001fcc00078e0004 */
[----:B------:R-:W2:Y:S01]  /*21c0*/  LDG.E.U16 R4, desc[UR8][R4.64] ;  /* 0x0000000804047981 */ /* 0x000ea2000c1e1500 */
[----:B---3--:R-:W-:-:S06]  /*21d0*/  IMAD.WIDE.U32 R22, R22, 0x2, R2 ;  /* 0x0000000216167825 */ /* 0x008fcc00078e0002 */
[----:B------:R-:W3:Y:S01]  /*21e0*/  LDG.E.U16 R22, desc[UR8][R22.64] ;  /* 0x0000000816167981 */ /* 0x000ee2000c1e1500 */
[----:B----4-:R-:W-:-:S05]  /*21f0*/  IMAD.WIDE R2, R0, 0x2, R8 ;  /* 0x0000000200027825 */ /* 0x010fca00078e0208 */
[----:B------:R-:W4:Y:S01]  /*2200*/  LDG.E.U16 R7, desc[UR8][R2.64] ;  /* 0x0000000802077981 */ /* 0x000f22000c1e1500 */
[----:B--2---:R-:W-:-:S04]  /*2210*/  FADD.FTZ R8, R17, -R12 ;  /* 0x8000000c11087221 */ /* 0x004fc80000010000 */
[----:B------:R-:W-:Y:S01]  /*2220*/  FMUL.FTZ R8, R8, R13 ;  /* 0x0000000d08087220 */ /* 0x000fe20000410000 */
[----:B------:R-:W-:Y:S02]  /*2230*/  HADD2.F32 R9, -RZ, R4.H0_H0 ;  /* 0x20000004ff097230 */ /* 0x000fe40000004100 */
        /* <DEDUP_REMOVED lines=9> */
[----:B------:R-:W-:Y:S01]  /*22d0*/  STG.E.U16 desc[UR8][R2.64], R7 ;  /* 0x0000000702007986 */ /* 0x000fe2000c101508 */
[----:B0-----:R-:W-:-:S04]  /*22e0*/  IADD3 R4, P0, PT, R0, UR4, RZ ;  /* 0x0000000400047c10 */ /* 0x001fc8000ff1e0ff */
[----:B------:R-:W-:-:S05]  /*22f0*/  LEA.HI.X.SX32 R5, R0, UR5, 0x1, P0 ;  /* 0x0000000500057c11 */ /* 0x000fca00080f0eff */
[----:B-1----:R-:W-:Y:S01]  /*2300*/  STG.E.U8 desc[UR8][R4.64], R9 ;  /* 0x0000000904007986 */ /* 0x002fe2000c101108 */
[----:B------:R-:W-:Y:S05]  /*2310*/  EXIT ;  /* 0x000000000000794d */ /* 0x000fea0003800000 */
.L_x_447:
[----:B------:R-:W0:Y:S01]  /*2320*/  LDC.64 R2, c[0x0][0x380] ;  /* 0x0000e000ff027b82 */ /* 0x000e220000000a00 */
[----:B------:R-:W-:Y:S01]  /*2330*/  F2FP.F16.F32.PACK_AB R7, RZ, R7 ;  /* 0x00000007ff07723e */ /* 0x000fe200000000ff */
[----:B0-----:R-:W-:-:S05]  /*2340*/  IMAD.WIDE R2, R0, 0x2, R2 ;  /* 0x0000000200027825 */ /* 0x001fca00078e0202 */
[----:B------:R-:W-:Y:S01]  /*2350*/  STG.E.U16 desc[UR8][R2.64], R7 ;  /* 0x0000000702007986 */ /* 0x000fe2000c101508 */
[----:B------:R-:W-:Y:S05]  /*2360*/  EXIT ;  /* 0x000000000000794d */ /* 0x000fea0003800000 */
.L_x_448:
        /* <DEDUP_REMOVED lines=9> */
.L_x_602:


//--------------------- .text._ZN17fastertransformer29add_bias_layernorm_add_res_e2ILi8EEEvP5char2PKS1_P7__half2PKS5_S8_S8_fiiPKfSA_ --------------------------
	.section	.text._ZN17fastertransformer29add_bias_layernorm_add_res_e2ILi8EEEvP5char2PKS1_P7__half2PKS5_S8_S8_fiiPKfSA_,"ax",@progbits
	.align	128
        .global         _ZN17fastertransformer29add_bias_layernorm_add_res_e2ILi8EEEvP5char2PKS1_P7__half2PKS5_S8_S8_fiiPKfSA_
        .type           _ZN17fastertransformer29add_bias_layernorm_add_res_e2ILi8EEEvP5char2PKS1_P7__half2PKS5_S8_S8_fiiPKfSA_,@function
        .size           _ZN17fastertransformer29add_bias_layernorm_add_res_e2ILi8EEEvP5char2PKS1_P7__half2PKS5_S8_S8_fiiPKfSA_,(.L_x_603 - _ZN17fastertransformer29add_bias_layernorm_add_res_e2ILi8EEEvP5char2PKS1_P7__half2PKS5_S8_S8_fiiPKfSA_)
        .other          _ZN17fastertransformer29add_bias_layernorm_add_res_e2ILi8EEEvP5char2PKS1_P7__half2PKS5_S8_S8_fiiPKfSA_,@"STO_CUDA_ENTRY STV_DEFAULT"
_ZN17fastertransformer29add_bias_layernorm_add_res_e2ILi8EEEvP5char2PKS1_P7__half2PKS5_S8_S8_fiiPKfSA_:
.text._ZN17fastertransformer29add_bias_layernorm_add_res_e2ILi8EEEvP5char2PKS1_P7__half2PKS5_S8_S8_fiiPKfSA_:
[----:B------:R-:W-:Y:S01]  /*0000*/  LDC R1, c[0x0][0x37c] ;  /* 0x0000df00ff017b82 */ /* 0x000fe20000000800 */
[----:B------:R-:W0:Y:S07]  /*0010*/  LDCU.64 UR4, c[0x0][0x3c8] ;  /* 0x00007900ff0477ac */ /* 0x000e2e0008000a00 */
[----:B------:R-:W1:Y:S01]  /*0020*/  LDC.64 R4, c[0x0][0x3c8] ;  /* 0x0000f200ff047b82 */ /* 0x000e620000000a00 */
[----:B------:R-:W2:Y:S01]  /*0030*/  LDCU.64 UR8, c[0x0][0x358] ;  /* 0x00006b00ff0877ac */ /* 0x000ea20008000a00 */
[----:B------:R-:W3:Y:S01]  /*0040*/  S2R R17, SR_TID.X ;  /* 0x0000000000117919 */ /* 0x000ee20000002100 */
[----:B------:R-:W4:Y:S05]  /*0050*/  LDCU UR12, c[0x0][0x3b8] ;  /* 0x00007700ff0c77ac */ /* 0x000f2a0008000800 */
[----:B------:R-:W2:Y:S01]  /*0060*/  LDC.64 R2, c[0x0][0x3c0] ;  /* 0x0000f000ff027b82 */ /* 0x000ea20000000a00 */
[----:B0-----:R-:W-:-:S04]  /*0070*/  UISETP.NE.U32.AND UP0, UPT, UR4, URZ, UPT ;  /* 0x000000ff0400728c */ /* 0x001fc8000bf05070 */
[----:B------:R-:W-:-:S06]  /*0080*/  UISETP.NE.AND.EX UP0, UPT, UR5, URZ, UPT, UP0 ;  /* 0x000000ff0500728c */ /* 0x000fcc000bf05300 */
[----:B------:R-:W-:Y:S01]  /*0090*/  PLOP3.LUT P0, PT, PT, PT, UP0, 0x80, 0x8 ;  /* 0x000000000008781c */ /* 0x000fe20003f0f008 */
[----:B--2---:R0:W5:-:S12]  /*00a0*/  LDG.E.CONSTANT R6, desc[UR8][R2.64] ;  /* 0x0000000802067981 */ /* 0x004158000c1e9900 */
[----:B-1----:R-:W2:Y:S01]  /*00b0*/  @P0 LDG.E.CONSTANT R4, desc[UR8][R4.64] ;  /* 0x0000000804040981 */ /* 0x002ea2000c1e9900 */
[----:B------:R-:W1:Y:S01]  /*00c0*/  LDCU UR11, c[0x0][0x360] ;  /* 0x00006c00ff0b77ac */ /* 0x000e620008000800 */
[----:B------:R-:W-:Y:S01]  /*00d0*/  PLOP3.LUT P0, PT, PT, PT, UP0, 0x80, 0x8 ;  /* 0x000000000008781c */ /* 0x000fe20003f0f008 */
[----:B------:R-:W0:Y:S01]  /*00e0*/  S2R R0, SR_CTAID.X ;  /* 0x0000000000007919 */ /* 0x000e220000002500 */
[----:B----4-:R-:W-:Y:S01]  /*00f0*/  USHF.R.S32.HI UR10, URZ, 0x1, UR12 ;  /* 0x00000001ff0a7899 */ /* 0x010fe2000801140c */
[----:B------:R-:W-:-:S05]  /*0100*/  UMOV UR7, 0xbf800000 ;  /* 0xbf80000000077882 */ /* 0x000fca0000000000 */
[C---:B---3--:R-:W-:Y:S01]  /*0110*/  ISETP.LT.AND P3, PT, R17.reuse, UR10, PT ;  /* 0x0000000a11007c0c */ /* 0x048fe2000bf61270 */
[----:B------:R-:W-:Y:S01]  /*0120*/  BSSY.RECONVERGENT B0, `(.L_x_449) ;  /* 0x000002b000007945 */ /* 0x000fe20003800200 */
[----:B------:R-:W-:Y:S02]  /*0130*/  HFMA2 R7, -RZ, RZ, 0, 0 ;  /* 0x00000000ff077431 */ /* 0x000fe400000001ff */
[----:B------:R-:W-:Y:S02]  /*0140*/  P2R R18, PR, RZ, 0x8 ;  /* 0x00000008ff127803 */ /* 0x000fe40000000000 */
[----:B-1----:R-:W-:-:S04]  /*0150*/  IADD3 R23, PT, PT, R17, UR11, RZ ;  /* 0x0000000b11177c10 */ /* 0x002fc8000fffe0ff */
[C---:B------:R-:W-:Y:S02]  /*0160*/  IADD3 R11, PT, PT, R23.reuse, UR11, RZ ;  /* 0x0000000b170b7c10 */ /* 0x040fe4000fffe0ff */
[----:B------:R-:W-:Y:S02]  /*0170*/  ISETP.GE.AND P5, PT, R23, UR10, PT ;  /* 0x0000000a17007c0c */ /* 0x000fe4000bfa6270 */
[C---:B------:R-:W-:Y:S02]  /*0180*/  IADD3 R19, PT, PT, R11.reuse, UR11, RZ ;  /* 0x0000000b0b137c10 */ /* 0x040fe4000fffe0ff */
[----:B------:R-:W-:Y:S02]  /*0190*/  ISETP.GE.AND P4, PT, R11, UR10, PT ;  /* 0x0000000a0b007c0c */ /* 0x000fe4000bf86270 */
[----:B------:R-:W-:Y:S02]  /*01a0*/  IADD3 R13, PT, PT, R19, UR11, RZ ;  /* 0x0000000b130d7c10 */ /* 0x000fe4000fffe0ff */
[----:B------:R-:W-:-:S02]  /*01b0*/  P2R R21, PR, RZ, 0x20 ;  /* 0x00000020ff157803 */ /* 0x000fc40000000000 */
[C---:B------:R-:W-:Y:S02]  /*01c0*/  IADD3 R15, PT, PT, R13.reuse, UR11, RZ ;  /* 0x0000000b0d0f7c10 */ /* 0x040fe4000fffe0ff */
[----:B------:R-:W-:Y:S02]  /*01d0*/  ISETP.GE.AND P1, PT, R13, UR10, PT ;  /* 0x0000000a0d007c0c */ /* 0x000fe4000bf26270 */
[C---:B------:R-:W-:Y:S02]  /*01e0*/  ISETP.GE.AND P2, PT, R15.reuse, UR10, PT ;  /* 0x0000000a0f007c0c */ /* 0x040fe4000bf46270 */
[----:B------:R-:W-:Y:S02]  /*01f0*/  P2R R20, PR, RZ, 0x10 ;  /* 0x00000010ff147803 */ /* 0x000fe40000000000 */
[----:B------:R-:W-:Y:S02]  /*0200*/  IADD3 R8, PT, PT, R15, UR11, RZ ;  /* 0x0000000b0f087c10 */ /* 0x000fe4000fffe0ff */
[----:B--2---:R-:W-:-:S02]  /*0210*/  @P0 R2UR UR7, R4 ;  /* 0x00000000040702ca */ /* 0x004fc400000e0000 */
[----:B------:R-:W-:Y:S01]  /*0220*/  ISETP.GE.AND P0, PT, R19, UR10, PT ;  /* 0x0000000a13007c0c */ /* 0x000fe2000bf06270 */
[----:B0-----:R-:W-:-:S12]  /*0230*/  @!P3 BRA `(.L_x_450) ;  /* 0x000000000064b947 */ /* 0x001fd80003800000 */
        /* <DEDUP_REMOVED lines=12> */
[----:B------:R0:W3:Y:S02]  /*0300*/  LDG.E R2, desc[UR8][R2.64] ;  /* 0x0000000802027981 */ /* 0x0000e4000c1e1900 */
[----:B0----5:R-:W-:Y:S02]  /*0310*/  F2FP.F16.F32.PACK_AB R3, RZ, R6 ;  /* 0x00000006ff03723e */ /* 0x021fe400000000ff */
        /* <DEDUP_REMOVED lines=11> */
.L_x_450:
[----:B------:R-:W-:Y:S05]  /*03d0*/  BSYNC.RECONVERGENT B0 ;  /* 0x0000000000007941 */ /* 0x000fea0003800200 */
.L_x_449:
        /* <DEDUP_REMOVED lines=15> */
[----:B0----5:R-:W-:Y:S02]  /*04d0*/  F2FP.F16.F32.PACK_AB R3, RZ, R6 ;  /* 0x00000006ff03723e */ /* 0x021fe400000000ff */
        /* <DEDUP_REMOVED lines=11> */
.L_x_452:
[----:B------:R-:W-:Y:S05]  /*0590*/  BSYNC.RECONVERGENT B0 ;  /* 0x0000000000007941 */ /* 0x000fea0003800200 */
.L_x_451:
        /* <DEDUP_REMOVED lines=27> */
.L_x_454:
[----:B------:R-:W-:Y:S05]  /*0750*/  BSYNC.RECONVERGENT B0 ;  /* 0x0000000000007941 */ /* 0x000fea0003800200 */
.L_x_453:
        /* <DEDUP_REMOVED lines=27> */
.L_x_456:
[----:B------:R-:W-:Y:S05]  /*0910*/  BSYNC.RECONVERGENT B0 ;  /* 0x0000000000007941 */ /* 0x000fea0003800200 */
.L_x_455:
        /* <DEDUP_REMOVED lines=27> */
.L_x_458:
[----:B------:R-:W-:Y:S05]  /*0ad0*/  BSYNC.RECONVERGENT B0 ;  /* 0x0000000000007941 */ /* 0x000fea0003800200 */
.L_x_457:
        /* <DEDUP_REMOVED lines=27> */
.L_x_460:
[----:B------:R-:W-:Y:S05]  /*0c90*/  BSYNC.RECONVERGENT B0 ;  /* 0x0000000000007941 */ /* 0x000fea0003800200 */
.L_x_459:
[C---:B------:R-:W-:Y:S01]  /*0ca0*/  ISETP.GE.AND P3, PT, R8.reuse, UR10, PT ;  /* 0x0000000a08007c0c */ /* 0x040fe2000bf66270 */
[----:B------:R-:W-:Y:S01]  /*0cb0*/  BSSY.RECONVERGENT B0, `(.L_x_461) ;  /* 0x000001c000007945 */ /* 0x000fe20003800200 */
[----:B------:R-:W-:-:S11]  /*0cc0*/  IADD3 R15, PT, PT, R8, UR11, RZ ;  /* 0x0000000b080f7c10 */ /* 0x000fd6000fffe0ff */
        /* <DEDUP_REMOVED lines=26> */
.L_x_462:
[----:B------:R-:W-:Y:S05]  /*0e70*/  BSYNC.RECONVERGENT B0 ;  /* 0x0000000000007941 */ /* 0x000fea0003800200 */
.L_x_461:
[----:B------:R-:W-:Y:S01]  /*0e80*/  ISETP.GE.AND P4, PT, R15, UR10, PT ;  /* 0x0000000a0f007c0c */ /* 0x000fe2000bf86270 */
[----:B------:R-:W-:-:S12]  /*0e90*/  BSSY.RECONVERGENT B0, `(.L_x_463) ;  /* 0x000001b000007945 */ /* 0x000fd80003800200 */
        /* <DEDUP_REMOVED lines=26> */
.L_x_464:
[----:B------:R-:W-:Y:S05]  /*1040*/  BSYNC.RECONVERGENT B0 ;  /* 0x0000000000007941 */ /* 0x000fea0003800200 */
.L_x_463:
[----:B------:R-:W0:Y:S01]  /*1050*/  SHFL.BFLY PT, R2, R7, 0x10, 0x1f ;  /* 0x0e001f0007027f89 */ /* 0x000e2200000e0000 */
[----:B------:R-:W1:Y:S01]  /*1060*/  S2UR UR6, SR_CgaCtaId ;  /* 0x00000000000679c3 */ /* 0x000e620000008800 */
[----:B------:R-:W-:Y:S01]  /*1070*/  UMOV UR4, 0x400 ;  /* 0x0000040000047882 */ /* 0x000fe20000000000 */
[----:B-----5:R-:W-:Y:S01]  /*1080*/  P2R R6, PR, RZ, 0x1 ;  /* 0x00000001ff067803 */ /* 0x020fe20000000000 */
[----:B------:R-:W-:Y:S01]  /*1090*/  UIADD3 UR5, UPT, UPT, UR4, 0x8, URZ ;  /* 0x0000000804057890 */ /* 0x000fe2000fffe0ff */
[----:B------:R-:W-:Y:S01]  /*10a0*/  ISETP.NE.AND P6, PT, R17, RZ, PT ;  /* 0x000000ff1100720c */ /* 0x000fe20003fc5270 */
[----:B------:R-:W-:-:S12]  /*10b0*/  BSSY.RECONVERGENT B0, `(.L_x_465) ;  /* 0x00000c5000007945 */ /* 0x000fd80003800200 */
[----:B------:R-:W-:Y:S01]  /*10c0*/  @!P6 I2FP.F32.S32 R23, UR12 ;  /* 0x0000000c0017ec45 */ /* 0x000fe20008201400 */
[----:B0-----:R-:W-:Y:S01]  /*10d0*/  FADD.FTZ R2, R2, R7 ;  /* 0x0000000702027221 */ /* 0x001fe20000010000 */
[----:B------:R-:W-:Y:S01]  /*10e0*/  I2FP.F32.U32 R7, UR11 ;  /* 0x0000000b00077c45 */ /* 0x000fe20008201000 */
[----:B-1----:R-:W-:-:S03]  /*10f0*/  ULEA UR5, UR6, UR5, 0x18 ;  /* 0x0000000506057291 */ /* 0x002fc6000f8ec0ff */
[----:B------:R-:W0:Y:S01]  /*1100*/  @!P6 MUFU.RCP R23, R23 ;  /* 0x000000170017e308 */ /* 0x000e220000001000 */
[----:B------:R-:W-:Y:S01]  /*1110*/  ULEA UR4, UR6, UR4, 0x18 ;  /* 0x0000000406047291 */ /* 0x000fe2000f8ec0ff */
[----:B------:R-:W1:Y:S01]  /*1120*/  SHFL.BFLY PT, R3, R2, 0x8, 0x1f ;  /* 0x0d001f0002037f89 */ /* 0x000e6200000e0000 */
[----:B------:R-:W-:Y:S01]  /*1130*/  FMUL.FTZ R26, R7, 0.03125 ;  /* 0x3d000000071a7820 */ /* 0x000fe20000410000 */
[----:B------:R-:W-:Y:S01]  /*1140*/  USHF.L.U32 UR6, UR11, 0x1, URZ ;  /* 0x000000010b067899 */ /* 0x000fe200080006ff */
[----:B-1----:R-:W-:Y:S01]  /*1150*/  FADD.FTZ R3, R2, R3 ;  /* 0x0000000302037221 */ /* 0x002fe20000010000 */
[----:B------:R-:W-:-:S04]  /*1160*/  LEA.HI R2, R17, UR5, RZ, 0x1d ;  /* 0x0000000511027c11 */ /* 0x000fc8000f8fe8ff */
[----:B------:R-:W1:Y:S02]  /*1170*/  SHFL.BFLY PT, R4, R3, 0x4, 0x1f ;  /* 0x0c801f0003047f89 */ /* 0x000e6400000e0000 */
[----:B-1----:R-:W-:Y:S01]  /*1180*/  FADD.FTZ R4, R3, R4 ;  /* 0x0000000403047221 */ /* 0x002fe20000010000 */
[----:B------:R-:W-:-:S04]  /*1190*/  I2FP.F32.U32 R3, R17 ;  /* 0x0000001100037245 */ /* 0x000fc80000201000 */
[----:B------:R-:W1:Y:S01]  /*11a0*/  SHFL.BFLY PT, R5, R4, 0x2, 0x1f ;  /* 0x0c401f0004057f89 */ /* 0x000e6200000e0000 */
[----:B------:R-:W-:Y:S02]  /*11b0*/  FSETP.GT.FTZ.AND P5, PT, R26, R3, PT ;  /* 0x000000031a00720b */ /* 0x000fe40003fb4000 */
[----:B------:R-:W-:-:S11]  /*11c0*/  LOP3.LUT P0, R3, R17, 0x1f, RZ, 0xc0, !PT ;  /* 0x0000001f11037812 */ /* 0x000fd6000780c0ff */
[----:B------:R-:W-:Y:S01]  /*11d0*/  @P5 LEA R3, R3, UR5, 0x2 ;  /* 0x0000000503035c11 */ /* 0x000fe2000f8e10ff */
[----:B-1----:R-:W-:Y:S01]  /*11e0*/  FADD.FTZ R5, R4, R5 ;  /* 0x0000000504057221 */ /* 0x002fe20000010000 */
[----:B------:R-:W-:-:S04]  /*11f0*/  MOV R4, RZ ;  /* 0x000000ff00047202 */ /* 0x000fc80000000f00 */
[----:B------:R-:W1:Y:S02]  /*1200*/  SHFL.BFLY PT, R24, R5, 0x1, 0x1f ;  /* 0x0c201f0005187f89 */ /* 0x000e6400000e0000 */
[----:B-1----:R-:W-:-:S05]  /*1210*/  FADD.FTZ R19, R5, R24 ;  /* 0x0000001805137221 */ /* 0x002fca0000010000 */
[----:B------:R-:W-:Y:S01]  /*1220*/  @!P0 STS [R2], R19 ;  /* 0x0000001302008388 */ /* 0x000fe20000000800 */
[----:B------:R-:W-:Y:S06]  /*1230*/  BAR.SYNC.DEFER_BLOCKING 0x0 ;  /* 0x0000000000007b1d */ /* 0x000fec0000010000 */
[----:B------:R-:W1:Y:S04]  /*1240*/  @P5 LDS R4, [R3] ;  /* 0x0000000003045984 */ /* 0x000e680000000800 */
        /* <DEDUP_REMOVED lines=10> */
[----:B0-----:R-:W-:Y:S01]  /*12f0*/  @!P6 FMUL.FTZ R19, R4, R23 ;  /* 0x000000170413e220 */ /* 0x001fe20000410000 */
[----:B------:R-:W-:-:S04]  /*1300*/  IADD3 R4, PT, PT, -R17, UR10, RZ ;  /* 0x0000000a11047c10 */ /* 0x000fc8000fffe1ff */
[----:B------:R-:W-:Y:S01]  /*1310*/  @!P6 STS [UR4], R19 ;  /* 0x00000013ff00e988 */ /* 0x000fe20008000804 */
        /* <DEDUP_REMOVED lines=72> */
[----:B------:R-:W-:-:S04]  /*17a0*/  ISETP.NE.AND P6, PT, R18, RZ, PT ;  /* 0x000000ff1200720c */ /* 0x000fc80003fc5270 */
[----:B------:R-:W0:Y:S02]  /*17b0*/  SHFL.BFLY PT, R4, R5, 0x10, 0x1f ;  /* 0x0e001f0005047f89 */ /* 0x000e2400000e0000 */
[----:B0-----:R-:W-:Y:S01]  /*17c0*/  FADD.FTZ R4, R4, R5 ;  /* 0x0000000504047221 */ /* 0x001fe20000010000 */
[----:B------:R-:W-:-:S04]  /*17d0*/  MOV R5, RZ ;  /* 0x000000ff00057202 */ /* 0x000fc80000000f00 */
        /* <DEDUP_REMOVED lines=10> */
[----:B------:R-:W-:Y:S02]  /*1880*/  ISETP.NE.AND P0, PT, R6, RZ, PT ;  /* 0x000000ff0600720c */ /* 0x000fe40003f05270 */
[----:B------:R-:W-:-:S04]  /*1890*/  @P5 SHF.L.U32 R6, R17, 0x2, RZ ;  /* 0x0000000211065819 */ /* 0x000fc800000006ff */
[----:B------:R-:W-:-:S05]  /*18a0*/  @P5 LOP3.LUT R6, R6, 0x7c, RZ, 0xc0, !PT ;  /* 0x0000007c06065812 */ /* 0x000fca00078ec0ff */
[----:B------:R1:W2:Y:S01]  /*18b0*/  @P5 LDS R5, [R6+UR5] ;  /* 0x0000000506055984 */ /* 0x0002a20008000800 */
[----:B------:R-:W-:-:S13]  /*18c0*/  ISETP.NE.AND P5, PT, R17, RZ, PT ;  /* 0x000000ff1100720c */ /* 0x000fda0003fa5270 */
[----:B0-----:R-:W0:Y:S01]  /*18d0*/  @!P5 LDC R19, c[0x0][0x3b0] ;  /* 0x0000ec00ff13db82 */ /* 0x001e220000000800 */
[----:B-1----:R-:W-:-:S06]  /*18e0*/  @!P5 I2FP.F32.S32 R6, UR12 ;  /* 0x0000000c0006dc45 */ /* 0x002fcc0008201400 */
[----:B------:R-:W0:Y:S01]  /*18f0*/  @!P5 MUFU.RCP R6, R6 ;  /* 0x000000060006d308 */ /* 0x000e220000001000 */
[----:B--2---:R-:W1:Y:S02]  /*1900*/  SHFL.BFLY PT, R4, R5, 0x10, 0x1f ;  /* 0x0e001f0005047f89 */ /* 0x004e6400000e0000 */
        /* <DEDUP_REMOVED lines=14> */
[----:B------:R-:W1:Y:S01]  /*19f0*/  LDC.64 R6, c[0x0][0x3a0] ;  /* 0x0000e800ff067b82 */ /* 0x000e620000000a00 */
[----:B------:R-:W2:Y:S01]  /*1a00*/  LDCU UR5, c[0x0][0x3b4] ;  /* 0x00007680ff0577ac */ /* 0x000ea20008000800 */
[----:B------:R-:W-:-:S04]  /*1a10*/  SHF.L.U32 R18, R17, 0x1, RZ ;  /* 0x0000000111127819 */ /* 0x000fc800000006ff */
[C---:B------:R-:W-:Y:S02]  /*1a20*/  LOP3.LUT R19, R18.reuse, 0x1e, RZ, 0xc0, !PT ;  /* 0x0000001e12137812 */ /* 0x040fe400078ec0ff */
[----:B------:R-:W3:Y:S01]  /*1a30*/  LDC.64 R4, c[0x0][0x3a8] ;  /* 0x0000ea00ff047b82 */ /* 0x000ee20000000a00 */
[----:B------:R-:W-:Y:S02]  /*1a40*/  LOP3.LUT R18, R18, 0x7e0, RZ, 0xc0, !PT ;  /* 0x000007e012127812 */ /* 0x000fe400078ec0ff */
[----:B------:R-:W-:-:S05]  /*1a50*/  LEA R19, R0, R19, 0x5 ;  /* 0x0000001300137211 */ /* 0x000fca00078e28ff */
[----:B0-----:R-:W0:Y:S01]  /*1a60*/  LDC.64 R2, c[0x0][0x390] ;  /* 0x0000e400ff027b82 */ /* 0x001e220000000a00 */
[----:B--2---:R-:W-:Y:S02]  /*1a70*/  IMAD R18, R18, UR5, R19 ;  /* 0x0000000512127c24 */ /* 0x004fe4000f8e0213 */
[----:B-1----:R-:W-:-:S06]  /*1a80*/  IMAD.WIDE.U32 R6, R17, 0x4, R6 ;  /* 0x0000000411067825 */ /* 0x002fcc00078e0006 */
[----:B------:R-:W2:Y:S01]  /*1a90*/  LDG.E R6, desc[UR8][R6.64] ;  /* 0x0000000806067981 */ /* 0x000ea2000c1e1900 */
[----:B---3--:R-:W-:Y:S01]  /*1aa0*/  IMAD.WIDE.U32 R4, R17, 0x4, R4 ;  /* 0x0000000411047825 */ /* 0x008fe200078e0004 */
[----:B------:R-:W-:Y:S02]  /*1ab0*/  SHF.R.U32.HI R17, RZ, 0x1, R18 ;  /* 0x00000001ff117819 */ /* 0x000fe40000011612 */
[----:B------:R-:W1:Y:S04]  /*1ac0*/  LDS.64 R18, [UR4] ;  /* 0x00000004ff127984 */ /* 0x000e680008000a00 */
        /* <DEDUP_REMOVED lines=12> */
[----:B------:R-:W-:Y:S02]  /*1b90*/  HADD2.F32 R5, -RZ, R4.H1_H1 ;  /* 0x30000004ff057230 */ /* 0x000fe40000004100 */
[--C-:B----4-:R-:W-:Y:S02]  /*1ba0*/  HADD2.F32 R4, -RZ, R23.reuse.H0_H0 ;  /* 0x20000017ff047230 */ /* 0x110fe40000004100 */
[----:B------:R-:W-:Y:S01]  /*1bb0*/  FFMA.FTZ R9, R9, R24, R18 ;  /* 0x0000001809097223 */ /* 0x000fe20000010012 */
[----:B------:R-:W-:Y:S02]  /*1bc0*/  HADD2.F32 R23, -RZ, R23.H1_H1 ;  /* 0x30000017ff177230 */ /* 0x000fe40000004100 */
[----:B------:R-:W-:Y:S01]  /*1bd0*/  FFMA.FTZ R6, R6, R26, R5 ;  /* 0x0000001a06067223 */ /* 0x000fe20000010005 */
        /* <DEDUP_REMOVED lines=14> */
.L_x_467:
[----:B------:R-:W0:Y:S01]  /*1cc0*/  LDC.64 R2, c[0x0][0x380] ;  /* 0x0000e000ff027b82 */ /* 0x000e220000000a00 */
[----:B------:R-:W-:Y:S01]  /*1cd0*/  F2FP.F16.F32.PACK_AB R9, R6, R9 ;  /* 0x000000090609723e */ /* 0x000fe200000000ff */
[----:B0-----:R-:W-:-:S05]  /*1ce0*/  IMAD.WIDE.U32 R2, R17, 0x4, R2 ;  /* 0x0000000411027825 */ /* 0x001fca00078e0002 */
[----:B------:R2:W-:Y:S02]  /*1cf0*/  STG.E desc[UR8][R2.64], R9 ;  /* 0x0000000902007986 */ /* 0x0005e4000c101908 */
.L_x_466:
[----:B------:R-:W-:Y:S05]  /*1d00*/  BSYNC.RECONVERGENT B0 ;  /* 0x0000000000007941 */ /* 0x000fea0003800200 */
.L_x_465:
[----:B------:R-:W-:Y:S01]  /*1d10*/  ISETP.NE.AND P5, PT, R21, RZ, PT ;  /* 0x000000ff1500720c */ /* 0x000fe20003fa5270 */
[----:B------:R-:W-:-:S12]  /*1d20*/  BSSY.RECONVERGENT B0, `(.L_x_468) ;  /* 0x0000035000007945 */ /* 0x000fd80003800200 */
[----:B------:R-:W-:Y:S05]  /*1d30*/  @P5 BRA `(.L_x_469) ;  /* 0x0000000000cc5947 */ /* 0x000fea0003800000 */
[----:B012---:R-:W0:Y:S01]  /*1d40*/  S2R R2, SR_TID.X ;  /* 0x0000000000027919 */ /* 0x007e220000002100 */
[----:B------:R-:W1:Y:S01]  /*1d50*/  LDC.64 R4, c[0x0][0x3a0] ;  /* 0x0000e800ff047b82 */ /* 0x000e620000000a00 */
[----:B------:R-:W2:Y:S07]  /*1d60*/  LDCU UR5, c[0x0][0x3b4] ;  /* 0x00007680ff0577ac */ /* 0x000eae0008000800 */
[----:B------:R-:W3:Y:S01]  /*1d70*/  LDC.64 R6, c[0x0][0x3a8] ;  /* 0x0000ea00ff067b82 */ /* 0x000ee20000000a00 */
[----:B0-----:R-:W-:-:S07]  /*1d80*/  IADD3 R19, PT, PT, R2, UR11, RZ ;  /* 0x0000000b02137c10 */ /* 0x001fce000fffe0ff */
[----:B------:R-:W0:Y:S01]  /*1d90*/  LDC.64 R2, c[0x0][0x390] ;  /* 0x0000e400ff027b82 */ /* 0x000e220000000a00 */
[C---:B------:R-:W-:Y:S01]  /*1da0*/  SHF.L.U32 R9, R19.reuse, 0x1, RZ ;  /* 0x0000000113097819 */ /* 0x040fe200000006ff */
[----:B-1----:R-:W-:-:S03]  /*1db0*/  IMAD.WIDE.U32 R4, R19, 0x4, R4 ;  /* 0x0000000413047825 */ /* 0x002fc600078e0004 */
[----:B------:R-:W-:Y:S01]  /*1dc0*/  LOP3.LUT R17, R9, 0x1e, RZ, 0xc0, !PT ;  /* 0x0000001e09117812 */ /* 0x000fe200078ec0ff */
[----:B---3--:R-:W-:Y:S01]  /*1dd0*/  IMAD.WIDE.U32 R6, R19, 0x4, R6 ;  /* 0x0000000413067825 */ /* 0x008fe200078e0006 */
[----:B------:R-:W-:Y:S01]  /*1de0*/  LOP3.LUT R9, R9, 0x1fe0, RZ, 0xc0, !PT ;  /* 0x00001fe009097812 */ /* 0x000fe200078ec0ff */
[----:B------:R-:W3:Y:S01]  /*1df0*/  LDG.E R4, desc[UR8][R4.64] ;  /* 0x0000000804047981 */ /* 0x000ee2000c1e1900 */
[----:B------:R-:W-:-:S03]  /*1e00*/  LEA R18, R0, R17, 0x5 ;  /* 0x0000001100127211 */ /* 0x000fc600078e28ff */
[----:B------:R-:W4:Y:S02]  /*1e10*/  LDG.E R6, desc[UR8][R6.64] ;  /* 0x0000000806067981 */ /* 0x000f24000c1e1900 */
[----:B--2---:R-:W-:Y:S02]  /*1e20*/  IMAD R9, R9, UR5, R18 ;  /* 0x0000000509097c24 */ /* 0x004fe4000f8e0212 */
[----:B------:R-:W1:Y:S03]  /*1e30*/  LDS.64 R18, [UR4] ;  /* 0x00000004ff127984 */ /* 0x000e660008000a00 */
[----:B------:R-:W-:-:S05]  /*1e40*/  SHF.R.U32.HI R9, RZ, 0x1, R9 ;  /* 0x00000001ff097819 */ /* 0x000fca0000011609 */
[----:B0-----:R-:W-:-:S05]  /*1e50*/  IMAD.WIDE.U32 R2, R9, 0x4, R2 ;  /* 0x0000000409027825 */ /* 0x001fca00078e0002 */
[----:B------:R-:W2:Y:S01]  /*1e60*/  LDG.E R17, desc[UR8][R2.64] ;  /* 0x0000000802117981 */ /* 0x000ea2000c1e1900 */
[--C-:B------:R-:W-:Y:S02]  /*1e70*/  HADD2.F32 R21, -RZ, R10.reuse.H0_H0 ;  /* 0x2000000aff157230 */ /* 0x100fe40000004100 */
[----:B------:R-:W-:-:S03]  /*1e80*/  HADD2.F32 R23, -RZ, R10.H1_H1 ;  /* 0x3000000aff177230 */ /* 0x000fc60000004100 */
[--C-:B-1----:R-:W-:Y:S02]  /*1e90*/  FADD.FTZ R24, R21, -R18.reuse ;  /* 0x8000001215187221 */ /* 0x102fe40000010000 */
[----:B------:R-:W-:Y:S02]  /*1ea0*/  FADD.FTZ R18, R23, -R18 ;  /* 0x8000001217127221 */ /* 0x000fe40000010000 */
[-C--:B------:R-:W-:Y:S02]  /*1eb0*/  FMUL.FTZ R24, R24, R19.reuse ;  /* 0x0000001318187220 */ /* 0x080fe40000410000 */
[----:B------:R-:W-:Y:S01]  /*1ec0*/  FMUL.FTZ R18, R18, R19 ;  /* 0x0000001312127220 */ /* 0x000fe20000410000 */
[--C-:B---3--:R-:W-:Y:S02]  /*1ed0*/  HADD2.F32 R10, -RZ, R4.reuse.H0_H0 ;  /* 0x20000004ff0a7230 */ /* 0x108fe40000004100 */
[----:B------:R-:W-:Y:S02]  /*1ee0*/  HADD2.F32 R4, -RZ, R4.H1_H1 ;  /* 0x30000004ff047230 */ /* 0x000fe40000004100 */
[----:B----4-:R-:W-:-:S02]  /*1ef0*/  HADD2.F32 R21, -RZ, R6.H0_H0 ;  /* 0x20000006ff157230 */ /* 0x010fc40000004100 */
[----:B------:R-:W-:-:S03]  /*1f00*/  HADD2.F32 R5, -RZ, R6.H1_H1 ;  /* 0x30000006ff057230 */ /* 0x000fc60000004100 */
        /* <DEDUP_REMOVED lines=18> */
.L_x_470:
[----:B------:R-:W0:Y:S01]  /*2030*/  LDC.64 R2, c[0x0][0x380] ;  /* 0x0000e000ff027b82 */ /* 0x000e220000000a00 */
[----:B------:R-:W-:Y:S01]  /*2040*/  F2FP.F16.F32.PACK_AB R17, R17, R6 ;  /* 0x000000061111723e */ /* 0x000fe200000000ff */
[----:B0-----:R-:W-:-:S05]  /*2050*/  IMAD.WIDE.U32 R2, R9, 0x4, R2 ;  /* 0x0000000409027825 */ /* 0x001fca00078e0002 */
[----:B------:R3:W-:Y:S02]  /*2060*/  STG.E desc[UR8][R2.64], R17 ;  /* 0x0000001102007986 */ /* 0x0007e4000c101908 */
.L_x_469:
[----:B------:R-:W-:Y:S05]  /*2070*/  BSYNC.RECONVERGENT B0 ;  /* 0x0000000000007941 */ /* 0x000fea0003800200 */
.L_x_468:
        /* <DEDUP_REMOVED lines=8> */
[----:B------:R-:W-:-:S03]  /*2100*/  IADD3 R21, PT, PT, R2, UR11, RZ ;  /* 0x0000000b02157c10 */ /* 0x000fc6000fffe0ff */
        /* <DEDUP_REMOVED lines=42> */
.L_x_473:
[----:B------:R-:W0:Y:S01]  /*23b0*/  LDC.64 R2, c[0x0][0x380] ;  /* 0x0000e000ff027b82 */ /* 0x000e220000000a00 */
[----:B------:R-:W-:Y:S01]  /*23c0*/  F2FP.F16.F32.PACK_AB R9, R6, R9 ;  /* 0x000000090609723e */ /* 0x000fe200000000ff */
[----:B0-----:R-:W-:-:S05]  /*23d0*/  IMAD.WIDE.U32 R2, R7, 0x4, R2 ;  /* 0x0000000407027825 */ /* 0x001fca00078e0002 */
[----:B------:R0:W-:Y:S02]  /*23e0*/  STG.E desc[UR8][R2.64], R9 ;  /* 0x0000000902007986 */ /* 0x0001e4000c101908 */
.L_x_472:
[----:B------:R-:W-:Y:S05]  /*23f0*/  BSYNC.RECONVERGENT B0 ;  /* 0x0000000000007941 */ /* 0x000fea0003800200 */
.L_x_471:
[----:B------:R-:W-:Y:S04]  /*2400*/  BSSY.RECONVERGENT B0, `(.L_x_474) ;  /* 0x0000037000007945 */ /* 0x000fe80003800200 */
[----:B------:R-:W-:Y:S05]  /*2410*/  @P0 BRA `(.L_x_475) ;  /* 0x0000000000d40947 */ /* 0x000fea0003800000 */
[----:B01234-:R-:W0:Y:S01]  /*2420*/  S2R R2, SR_TID.X ;  /* 0x0000000000027919 */ /* 0x01fe220000002100 */
[----:B------:R-:W1:Y:S01]  /*2430*/  LDC.64 R6, c[0x0][0x3a0] ;  /* 0x0000e800ff067b82 */ /* 0x000e620000000a00 */
[----:B------:R-:W2:Y:S07]  /*2440*/  LDCU UR5, c[0x0][0x3b4] ;  /* 0x00007680ff0577ac */ /* 0x000eae0008000800 */
[----:B------:R-:W3:Y:S01]  /*2450*/  LDC.64 R4, c[0x0][0x3a8] ;  /* 0x0000ea00ff047b82 */ /* 0x000ee20000000a00 */
[----:B0-----:R-:W-:-:S04]  /*2460*/  IADD3 R2, PT, PT, R2, UR11, RZ ;  /* 0x0000000b02027c10 */ /* 0x001fc8000fffe0ff */
        /* <DEDUP_REMOVED lines=44> */
.L_x_476:
[----:B------:R-:W0:Y:S01]  /*2730*/  LDC.64 R2, c[0x0][0x380] ;  /* 0x0000e000ff027b82 */ /* 0x000e220000000a00 */
[----:B------:R-:W-:Y:S01]  /*2740*/  F2FP.F16.F32.PACK_AB R9, R6, R9 ;  /* 0x000000090609723e */ /* 0x000fe200000000ff */
[----:B0-----:R-:W-:-:S05]  /*2750*/  IMAD.WIDE.U32 R2, R7, 0x4, R2 ;  /* 0x0000000407027825 */ /* 0x001fca00078e0002 */
[----:B------:R0:W-:Y:S02]  /*2760*/  STG.E desc[UR8][R2.64], R9 ;  /* 0x0000000902007986 */ /* 0x0001e4000c101908 */
.L_x_475:
[----:B------:R-:W-:Y:S05]  /*2770*/  BSYNC.RECONVERGENT B0 ;  /* 0x0000000000007941 */ /* 0x000fea0003800200 */
.L_x_474:
        /* <DEDUP_REMOVED lines=52> */
.L_x_479:
[----:B------:R-:W0:Y:S01]  /*2ac0*/  LDC.64 R2, c[0x0][0x380] ;  /* 0x0000e000ff027b82 */ /* 0x000e220000000a00 */
[----:B------:R-:W-:Y:S01]  /*2ad0*/  F2FP.F16.F32.PACK_AB R9, R6, R9 ;  /* 0x000000090609723e */ /* 0x000fe200000000ff */
[----:B0-----:R-:W-:-:S05]  /*2ae0*/  IMAD.WIDE.U32 R2, R7, 0x4, R2 ;  /* 0x0000000407027825 */ /* 0x001fca00078e0002 */
[----:B------:R0:W-:Y:S02]  /*2af0*/  STG.E desc[UR8][R2.64], R9 ;  /* 0x0000000902007986 */ /* 0x0001e4000c101908 */
.L_x_478:
[----:B------:R-:W-:Y:S05]  /*2b00*/  BSYNC.RECONVERGENT B0 ;  /* 0x0000000000007941 */ /* 0x000fea0003800200 */
.L_x_477:
        /* <DEDUP_REMOVED lines=53> */
.L_x_482:
[----:B------:R-:W0:Y:S01]  /*2e60*/  LDC.64 R2, c[0x0][0x380] ;  /* 0x0000e000ff027b82 */ /* 0x000e220000000a00 */
[----:B------:R-:W-:Y:S01]  /*2e70*/  F2FP.F16.F32.PACK_AB R5, R10, R7 ;  /* 0x000000070a05723e */ /* 0x000fe200000000ff */
[----:B0-----:R-:W-:-:S05]  /*2e80*/  IMAD.WIDE.U32 R6, R6, 0x4, R2 ;  /* 0x0000000406067825 */ /* 0x001fca00078e0002 */
[----:B------:R0:W-:Y:S02]  /*2e90*/  STG.E desc[UR8][R6.64], R5 ;  /* 0x0000000506007986 */ /* 0x0001e4000c101908 */
.L_x_481:
[----:B------:R-:W-:Y:S05]  /*2ea0*/  BSYNC.RECONVERGENT B0 ;  /* 0x0000000000007941 */ /* 0x000fea0003800200 */
.L_x_480:
[----:B------:R-:W-:Y:S04]  /*2eb0*/  BSSY.RECONVERGENT B0, `(.L_x_483) ;  /* 0x0000033000007945 */ /* 0x000fe80003800200 */
[----:B------:R-:W-:Y:S05]  /*2ec0*/  @P3 BRA `(.L_x_484) ;  /* 0x0000000000c43947 */ /* 0x000fea0003800000 */
[----:B------:R-:W5:Y:S01]  /*2ed0*/  LDC.64 R10, c[0x0][0x3a0] ;  /* 0x0000e800ff0a7b82 */ /* 0x000f620000000a00 */
[----:B------:R-:W2:Y:S01]  /*2ee0*/  LDCU UR5, c[0x0][0x3b4] ;  /* 0x00007680ff0577ac */ /* 0x000ea20008000800 */
[----:B0-----:R-:W-:-:S04]  /*2ef0*/  SHF.L.U32 R6, R8, 0x1, RZ ;  /* 0x0000000108067819 */ /* 0x001fc800000006ff */
[C---:B-1----:R-:W-:Y:S02]  /*2f00*/  LOP3.LUT R7, R6.reuse, 0x1e, RZ, 0xc0, !PT ;  /* 0x0000001e06077812 */ /* 0x042fe400078ec0ff */
[----:B----4-:R-:W0:Y:S01]  /*2f10*/  LDC.64 R4, c[0x0][0x3a8] ;  /* 0x0000ea00ff047b82 */ /* 0x010e220000000a00 */
[----:B------:R-:W-:Y:S02]  /*2f20*/  LOP3.LUT R6, R6, 0xffe0, RZ, 0xc0, !PT ;  /* 0x0000ffe006067812 */ /* 0x000fe400078ec0ff */
[----:B------:R-:W-:-:S05]  /*2f30*/  LEA R7, R0, R7, 0x5 ;  /* 0x0000000700077211 */ /* 0x000fca00078e28ff */
[----:B--23--:R-:W1:Y:S01]  /*2f40*/  LDC.64 R2, c[0x0][0x390] ;  /* 0x0000e400ff027b82 */ /* 0x00ce620000000a00 */
[----:B------:R-:W-:Y:S02]  /*2f50*/  IMAD R6, R6, UR5, R7 ;  /* 0x0000000506067c24 */ /* 0x000fe4000f8e0207 */
[----:B-----5:R-:W-:-:S03]  /*2f60*/  IMAD.WIDE.U32 R10, R8, 0x4, R10 ;  /* 0x00000004080a7825 */ /* 0x020fc600078e000a */
[----:B------:R-:W-:-:S03]  /*2f70*/  SHF.R.U32.HI R6, RZ, 0x1, R6 ;  /* 0x00000001ff067819 */ /* 0x000fc60000011606 */
[----:B------:R-:W2:Y:S01]  /*2f80*/  LDG.E R10, desc[UR8][R10.64] ;  /* 0x000000080a0a7981 */ /* 0x000ea2000c1e1900 */
[----:B0-----:R-:W-:-:S03]  /*2f90*/  IMAD.WIDE.U32 R8, R8, 0x4, R4 ;  /* 0x0000000408087825 */ /* 0x001fc600078e0004 */
[----:B------:R-:W0:Y:S04]  /*2fa0*/  LDS.64 R4, [UR4] ;  /* 0x00000004ff047984 */ /* 0x000e280008000a00 */
[----:B------:R-:W3:Y:S01]  /*2fb0*/  LDG.E R8, desc[UR8][R8.64] ;  /* 0x0000000808087981 */ /* 0x000ee2000c1e1900 */
[----:B-1----:R-:W-:-:S05]  /*2fc0*/  IMAD.WIDE.U32 R2, R6, 0x4, R2 ;  /* 0x0000000406027825 */ /* 0x002fca00078e0002 */
        /* <DEDUP_REMOVED lines=29> */
.L_x_485:
[----:B------:R-:W0:Y:S01]  /*31a0*/  LDC.64 R2, c[0x0][0x380] ;  /* 0x0000e000ff027b82 */ /* 0x000e220000000a00 */
[----:B------:R-:W-:Y:S01]  /*31b0*/  F2FP.F16.F32.PACK_AB R5, R12, R7 ;  /* 0x000000070c05723e */ /* 0x000fe200000000ff */
[----:B0-----:R-:W-:-:S05]  /*31c0*/  IMAD.WIDE.U32 R6, R6, 0x4, R2 ;  /* 0x0000000406067825 */ /* 0x001fca00078e0002 */
[----:B------:R0:W-:Y:S02]  /*31d0*/  STG.E desc[UR8][R6.64], R5 ;  /* 0x0000000506007986 */ /* 0x0001e4000c101908 */
.L_x_484:
[----:B------:R-:W-:Y:S05]  /*31e0*/  BSYNC.RECONVERGENT B0 ;  /* 0x0000000000007941 */ /* 0x000fea0003800200 */
.L_x_483:
[----:B------:R-:W-:Y:S05]  /*31f0*/  @P4 EXIT ;  /* 0x000000000000494d */ /* 0x000fea0003800000 */
[----:B01----:R-:W0:Y:S01]  /*3200*/  LDC.64 R6, c[0x0][0x3a0] ;  /* 0x0000e800ff067b82 */ /* 0x003e220000000a00 */
[----:B------:R-:W1:Y:S01]  /*3210*/  LDCU UR5, c[0x0][0x3b4] ;  /* 0x00007680ff0577ac */ /* 0x000e620008000800 */
[----:B----4-:R-:W-:-:S04]  /*3220*/  SHF.L.U32 R4, R15, 0x1, RZ ;  /* 0x000000010f047819 */ /* 0x010fc800000006ff */
[C---:B------:R-:W-:Y:S02]  /*3230*/  LOP3.LUT R5, R4.reuse, 0x1e, RZ, 0xc0, !PT ;  /* 0x0000001e04057812 */ /* 0x040fe400078ec0ff */
[----:B--2---:R-:W2:Y:S01]  /*3240*/  LDC.64 R8, c[0x0][0x3a8] ;  /* 0x0000ea00ff087b82 */ /* 0x004ea20000000a00 */
[----:B------:R-:W-:Y:S02]  /*3250*/  LOP3.LUT R4, R4, 0xffe0, RZ, 0xc0, !PT ;  /* 0x0000ffe004047812 */ /* 0x000fe400078ec0ff */
[----:B------:R-:W-:-:S05]  /*3260*/  LEA R5, R0, R5, 0x5 ;  /* 0x0000000500057211 */ /* 0x000fca00078e28ff */
[----:B---3--:R-:W3:Y:S01]  /*3270*/  LDC.64 R2, c[0x0][0x390] ;  /* 0x0000e400ff027b82 */ /* 0x008ee20000000a00 */
[----:B-1----:R-:W-:Y:S02]  /*3280*/  IMAD R0, R4, UR5, R5 ;  /* 0x0000000504007c24 */ /* 0x002fe4000f8e0205 */
[----:B------:R-:W1:Y:S01]  /*3290*/  LDS.64 R4, [UR4] ;  /* 0x00000004ff047984 */ /* 0x000e620008000a00 */
[----:B0-----:R-:W-:Y:S02]  /*32a0*/  IMAD.WIDE.U32 R6, R15, 0x4, R6 ;  /* 0x000000040f067825 */ /* 0x001fe400078e0006 */
[----:B------:R-:W-:-:S04]  /*32b0*/  SHF.R.U32.HI R0, RZ, 0x1, R0 ;  /* 0x00000001ff007819 */ /* 0x000fc80000011600 */
[----:B------:R-:W4:Y:S01]  /*32c0*/  LDG.E R6, desc[UR8][R6.64] ;  /* 0x0000000806067981 */ /* 0x000f22000c1e1900 */
[----:B--2---:R-:W-:-:S06]  /*32d0*/  IMAD.WIDE.U32 R8, R15, 0x4, R8 ;  /* 0x000000040f087825 */ /* 0x004fcc00078e0008 */
[----:B------:R-:W2:Y:S01]  /*32e0*/  LDG.E R8, desc[UR8][R8.64] ;  /* 0x0000000808087981 */ /* 0x000ea2000c1e1900 */
[----:B---3--:R-:W-:-:S05]  /*32f0*/  IMAD.WIDE.U32 R2, R0, 0x4, R2 ;  /* 0x0000000400027825 */ /* 0x008fca00078e0002 */
[----:B------:R-:W3:Y:S01]  /*3300*/  LDG.E R10, desc[UR8][R2.64] ;  /* 0x00000008020a7981 */ /* 0x000ee2000c1e1900 */
[--C-:B------:R-:W-:Y:S02]  /*3310*/  HADD2.F32 R11, -RZ, R22.reuse.H0_H0 ;  /* 0x20000016ff0b7230 */ /* 0x100fe40000004100 */
[----:B------:R-:W-:-:S03]  /*3320*/  HADD2.F32 R13, -RZ, R22.H1_H1 ;  /* 0x30000016ff0d7230 */ /* 0x000fc60000004100 */
        /* <DEDUP_REMOVED lines=26> */
.L_x_486:
[----:B------:R-:W0:Y:S01]  /*34d0*/  LDC.64 R2, c[0x0][0x380] ;  /* 0x0000e000ff027b82 */ /* 0x000e220000000a00 */
[----:B------:R-:W-:Y:S01]  /*34e0*/  F2FP.F16.F32.PACK_AB R11, R10, R11 ;  /* 0x0000000b0a0b723e */ /* 0x000fe200000000ff */
[----:B0-----:R-:W-:-:S05]  /*34f0*/  IMAD.WIDE.U32 R2, R0, 0x4, R2 ;  /* 0x0000000400027825 */ /* 0x001fca00078e0002 */
[----:B------:R-:W-:Y:S01]  /*3500*/  STG.E desc[UR8][R2.64], R11 ;  /* 0x0000000b02007986 */ /* 0x000fe2000c101908 */
[----:B------:R-:W-:Y:S05]  /*3510*/  EXIT ;  /* 0x000000000000794d */ /* 0x000fea0003800000 */
.L_x_487:
        /* <DEDUP_REMOVED lines=14> */
.L_x_603:


//--------------------- .text._ZN17fastertransformer26add_bias_layernorm_add_resI6__halfLi4EEEvPaPKaPT_PKS5_S8_S8_fiiPKfSA_ --------------------------
	.section	.text._ZN17fastertransformer26add_bias_layernorm_add_resI6__halfLi4EEEvPaPKaPT_PKS5_S8_S8_fiiPKfSA_,"ax",@progbits
	.align	128
        .global         _ZN17fastertransformer26add_bias_layernorm_add_resI6__halfLi4EEEvPaPKaPT_PKS5_S8_S8_fiiPKfSA_
        .type           _ZN17fastertransformer26add_bias_layernorm_add_resI6__halfLi4EEEvPaPKaPT_PKS5_S8_S8_fiiPKfSA_,@function
        .size           _ZN17fastertransformer26add_bias_layernorm_add_resI6__halfLi4EEEvPaPKaPT_PKS5_S8_S8_fiiPKfSA_,(.L_x_604 - _ZN17fastertransformer26add_bias_layernorm_add_resI6__halfLi4EEEvPaPKaPT_PKS5_S8_S8_fiiPKfSA_)
        .other          _ZN17fastertransformer26add_bias_layernorm_add_resI6__halfLi4EEEvPaPKaPT_PKS5_S8_S8_fiiPKfSA_,@"STO_CUDA_ENTRY STV_DEFAULT"
_ZN17fastertransformer26add_bias_layernorm_add_resI6__halfLi4EEEvPaPKaPT_PKS5_S8_S8_fiiPKfSA_:
.text._ZN17fastertransformer26add_bias_layernorm_add_resI6__halfLi4EEEvPaPKaPT_PKS5_S8_S8_fiiPKfSA_:
[----:B------:R-:W-:Y:S01]  /*0000*/  LDC R1, c[0x0][0x37c] ;  /* 0x0000df00ff017b82 */ /* 0x000fe20000000800 */
[----:B------:R-:W0:Y:S01]  /*0010*/  S2R R0, SR_TID.X ;  /* 0x0000000000007919 */ /* 0x000e220000002100 */
[----:B------:R-:W0:Y:S01]  /*0020*/  LDCU UR7, c[0x0][0x3b8] ;  /* 0x00007700ff0777ac */ /* 0x000e220008000800 */
[----:B------:R-:W1:Y:S01]  /*0030*/  S2R R2, SR_CTAID.X ;  /* 0x0000000000027919 */ /* 0x000e620000002500 */
[----:B------:R-:W2:Y:S01]  /*0040*/  LDCU UR4, c[0x0][0x360] ;  /* 0x00006c00ff0477ac */ /* 0x000ea20008000800 */
[----:B------:R-:W3:Y:S01]  /*0050*/  LDCU.64 UR8, c[0x0][0x358] ;  /* 0x00006b00ff0877ac */ /* 0x000ee20008000a00 */
[C---:B0-----:R-:W-:Y:S02]  /*0060*/  ISETP.GE.AND P4, PT, R0.reuse, UR7, PT ;  /* 0x0000000700007c0c */ /* 0x041fe4000bf86270 */
[----:B--2---:R-:W-:-:S04]  /*0070*/  IADD3 R3, PT, PT, R0, UR4, RZ ;  /* 0x0000000400037c10 */ /* 0x004fc8000fffe0ff */
[C---:B------:R-:W-:Y:S02]  /*0080*/  IADD3 R4, PT, PT, R3.reuse, UR4, RZ ;  /* 0x0000000403047c10 */ /* 0x040fe4000fffe0ff */
[----:B------:R-:W-:Y:S02]  /*0090*/  ISETP.GE.AND P1, PT, R3, UR7, PT ;  /* 0x0000000703007c0c */ /* 0x000fe4000bf26270 */
[C---:B------:R-:W-:Y:S02]  /*00a0*/  ISETP.GE.AND P2, PT, R4.reuse, UR7, PT ;  /* 0x0000000704007c0c */ /* 0x040fe4000bf46270 */
[----:B------:R-:W-:Y:S01]  /*00b0*/  IADD3 R5, PT, PT, R4, UR4, RZ ;  /* 0x0000000404057c10 */ /* 0x000fe2000fffe0ff */
[----:B------:R-:W0:Y:S01]  /*00c0*/  @!P4 LDC R14, c[0x0][0x3b4] ;  /* 0x0000ed00ff0ecb82 */ /* 0x000e220000000800 */
[----:B------:R-:W-:Y:S01]  /*00d0*/  @!P4 LOP3.LUT R13, R0, 0x1f, RZ, 0xc0, !PT ;  /* 0x0000001f000dc812 */ /* 0x000fe200078ec0ff */
[----:B------:R-:W2:Y:S01]  /*00e0*/  LDCU.64 UR4, c[0x0][0x3c8] ;  /* 0x00007900ff0477ac */ /* 0x000ea20008000a00 */
[----:B------:R-:W-:-:S02]  /*00f0*/  ISETP.GE.AND P3, PT, R5, UR7, PT ;  /* 0x0000000705007c0c */ /* 0x000fc4000bf66270 */
[----:B-1----:R-:W-:Y:S02]  /*0100*/  @!P4 LEA R15, R2, R13, 0x5 ;  /* 0x0000000d020fc211 */ /* 0x002fe400078e28ff */
[----:B------:R-:W-:Y:S01]  /*0110*/  @!P4 LOP3.LUT R8, R0, 0x3e0, RZ, 0xc0, !PT ;  /* 0x000003e00008c812 */ /* 0x000fe200078ec0ff */
[----:B------:R-:W1:Y:S01]  /*0120*/  @!P4 LDC.64 R26, c[0x0][0x388] ;  /* 0x0000e200ff1acb82 */ /* 0x000e620000000a00 */
[C---:B------:R-:W-:Y:S02]  /*0130*/  @!P1 LOP3.LUT R19, R3.reuse, 0x1f, RZ, 0xc0, !PT ;  /* 0x0000001f03139812 */ /* 0x040fe400078ec0ff */
[----:B------:R-:W-:Y:S02]  /*0140*/  @!P2 LOP3.LUT R25, R4, 0x1f, RZ, 0xc0, !PT ;  /* 0x0000001f0419a812 */ /* 0x000fe400078ec0ff */
[----:B------:R-:W-:Y:S02]  /*0150*/  @!P1 LOP3.LUT R17, R3, 0xfe0, RZ, 0xc0, !PT ;  /* 0x00000fe003119812 */ /* 0x000fe400078ec0ff */
[----:B------:R-:W-:Y:S01]  /*0160*/  @!P1 LEA R19, R2, R19, 0x5 ;  /* 0x0000001302139211 */ /* 0x000fe200078e28ff */
[----:B------:R-:W4:Y:S01]  /*0170*/  @!P1 LDC R20, c[0x0][0x3b4] ;  /* 0x0000ed00ff149b82 */ /* 0x000f220000000800 */
[----:B------:R-:W-:-:S02]  /*0180*/  @!P2 LOP3.LUT R23, R4, 0x1fe0, RZ, 0xc0, !PT ;  /* 0x00001fe00417a812 */ /* 0x000fc400078ec0ff */
[----:B------:R-:W-:-:S05]  /*0190*/  @!P2 LEA R22, R2, R25, 0x5 ;  /* 0x000000190216a211 */ /* 0x000fca00078e28ff */
[----:B------:R-:W3:Y:S01]  /*01a0*/  @!P2 LDC R6, c[0x0][0x3b4] ;  /* 0x0000ed00ff06ab82 */ /* 0x000ee20000000800 */
[----:B0-----:R-:W-:-:S07]  /*01b0*/  @!P4 IMAD R15, R8, R14, R15 ;  /* 0x0000000e080fc224 */ /* 0x001fce00078e020f */
[----:B------:R-:W0:Y:S01]  /*01c0*/  @!P1 LDC.64 R10, c[0x0][0x388] ;  /* 0x0000e200ff0a9b82 */ /* 0x000e220000000a00 */
[----:B-1----:R-:W-:-:S04]  /*01d0*/  @!P4 IADD3 R26, P0, PT, R15, R26, RZ ;  /* 0x0000001a0f1ac210 */ /* 0x002fc80007f1e0ff */
[----:B------:R-:W-:-:S03]  /*01e0*/  @!P4 LEA.HI.X.SX32 R27, R15, R27, 0x1, P0 ;  /* 0x0000001b0f1bc211 */ /* 0x000fc600000f0eff */
[----:B------:R-:W1:Y:S01]  /*01f0*/  @!P2 LDC.64 R12, c[0x0][0x388] ;  /* 0x0000e200ff0cab82 */ /* 0x000e620000000a00 */
[----:B----4-:R-:W-:-:S07]  /*0200*/  @!P1 IMAD R20, R17, R20, R19 ;  /* 0x0000001411149224 */ /* 0x010fce00078e0213 */
[----:B------:R-:W4:Y:S01]  /*0210*/  @!P3 LDC R8, c[0x0][0x3b4] ;  /* 0x0000ed00ff08bb82 */ /* 0x000f220000000800 */
[----:B---3--:R-:W-:Y:S01]  /*0220*/  @!P2 IMAD R22, R23, R6, R22 ;  /* 0x000000061716a224 */ /* 0x008fe200078e0216 */
[C---:B------:R-:W-:Y:S01]  /*0230*/  @!P3 LOP3.LUT R23, R5.reuse, 0x1f, RZ, 0xc0, !PT ;  /* 0x0000001f0517b812 */ /* 0x040fe200078ec0ff */
[----:B------:R3:W2:Y:S05]  /*0240*/  @!P4 LDG.E.S8 R6, desc[UR8][R26.64] ;  /* 0x000000081a06c981 */ /* 0x0006aa000c1e1300 */
[----:B------:R-:W3:Y:S01]  /*0250*/  @!P3 LDC.64 R14, c[0x0][0x388] ;  /* 0x0000e200ff0ebb82 */ /* 0x000ee20000000a00 */
[----:B0-----:R-:W-:Y:S02]  /*0260*/  @!P1 IADD3 R10, P0, PT, R20, R10, RZ ;  /* 0x0000000a140a9210 */ /* 0x001fe40007f1e0ff */
[----:B------:R-:W-:-:S05]  /*0270*/  @!P3 LOP3.LUT R25, R5, 0x3fe0, RZ, 0xc0, !PT ;  /* 0x00003fe00519b812 */ /* 0x000fca00078ec0ff */
[----:B------:R-:W0:Y:S01]  /*0280*/  @!P4 LDC.64 R18, c[0x0][0x398] ;  /* 0x0000e600ff12cb82 */ /* 0x000e220000000a00 */
[----:B-1----:R-:W-:Y:S02]  /*0290*/  @!P2 IADD3 R12, P5, PT, R22, R12, RZ ;  /* 0x0000000c160ca210 */ /* 0x002fe40007fbe0ff */
[----:B------:R-:W-:-:S05]  /*02a0*/  @!P1 LEA.HI.X.SX32 R11, R20, R11, 0x1, P0 ;  /* 0x0000000b140b9211 */ /* 0x000fca00000f0eff */
[----:B------:R-:W1:Y:S01]  /*02b0*/  LDC.64 R16, c[0x0][0x3c0] ;  /* 0x0000f000ff107b82 */ /* 0x000e620000000a00 */
[----:B------:R-:W-:Y:S01]  /*02c0*/  @!P3 LEA R20, R2, R23, 0x5 ;  /* 0x000000170214b211 */ /* 0x000fe200078e28ff */
[----:B------:R-:W2:Y:S01]  /*02d0*/  @!P1 LDG.E.S8 R10, desc[UR8][R10.64] ;  /* 0x000000080a0a9981 */ /* 0x000ea2000c1e1300 */
[----:B------:R-:W-:-:S05]  /*02e0*/  @!P2 LEA.HI.X.SX32 R13, R22, R13, 0x1, P5 ;  /* 0x0000000d160da211 */ /* 0x000fca00028f0eff */
[----:B------:R-:W1:Y:S01]  /*02f0*/  @!P1 LDC.64 R22, c[0x0][0x398] ;  /* 0x0000e600ff169b82 */ /* 0x000e620000000a00 */
[----:B----4-:R-:W-:Y:S01]  /*0300*/  @!P3 IMAD R8, R25, R8, R20 ;  /* 0x000000081908b224 */ /* 0x010fe200078e0214 */
[----:B------:R-:W4:Y:S06]  /*0310*/  @!P2 LDG.E.S8 R12, desc[UR8][R12.64] ;  /* 0x000000080c0ca981 */ /* 0x000f2c000c1e1300 */
[----:B------:R-:W1:Y:S01]  /*0320*/  @!P2 LDC.64 R24, c[0x0][0x398] ;  /* 0x0000e600ff18ab82 */ /* 0x000e620000000a00 */
[----:B---3--:R-:W-:-:S07]  /*0330*/  @!P3 IADD3 R14, P0, PT, R8, R14, RZ ;  /* 0x0000000e080eb210 */ /* 0x008fce0007f1e0ff */
[----:B------:R-:W3:Y:S01]  /*0340*/  @!P3 LDC.64 R26, c[0x0][0x398] ;  /* 0x0000e600ff1abb82 */ /* 0x000ee20000000a00 */
[----:B0-----:R-:W-:Y:S01]  /*0350*/  @!P4 IMAD.WIDE.U32 R18, R0, 0x2, R18 ;  /* 0x000000020012c825 */ /* 0x001fe200078e0012 */
[----:B-1----:R-:W4:Y:S01]  /*0360*/  LDG.E.CONSTANT R16, desc[UR8][R16.64] ;  /* 0x0000000810107981 */ /* 0x002f22000c1e9900 */
[----:B------:R-:W-:-:S04]  /*0370*/  @!P3 LEA.HI.X.SX32 R15, R8, R15, 0x1, P0 ;  /* 0x0000000f080fb211 */ /* 0x000fc800000f0eff */
[----:B------:R0:W4:Y:S01]  /*0380*/  @!P4 LDG.E.U16 R19, desc[UR8][R18.64] ;  /* 0x000000081213c981 */ /* 0x000122000c1e1500 */
[----:B------:R-:W-:-:S03]  /*0390*/  @!P1 IMAD.WIDE.U32 R22, R3, 0x2, R22 ;  /* 0x0000000203169825 */ /* 0x000fc600078e0016 */
[----:B------:R1:W4:Y:S04]  /*03a0*/  @!P3 LDG.E.S8 R14, desc[UR8][R14.64] ;  /* 0x000000080e0eb981 */ /* 0x000328000c1e1300 */
[----:B------:R-:W4:Y:S01]  /*03b0*/  @!P1 LDG.E.U16 R23, desc[UR8][R22.64] ;  /* 0x0000000816179981 */ /* 0x000f22000c1e1500 */
[----:B------:R-:W-:-:S06]  /*03c0*/  @!P2 IMAD.WIDE.U32 R24, R4, 0x2, R24 ;  /* 0x000000020418a825 */ /* 0x000fcc00078e0018 */
[----:B------:R-:W4:Y:S01]  /*03d0*/  @!P2 LDG.E.U16 R25, desc[UR8][R24.64] ;  /* 0x000000081819a981 */ /* 0x000f22000c1e1500 */
[----:B---3--:R-:W-:-:S06]  /*03e0*/  @!P3 IMAD.WIDE.U32 R26, R5, 0x2, R26 ;  /* 0x00000002051ab825 */ /* 0x008fcc00078e001a */
[----:B------:R-:W3:Y:S01]  /*03f0*/  @!P3 LDG.E.U16 R27, desc[UR8][R26.64] ;  /* 0x000000081a1bb981 */ /* 0x000ee2000c1e1500 */
[----:B0-----:R-:W-:Y:S01]  /*0400*/  HFMA2 R18, -RZ, RZ, 0, 0 ;  /* 0x00000000ff127431 */ /* 0x001fe200000001ff */
[----:B--2---:R-:W-:-:S04]  /*0410*/  ISETP.NE.U32.AND P0, PT, RZ, UR4, PT ;  /* 0x00000004ff007c0c */ /* 0x004fc8000bf05070 */
[----:B------:R-:W-:Y:S01]  /*0420*/  ISETP.NE.AND.EX P0, PT, RZ, UR5, PT, P0 ;  /* 0x00000005ff007c0c */ /* 0x000fe2000bf05300 */
[----:B------:R-:W0:Y:S01]  /*0430*/  S2UR UR6, SR_CgaCtaId ;  /* 0x00000000000679c3 */ /* 0x000e220000008800 */
[----:B------:R-:W-:Y:S01]  /*0440*/  UMOV UR4, 0x400 ;  /* 0x0000040000047882 */ /* 0x000fe20000000000 */
[C---:B------:R-:W-:Y:S01]  /*0450*/  ISETP.NE.AND P5, PT, R0.reuse, RZ, PT ;  /* 0x000000ff0000720c */ /* 0x040fe20003fa5270 */
[----:B------:R-:W-:Y:S01]  /*0460*/  UIADD3 UR5, UPT, UPT, UR4, 0x8, URZ ;  /* 0x0000000804057890 */ /* 0x000fe2000fffe0ff */
[----:B-1----:R-:W-:-:S03]  /*0470*/  LOP3.LUT P6, R15, R0, 0x1f, RZ, 0xc0, !PT ;  /* 0x0000001f000f7812 */ /* 0x002fc600078cc0ff */
[----:B0-----:R-:W-:Y:S01]  /*0480*/  ULEA UR5, UR6, UR5, 0x18 ;  /* 0x0000000506057291 */ /* 0x001fe2000f8ec0ff */
[----:B------:R-:W0:Y:S08]  /*0490*/  @!P4 I2F.F16 R6, R6 ;  /* 0x000000060006c306 */ /* 0x000e300000200c00 */
[----:B------:R-:W1:Y:S08]  /*04a0*/  @!P1 I2F.F16 R10, R10 ;  /* 0x0000000a000a9306 */ /* 0x000e700000200c00 */
[----:B----4-:R-:W2:Y:S01]  /*04b0*/  @!P2 I2F.F16 R12, R12 ;  /* 0x0000000c000ca306 */ /* 0x010ea20000200c00 */
[----:B------:R-:W-:-:S02]  /*04c0*/  @!P4 F2FP.F16.F32.PACK_AB R8, RZ, R16 ;  /* 0x00000010ff08c23e */ /* 0x000fc400000000ff */
[----:B------:R-:W-:-:S03]  /*04d0*/  @!P1 F2FP.F16.F32.PACK_AB R11, RZ, R16 ;  /* 0x00000010ff0b923e */ /* 0x000fc600000000ff */
[----:B0-----:R-:W-:Y:S02]  /*04e0*/  @!P4 HFMA2 R8, R6.H0_H0, R8.H0_H0, R19.H0_H0 ;  /* 0x200000080608c231 */ /* 0x001fe40000040813 */
[----:B------:R-:W3:Y:S03]  /*04f0*/  @!P3 I2F.F16 R14, R14 ;  /* 0x0000000e000eb306 */ /* 0x000ee60000200c00 */
[----:B------:R-:W-:Y:S01]  /*0500*/  @!P4 HADD2.F32 R7, -RZ, R8.H0_H0 ;  /* 0x20000008ff07c230 */ /* 0x000fe20000004100 */
[-C--:B------:R-:W-:Y:S01]  /*0510*/  @!P2 F2FP.F16.F32.PACK_AB R8, RZ, R16.reuse ;  /* 0x00000010ff08a23e */ /* 0x080fe200000000ff */
[----:B-1----:R-:W-:Y:S01]  /*0520*/  @!P1 HFMA2 R23, R10.H0_H0, R11.H0_H0, R23.H0_H0 ;  /* 0x2000000b0a179231 */ /* 0x002fe20000040817 */
[----:B------:R-:W-:Y:S02]  /*0530*/  @!P3 F2FP.F16.F32.PACK_AB R16, RZ, R16 ;  /* 0x00000010ff10b23e */ /* 0x000fe400000000ff */
[----:B------:R-:W-:-:S02]  /*0540*/  @!P4 FADD.FTZ R18, RZ, R7 ;  /* 0x00000007ff12c221 */ /* 0x000fc40000010000 */
[----:B------:R-:W-:Y:S02]  /*0550*/  @!P1 HADD2.F32 R9, -RZ, R23.H0_H0 ;  /* 0x20000017ff099230 */ /* 0x000fe40000004100 */
[----:B--2---:R-:W-:-:S03]  /*0560*/  @!P2 HFMA2 R25, R12.H0_H0, R8.H0_H0, R25.H0_H0 ;  /* 0x200000080c19a231 */ /* 0x004fc60000040819 */
[----:B------:R-:W-:Y:S02]  /*0570*/  @!P1 FADD.FTZ R18, R18, R9 ;  /* 0x0000000912129221 */ /* 0x000fe40000010000 */
[----:B------:R-:W-:Y:S02]  /*0580*/  @!P2 HADD2.F32 R21, -RZ, R25.H0_H0 ;  /* 0x20000019ff15a230 */ /* 0x000fe40000004100 */
[----:B---3--:R-:W-:-:S03]  /*0590*/  @!P3 HFMA2 R27, R14.H0_H0, R16.H0_H0, R27.H0_H0 ;  /* 0x200000100e1bb231 */ /* 0x008fc6000004081b */
[----:B------:R-:W-:Y:S02]  /*05a0*/  @!P2 FADD.FTZ R18, R18, R21 ;  /* 0x000000151212a221 */ /* 0x000fe40000010000 */
        /* <DEDUP_REMOVED lines=9> */
[----:B------:R-:W1:Y:S01]  /*0640*/  @P0 LDC.64 R10, c[0x0][0x3c8] ;  /* 0x0000f200ff0a0b82 */ /* 0x000e620000000a00 */
[----:B------:R-:W-:Y:S02]  /*0650*/  HFMA2 R8, -RZ, RZ, -1.875, 0 ;  /* 0xbf800000ff087431 */ /* 0x000fe400000001ff */
[----:B0-----:R-:W-:-:S04]  /*0660*/  FADD.FTZ R14, R13, R14 ;  /* 0x0000000e0d0e7221 */ /* 0x001fc80000010000 */
[----:B-1----:R0:W5:Y:S04]  /*0670*/  @P0 LDG.E.CONSTANT R8, desc[UR8][R10.64] ;  /* 0x000000080a080981 */ /* 0x002168000c1e9900 */
[----:B------:R-:W1:Y:S01]  /*0680*/  SHFL.BFLY PT, R17, R14, 0x1, 0x1f ;  /* 0x0c201f000e117f89 */ /* 0x000e6200000e0000 */
[----:B------:R-:W-:Y:S02]  /*0690*/  @!P5 I2FP.F32.S32 R6, UR7 ;  /* 0x000000070006dc45 */ /* 0x000fe40008201400 */
[----:B0-----:R-:W-:Y:S02]  /*06a0*/  LEA.HI R10, R0, UR5, RZ, 0x1d ;  /* 0x00000005000a7c11 */ /* 0x001fe4000f8fe8ff */
[----:B------:R-:W0:Y:S01]  /*06b0*/  @!P5 MUFU.RCP R19, R6 ;  /* 0x000000060013d308 */ /* 0x000e220000001000 */
[----:B-1----:R-:W-:-:S05]  /*06c0*/  FADD.FTZ R17, R14, R17 ;  /* 0x000000110e117221 */ /* 0x002fca0000010000 */
[----:B------:R-:W-:Y:S01]  /*06d0*/  @!P6 STS [R10], R17 ;  /* 0x000000110a00e388 */ /* 0x000fe20000000800 */
[----:B------:R-:W-:Y:S01]  /*06e0*/  ULEA UR4, UR6, UR4, 0x18 ;  /* 0x0000000406047291 */ /* 0x000fe2000f8ec0ff */
[----:B------:R-:W-:Y:S01]  /*06f0*/  BAR.SYNC.DEFER_BLOCKING 0x0 ;  /* 0x0000000000007b1d */ /* 0x000fe20000010000 */
[----:B0-----:R-:W-:Y:S01]  /*0700*/  @!P5 FMUL.FTZ R18, R19, R18 ;  /* 0x000000121312d220 */ /* 0x001fe20000410000 */
[----:B------:R-:W-:-:S06]  /*0710*/  @!P5 I2FP.F32.S32 R16, UR7 ;  /* 0x000000070010dc45 */ /* 0x000fcc0008201400 */
[----:B------:R-:W0:Y:S01]  /*0720*/  @!P5 LDC R19, c[0x0][0x3b0] ;  /* 0x0000ec00ff13db82 */ /* 0x000e220000000800 */
[----:B------:R-:W-:Y:S07]  /*0730*/  @!P5 STS [UR4], R18 ;  /* 0x00000012ff00d988 */ /* 0x000fee0008000804 */
[----:B------:R-:W-:Y:S06]  /*0740*/  BAR.SYNC.DEFER_BLOCKING 0x0 ;  /* 0x0000000000007b1d */ /* 0x000fec0000010000 */
[----:B------:R-:W1:Y:S02]  /*0750*/  LDS R12, [UR4] ;  /* 0x00000004ff0c7984 */ /* 0x000e640008000800 */
[--C-:B-1----:R-:W-:Y:S01]  /*0760*/  FADD.FTZ R6, R7, -R12.reuse ;  /* 0x8000000c07067221 */ /* 0x102fe20000010000 */
[----:B------:R-:W-:-:S03]  /*0770*/  FADD.FTZ R11, R9, -R12 ;  /* 0x8000000c090b7221 */ /* 0x000fc60000010000 */
[----:B------:R-:W-:Y:S01]  /*0780*/  FFMA.FTZ R6, R6, R6, RZ ;  /* 0x0000000606067223 */ /* 0x000fe200000100ff */
[----:B------:R-:W-:-:S03]  /*0790*/  FADD.FTZ R13, R21, -R12 ;  /* 0x8000000c150d7221 */ /* 0x000fc60000010000 */
[----:B------:R-:W-:Y:S01]  /*07a0*/  FFMA.FTZ R6, R11, R11, R6 ;  /* 0x0000000b0b067223 */ /* 0x000fe20000010006 */
[----:B------:R-:W-:-:S03]  /*07b0*/  FADD.FTZ R11, R29, -R12 ;  /* 0x8000000c1d0b7221 */ /* 0x000fc60000010000 */
[----:B------:R-:W-:-:S04]  /*07c0*/  FFMA.FTZ R6, R13, R13, R6 ;  /* 0x0000000d0d067223 */ /* 0x000fc80000010006 */
[----:B------:R-:W-:-:S05]  /*07d0*/  FFMA.FTZ R6, R11, R11, R6 ;  /* 0x0000000b0b067223 */ /* 0x000fca0000010006 */
[----:B------:R-:W1:Y:S02]  /*07e0*/  SHFL.BFLY PT, R11, R6, 0x10, 0x1f ;  /* 0x0e001f00060b7f89 */ /* 0x000e6400000e0000 */
[----:B-1----:R-:W-:-:S05]  /*07f0*/  FADD.FTZ R11, R6, R11 ;  /* 0x0000000b060b7221 */ /* 0x002fca0000010000 */
[----:B------:R-:W1:Y:S02]  /*0800*/  SHFL.BFLY PT, R12, R11, 0x8, 0x1f ;  /* 0x0d001f000b0c7f89 */ /* 0x000e6400000e0000 */
[----:B-1----:R-:W-:-:S05]  /*0810*/  FADD.FTZ R12, R11, R12 ;  /* 0x0000000c0b0c7221 */ /* 0x002fca0000010000 */
[----:B------:R-:W1:Y:S02]  /*0820*/  SHFL.BFLY PT, R13, R12, 0x4, 0x1f ;  /* 0x0c801f000c0d7f89 */ /* 0x000e6400000e0000 */
[----:B-1----:R-:W-:-:S05]  /*0830*/  FADD.FTZ R13, R12, R13 ;  /* 0x0000000d0c0d7221 */ /* 0x002fca0000010000 */
[----:B------:R-:W1:Y:S01]  /*0840*/  SHFL.BFLY PT, R14, R13, 0x2, 0x1f ;  /* 0x0c401f000d0e7f89 */ /* 0x000e6200000e0000 */
[----:B------:R-:W0:Y:S01]  /*0850*/  @!P5 MUFU.RCP R16, R16 ;  /* 0x000000100010d308 */ /* 0x000e220000001000 */
[----:B------:R-:W-:Y:S01]  /*0860*/  ISETP.NE.AND P6, PT, R15, RZ, PT ;  /* 0x000000ff0f00720c */ /* 0x000fe20003fc5270 */
[----:B-1----:R-:W-:-:S05]  /*0870*/  FADD.FTZ R14, R13, R14 ;  /* 0x0000000e0d0e7221 */ /* 0x002fca0000010000 */
[----:B------:R-:W1:Y:S01]  /*0880*/  SHFL.BFLY PT, R17, R14, 0x1, 0x1f ;  /* 0x0c201f000e117f89 */ /* 0x000e6200000e0000 */
[----:B0-----:R-:W-:-:S06]  /*0890*/  @!P5 FFMA.FTZ R6, R6, R16, R19 ;  /* 0x000000100606d223 */ /* 0x001fcc0000010013 */
[----:B------:R-:W0:Y:S01]  /*08a0*/  @!P5 MUFU.RSQ R6, R6 ;  /* 0x000000060006d308 */ /* 0x000e220000001400 */
[----:B-1----:R-:W-:-:S05]  /*08b0*/  FADD.FTZ R17, R14, R17 ;  /* 0x000000110e117221 */ /* 0x002fca0000010000 */
[----:B------:R1:W-:Y:S01]  /*08c0*/  @!P6 STS [R10], R17 ;  /* 0x000000110a00e388 */ /* 0x0003e20000000800 */
[----:B------:R-:W-:Y:S06]  /*08d0*/  BAR.SYNC.DEFER_BLOCKING 0x0 ;  /* 0x0000000000007b1d */ /* 0x000fec0000010000 */
[----:B------:R-:W-:Y:S01]  /*08e0*/  BSSY.RECONVERGENT B0, `(.L_x_488) ;  /* 0x0000027000007945 */ /* 0x000fe20003800200 */
[----:B0-----:R1:W-:Y:S01]  /*08f0*/  @!P5 STS [UR4+0x4], R6 ;  /* 0x00000406ff00d988 */ /* 0x0013e20008000804 */
[----:B------:R-:W-:Y:S06]  /*0900*/  BAR.SYNC.DEFER_BLOCKING 0x0 ;  /* 0x0000000000007b1d */ /* 0x000fec0000010000 */
[----:B------:R-:W-:Y:S05]  /*0910*/  @P4 BRA `(.L_x_489) ;  /* 0x00000000008c4947 */ /* 0x000fea0003800000 */
[----:B-1----:R-:W0:Y:S01]  /*0920*/  LDC.64 R16, c[0x0][0x3a0] ;  /* 0x0000e800ff107b82 */ /* 0x002e220000000a00 */
[----:B------:R-:W1:Y:S01]  /*0930*/  LDCU UR5, c[0x0][0x3b4] ;  /* 0x00007680ff0577ac */ /* 0x000e620008000800 */
[----:B------:R-:W-:Y:S02]  /*0940*/  LEA R6, R2, R15, 0x5 ;  /* 0x0000000f02067211 */ /* 0x000fe400078e28ff */
[----:B------:R-:W-:-:S04]  /*0950*/  LOP3.LUT R19, R0, 0x3e0, RZ, 0xc0, !PT ;  /* 0x000003e000137812 */ /* 0x000fc800078ec0ff */
[----:B------:R-:W2:Y:S08]  /*0960*/  LDC.64 R12, c[0x0][0x3a8] ;  /* 0x0000ea00ff0c7b82 */ /* 0x000eb00000000a00 */
[----:B------:R-:W3:Y:S01]  /*0970*/  LDC.64 R10, c[0x0][0x390] ;  /* 0x0000e400ff0a7b82 */ /* 0x000ee20000000a00 */
[----:B0-----:R-:W-:-:S04]  /*0980*/  IMAD.WIDE.U32 R14, R0, 0x2, R16 ;  /* 0x00000002000e7825 */ /* 0x001fc800078e0010 */
[----:B-1----:R-:W-:Y:S02]  /*0990*/  IMAD R17, R19, UR5, R6 ;  /* 0x0000000513117c24 */ /* 0x002fe4000f8e0206 */
[----:B------:R-:W4:Y:S01]  /*09a0*/  LDG.E.U16 R14, desc[UR8][R14.64] ;  /* 0x000000080e0e7981 */ /* 0x000f22000c1e1500 */
[----:B--2---:R-:W-:-:S03]  /*09b0*/  IMAD.WIDE.U32 R12, R0, 0x2, R12 ;  /* 0x00000002000c7825 */ /* 0x004fc600078e000c */
[----:B------:R-:W0:Y:S04]  /*09c0*/  LDS.64 R18, [UR4] ;  /* 0x00000004ff127984 */ /* 0x000e280008000a00 */
[----:B------:R-:W2:Y:S01]  /*09d0*/  LDG.E.U16 R12, desc[UR8][R12.64] ;  /* 0x000000080c0c7981 */ /* 0x000ea2000c1e1500 */
[----:B---3--:R-:W-:-:S05]  /*09e0*/  IMAD.WIDE R10, R17, 0x2, R10 ;  /* 0x00000002110a7825 */ /* 0x008fca00078e020a */
        /* <DEDUP_REMOVED lines=18> */
.L_x_490:
[----:B------:R-:W0:Y:S01]  /*0b10*/  LDC.64 R6, c[0x0][0x380] ;  /* 0x0000e000ff067b82 */ /* 0x000e220000000a00 */
[----:B------:R-:W-:Y:S01]  /*0b20*/  F2FP.F16.F32.PACK_AB R15, RZ, R15 ;  /* 0x0000000fff0f723e */ /* 0x000fe200000000ff */
[----:B0-----:R-:W-:-:S05]  /*0b30*/  IMAD.WIDE R6, R17, 0x2, R6 ;  /* 0x0000000211067825 */ /* 0x001fca00078e0206 */
[----:B------:R0:W-:Y:S02]  /*0b40*/  STG.E.U16 desc[UR8][R6.64], R15 ;  /* 0x0000000f06007986 */ /* 0x0001e4000c101508 */
.L_x_489:
[----:B------:R-:W-:Y:S05]  /*0b50*/  BSYNC.RECONVERGENT B0 ;  /* 0x0000000000007941 */ /* 0x000fea0003800200 */
.L_x_488:
[----:B------:R-:W-:Y:S04]  /*0b60*/  BSSY.RECONVERGENT B0, `(.L_x_491) ;  /* 0x0000026000007945 */ /* 0x000fe80003800200 */
[----:B------:R-:W-:Y:S05]  /*0b70*/  @P1 BRA `(.L_x_492) ;  /* 0x0000000000901947 */ /* 0x000fea0003800000 */
[----:B0-2---:R-:W0:Y:S01]  /*0b80*/  LDC.64 R14, c[0x0][0x3a0] ;  /* 0x0000e800ff0e7b82 */ /* 0x005e220000000a00 */
[----:B------:R-:W2:Y:S01]  /*0b90*/  LDCU UR5, c[0x0][0x3b4] ;  /* 0x00007680ff0577ac */ /* 0x000ea20008000800 */
[C---:B-1----:R-:W-:Y:S02]  /*0ba0*/  LOP3.LUT R17, R3.reuse, 0x1f, RZ, 0xc0, !PT ;  /* 0x0000001f03117812 */ /* 0x042fe400078ec0ff */
[----:B------:R-:W-:Y:S02]  /*0bb0*/  LOP3.LUT R11, R3, 0xfe0, RZ, 0xc0, !PT ;  /* 0x00000fe0030b7812 */ /* 0x000fe400078ec0ff */
        /* <DEDUP_REMOVED lines=28> */
.L_x_493:
[----:B------:R-:W0:Y:S01]  /*0d80*/  LDC.64 R6, c[0x0][0x380] ;  /* 0x0000e000ff067b82 */ /* 0x000e220000000a00 */
[----:B------:R-:W-:Y:S01]  /*0d90*/  F2FP.F16.F32.PACK_AB R3, RZ, R3 ;  /* 0x00000003ff03723e */ /* 0x000fe200000000ff */
[----:B0-----:R-:W-:-:S05]  /*0da0*/  IMAD.WIDE R6, R11, 0x2, R6 ;  /* 0x000000020b067825 */ /* 0x001fca00078e0206 */
[----:B------:R3:W-:Y:S02]  /*0db0*/  STG.E.U16 desc[UR8][R6.64], R3 ;  /* 0x0000000306007986 */ /* 0x0007e4000c101508 */
.L_x_492:
[----:B------:R-:W-:Y:S05]  /*0dc0*/  BSYNC.RECONVERGENT B0 ;  /* 0x0000000000007941 */ /* 0x000fea0003800200 */
.L_x_491:
[----:B------:R-:W-:Y:S04]  /*0dd0*/  BSSY.RECONVERGENT B0, `(.L_x_494) ;  /* 0x0000026000007945 */ /* 0x000fe80003800200 */
[----:B------:R-:W-:Y:S05]  /*0de0*/  @P2 BRA `(.L_x_495) ;  /* 0x0000000000902947 */ /* 0x000fea0003800000 */
[----:B-12-4-:R-:W1:Y:S01]  /*0df0*/  LDC.64 R10, c[0x0][0x3a0] ;  /* 0x0000e800ff0a7b82 */ /* 0x016e620000000a00 */
[----:B------:R-:W2:Y:S01]  /*0e00*/  LDCU UR5, c[0x0][0x3b4] ;  /* 0x00007680ff0577ac */ /* 0x000ea20008000800 */
[C---:B---3--:R-:W-:Y:S01]  /*0e10*/  LOP3.LUT R3, R4.reuse, 0x1f, RZ, 0xc0, !PT ;  /* 0x0000001f04037812 */ /* 0x048fe200078ec0ff */
[----:B------:R-:W3:Y:S01]  /*0e20*/  LDS.64 R16, [UR4] ;  /* 0x00000004ff107984 */ /* 0x000ee20008000a00 */
[----:B------:R-:W-:Y:S02]  /*0e30*/  LOP3.LUT R0, R4, 0x1fe0, RZ, 0xc0, !PT ;  /* 0x00001fe004007812 */ /* 0x000fe400078ec0ff */
[----:B------:R-:W-:Y:S02]  /*0e40*/  LEA R3, R2, R3, 0x5 ;  /* 0x0000000302037211 */ /* 0x000fe400078e28ff */
[----:B------:R-:W4:Y:S08]  /*0e50*/  LDC.64 R12, c[0x0][0x3a8] ;  /* 0x0000ea00ff0c7b82 */ /* 0x000f300000000a00 */
[----:B0-----:R-:W0:Y:S01]  /*0e60*/  LDC.64 R6, c[0x0][0x390] ;  /* 0x0000e400ff067b82 */ /* 0x001e220000000a00 */
[----:B--2---:R-:W-:-:S02]  /*0e70*/  IMAD R0, R0, UR5, R3 ;  /* 0x0000000500007c24 */ /* 0x004fc4000f8e0203 */
[----:B-1----:R-:W-:-:S06]  /*0e80*/  IMAD.WIDE.U32 R10, R4, 0x2, R10 ;  /* 0x00000002040a7825 */ /* 0x002fcc00078e000a */
[----:B------:R-:W2:Y:S01]  /*0e90*/  LDG.E.U16 R10, desc[UR8][R10.64] ;  /* 0x000000080a0a7981 */ /* 0x000ea2000c1e1500 */
[----:B----4-:R-:W-:-:S06]  /*0ea0*/  IMAD.WIDE.U32 R12, R4, 0x2, R12 ;  /* 0x00000002040c7825 */ /* 0x010fcc00078e000c */
[----:B------:R-:W4:Y:S01]  /*0eb0*/  LDG.E.U16 R12, desc[UR8][R12.64] ;  /* 0x000000080c0c7981 */ /* 0x000f22000c1e1500 */
[----:B0-----:R-:W-:-:S05]  /*0ec0*/  IMAD.WIDE R6, R0, 0x2, R6 ;  /* 0x0000000200067825 */ /* 0x001fca00078e0206 */
[----:B------:R-:W4:Y:S01]  /*0ed0*/  LDG.E.U16 R3, desc[UR8][R6.64] ;  /* 0x0000000806037981 */ /* 0x000f22000c1e1500 */
[----:B---3--:R-:W-:-:S04]  /*0ee0*/  FADD.FTZ R4, R21, -R16 ;  /* 0x8000001015047221 */ /* 0x008fc80000010000 */
[----:B------:R-:W-:Y:S01]  /*0ef0*/  FMUL.FTZ R4, R4, R17 ;  /* 0x0000001104047220 */ /* 0x000fe20000410000 */
[----:B--2---:R-:W-:Y:S02]  /*0f00*/  HADD2.F32 R9, -RZ, R10.H0_H0 ;  /* 0x2000000aff097230 */ /* 0x004fe40000004100 */
[----:B----4-:R-:W-:-:S05]  /*0f10*/  HADD2.F32 R15, -RZ, R12.H0_H0 ;  /* 0x2000000cff0f7230 */ /* 0x010fca0000004100 */
[----:B------:R-:W-:Y:S01]  /*0f20*/  FFMA.FTZ R4, R4, R9, R15 ;  /* 0x0000000904047223 */ /* 0x000fe2000001000f */
[----:B------:R-:W-:-:S05]  /*0f30*/  HADD2.F32 R3, -RZ, R3.H0_H0 ;  /* 0x20000003ff037230 */ /* 0x000fca0000004100 */
        /* <DEDUP_REMOVED lines=11> */
.L_x_496:
[----:B------:R-:W0:Y:S01]  /*0ff0*/  LDC.64 R6, c[0x0][0x380] ;  /* 0x0000e000ff067b82 */ /* 0x000e220000000a00 */
[----:B------:R-:W-:Y:S01]  /*1000*/  F2FP.F16.F32.PACK_AB R3, RZ, R3 ;  /* 0x00000003ff03723e */ /* 0x000fe200000000ff */
[----:B0-----:R-:W-:-:S05]  /*1010*/  IMAD.WIDE R6, R0, 0x2, R6 ;  /* 0x0000000200067825 */ /* 0x001fca00078e0206 */
[----:B------:R0:W-:Y:S02]  /*1020*/  STG.E.U16 desc[UR8][R6.64], R3 ;  /* 0x0000000306007986 */ /* 0x0001e4000c101508 */
.L_x_495:
[----:B------:R-:W-:Y:S05]  /*1030*/  BSYNC.RECONVERGENT B0 ;  /* 0x0000000000007941 */ /* 0x000fea0003800200 */
.L_x_494:
        /* <DEDUP_REMOVED lines=33> */
.L_x_497:
[----:B------:R-:W0:Y:S01]  /*1250*/  LDC.64 R2, c[0x0][0x380] ;  /* 0x0000e000ff027b82 */ /* 0x000e220000000a00 */
[----:B------:R-:W-:Y:S01]  /*1260*/  F2FP.F16.F32.PACK_AB R9, RZ, R9 ;  /* 0x00000009ff09723e */ /* 0x000fe200000000ff */
[----:B0-----:R-:W-:-:S05]  /*1270*/  IMAD.WIDE R2, R0, 0x2, R2 ;  /* 0x0000000200027825 */ /* 0x001fca00078e0202 */
[----:B------:R-:W-:Y:S01]  /*1280*/  STG.E.U16 desc[UR8][R2.64], R9 ;  /* 0x0000000902007986 */ /* 0x000fe2000c101508 */
[----:B------:R-:W-:Y:S05]  /*1290*/  EXIT ;  /* 0x000000000000794d */ /* 0x000fea0003800000 */
.L_x_498:
        /* <DEDUP_REMOVED lines=14> */
.L_x_604:


//--------------------- .text._ZN17fastertransformer29add_bias_layernorm_add_res_e2ILi4EEEvP5char2PKS1_P7__half2PKS5_S8_S8_fiiPKfSA_ --------------------------
	.section	.text._ZN17fastertransformer29add_bias_layernorm_add_res_e2ILi4EEEvP5char2PKS1_P7__half2PKS5_S8_S8_fiiPKfSA_,"ax",@progbits
	.align	128
        .global         _ZN17fastertransformer29add_bias_layernorm_add_res_e2ILi4EEEvP5char2PKS1_P7__half2PKS5_S8_S8_fiiPKfSA_
        .type           _ZN17fastertransformer29add_bias_layernorm_add_res_e2ILi4EEEvP5char2PKS1_P7__half2PKS5_S8_S8_fiiPKfSA_,@function
        .size           _ZN17fastertransformer29add_bias_layernorm_add_res_e2ILi4EEEvP5char2PKS1_P7__half2PKS5_S8_S8_fiiPKfSA_,(.L_x_605 - _ZN17fastertransformer29add_bias_layernorm_add_res_e2ILi4EEEvP5char2PKS1_P7__half2PKS5_S8_S8_fiiPKfSA_)
        .other          _ZN17fastertransformer29add_bias_layernorm_add_res_e2ILi4EEEvP5char2PKS1_P7__half2PKS5_S8_S8_fiiPKfSA_,@"STO_CUDA_ENTRY STV_DEFAULT"
_ZN17fastertransformer29add_bias_layernorm_add_res_e2ILi4EEEvP5char2PKS1_P7__half2PKS5_S8_S8_fiiPKfSA_:
.text._ZN17fastertransformer29add_bias_layernorm_add_res_e2ILi4EEEvP5char2PKS1_P7__half2PKS5_S8_S8_fiiPKfSA_:
[----:B------:R-:W-:Y:S08]  /*0000*/  LDC R1, c[0x0][0x37c] ;  /* 0x0000df00ff017b82 */ /* 0x000ff00000000800 */
[----:B------:R-:W0:Y:S01]  /*0010*/  LDC.64 R10, c[0x0][0x3c0] ;  /* 0x0000f000ff0a7b82 */ /* 0x000e220000000a00 */
[----:B------:R-:W0:Y:S01]  /*0020*/  LDCU.64 UR8, c[0x0][0x358] ;  /* 0x00006b00ff0877ac */ /* 0x000e220008000a00 */
[----:B------:R-:W1:Y:S01]  /*0030*/  S2R R6, SR_TID.X ;  /* 0x0000000000067919 */ /* 0x000e620000002100 */
[----:B------:R-:W2:Y:S01]  /*0040*/  LDCU UR12, c[0x0][0x3b8] ;  /* 0x00007700ff0c77ac */ /* 0x000ea20008000800 */
[----:B------:R-:W3:Y:S01]  /*0050*/  LDCU UR7, c[0x0][0x360] ;  /* 0x00006c00ff0777ac */ /* 0x000ee20008000800 */
[----:B------:R-:W4:Y:S01]  /*0060*/  LDCU.64 UR10, c[0x0][0x3c8] ;  /* 0x00007900ff0a77ac */ /* 0x000f220008000a00 */
[----:B------:R-:W0:Y:S01]  /*0070*/  S2R R0, SR_CTAID.X ;  /* 0x0000000000007919 */ /* 0x000e220000002500 */
[----:B--2---:R-:W-:Y:S01]  /*0080*/  USHF.R.S32.HI UR4, URZ, 0x1, UR12 ;  /* 0x00000001ff047899 */ /* 0x004fe2000801140c */
[----:B0-----:R0:W5:Y:S01]  /*0090*/  LDG.E.CONSTANT R4, desc[UR8][R10.64] ;  /* 0x000000080a047981 */ /* 0x001162000c1e9900 */
[----:B------:R-:W-:Y:S01]  /*00a0*/  BSSY.RECONVERGENT B0, `(.L_x_499) ;  /* 0x0000025000007945 */ /* 0x000fe20003800200 */
[----:B------:R-:W-:Y:S01]  /*00b0*/  HFMA2 R8, -RZ, RZ, 0, 0 ;  /* 0x00000000ff087431 */ /* 0x000fe200000001ff */
[----:B----4-:R-:W-:-:S02]  /*00c0*/  ISETP.NE.U32.AND P3, PT, RZ, UR10, PT ;  /* 0x0000000aff007c0c */ /* 0x010fc4000bf65070 */
[C---:B-1----:R-:W-:Y:S02]  /*00d0*/  ISETP.LT.AND P4, PT, R6.reuse, UR4, PT ;  /* 0x0000000406007c0c */ /* 0x042fe4000bf81270 */
[----:B---3--:R-:W-:-:S04]  /*00e0*/  IADD3 R5, PT, PT, R6, UR7, RZ ;  /* 0x0000000706057c10 */ /* 0x008fc8000fffe0ff */
[C---:B------:R-:W-:Y:S02]  /*00f0*/  IADD3 R2, PT, PT, R5.reuse, UR7, RZ ;  /* 0x0000000705027c10 */ /* 0x040fe4000fffe0ff */
[----:B------:R-:W-:Y:S02]  /*0100*/  ISETP.NE.AND.EX P3, PT, RZ, UR11, PT, P3 ;  /* 0x0000000bff007c0c */ /* 0x000fe4000bf65330 */
[C---:B------:R-:W-:Y:S02]  /*0110*/  IADD3 R3, PT, PT, R2.reuse, UR7, RZ ;  /* 0x0000000702037c10 */ /* 0x040fe4000fffe0ff */
[----:B------:R-:W-:Y:S02]  /*0120*/  ISETP.GE.AND P0, PT, R5, UR4, PT ;  /* 0x0000000405007c0c */ /* 0x000fe4000bf06270 */
[----:B------:R-:W-:Y:S02]  /*0130*/  ISETP.GE.AND P1, PT, R2, UR4, PT ;  /* 0x0000000402007c0c */ /* 0x000fe4000bf26270 */
        /* <DEDUP_REMOVED lines=27> */
.L_x_500:
[----:B------:R-:W-:Y:S05]  /*02f0*/  BSYNC.RECONVERGENT B0 ;  /* 0x0000000000007941 */ /* 0x000fea0003800200 */
.L_x_499:
        /* <DEDUP_REMOVED lines=27> */
.L_x_502:
[----:B------:R-:W-:Y:S05]  /*04b0*/  BSYNC.RECONVERGENT B0 ;  /* 0x0000000000007941 */ /* 0x000fea0003800200 */
.L_x_501:
        /* <DEDUP_REMOVED lines=15> */
[----:B-1---5:R-:W-:Y:S02]  /*05b0*/  F2FP.F16.F32.PACK_AB R13, RZ, R4 ;  /* 0x00000004ff0d723e */ /* 0x022fe400000000ff */
        /* <DEDUP_REMOVED lines=11> */
.L_x_504:
[----:B------:R-:W-:Y:S05]  /*0670*/  BSYNC.RECONVERGENT B0 ;  /* 0x0000000000007941 */ /* 0x000fea0003800200 */
.L_x_503:
        /* <DEDUP_REMOVED lines=14> */
[----:B------:R-:W3:Y:S01]  /*0760*/  LDG.E R3, desc[UR8][R10.64] ;  /* 0x000000080a037981 */ /* 0x000ee2000c1e1900 */
[----:B-----5:R-:W-:Y:S02]  /*0770*/  F2FP.F16.F32.PACK_AB R4, RZ, R4 ;  /* 0x00000004ff04723e */ /* 0x020fe400000000ff */
        /* <DEDUP_REMOVED lines=11> */
.L_x_506:
[----:B------:R-:W-:Y:S05]  /*0830*/  BSYNC.RECONVERGENT B0 ;  /* 0x0000000000007941 */ /* 0x000fea0003800200 */
.L_x_505:
[----:B------:R-:W0:Y:S01]  /*0840*/  SHFL.BFLY PT, R9, R8, 0x10, 0x1f ;  /* 0x0e001f0008097f89 */ /* 0x000e2200000e0000 */
[----:B------:R-:W1:Y:S01]  /*0850*/  S2UR UR6, SR_CgaCtaId ;  /* 0x00000000000679c3 */ /* 0x000e620000008800 */
[----:B------:R-:W-:Y:S01]  /*0860*/  UMOV UR4, 0x400 ;  /* 0x0000040000047882 */ /* 0x000fe20000000000 */
[----:B------:R-:W-:Y:S01]  /*0870*/  I2FP.F32.U32 R12, UR7 ;  /* 0x00000007000c7c45 */ /* 0x000fe20008201000 */
[----:B------:R-:W-:-:S04]  /*0880*/  UIADD3 UR5, UPT, UPT, UR4, 0x8, URZ ;  /* 0x0000000804057890 */ /* 0x000fc8000fffe0ff */
[----:B------:R-:W-:Y:S01]  /*0890*/  FMUL.FTZ R12, R12, 0.03125 ;  /* 0x3d0000000c0c7820 */ /* 0x000fe20000410000 */
[----:B0-----:R-:W-:Y:S01]  /*08a0*/  FADD.FTZ R9, R9, R8 ;  /* 0x0000000809097221 */ /* 0x001fe20000010000 */
[----:B------:R-:W-:Y:S01]  /*08b0*/  LOP3.LUT P6, R8, R6, 0x1f, RZ, 0xc0, !PT ;  /* 0x0000001f06087812 */ /* 0x000fe200078cc0ff */
[----:B-1----:R-:W-:Y:S02]  /*08c0*/  ULEA UR5, UR6, UR5, 0x18 ;  /* 0x0000000506057291 */ /* 0x002fe4000f8ec0ff */
[----:B------:R-:W-:Y:S01]  /*08d0*/  ULEA UR4, UR6, UR4, 0x18 ;  /* 0x0000000406047291 */ /* 0x000fe2000f8ec0ff */
[----:B-----5:R-:W0:Y:S03]  /*08e0*/  SHFL.BFLY PT, R4, R9, 0x8, 0x1f ;  /* 0x0d001f0009047f89 */ /* 0x020e2600000e0000 */
[----:B------:R-:W-:Y:S01]  /*08f0*/  LEA R8, R8, UR5, 0x2 ;  /* 0x0000000508087c11 */ /* 0x000fe2000f8e10ff */
[----:B0-----:R-:W-:Y:S01]  /*0900*/  FADD.FTZ R4, R9, R4 ;  /* 0x0000000409047221 */ /* 0x001fe20000010000 */
[----:B------:R-:W-:-:S04]  /*0910*/  I2FP.F32.U32 R9, R6 ;  /* 0x0000000600097245 */ /* 0x000fc80000201000 */
[----:B------:R-:W0:Y:S01]  /*0920*/  SHFL.BFLY PT, R11, R4, 0x4, 0x1f ;  /* 0x0c801f00040b7f89 */ /* 0x000e2200000e0000 */
[----:B------:R-:W-:Y:S02]  /*0930*/  FSETP.GT.FTZ.AND P5, PT, R12, R9, PT ;  /* 0x000000090c00720b */ /* 0x000fe40003fb4000 */
[----:B------:R-:W-:Y:S01]  /*0940*/  LEA.HI R9, R6, UR5, RZ, 0x1d ;  /* 0x0000000506097c11 */ /* 0x000fe2000f8fe8ff */
[----:B------:R-:W-:Y:S01]  /*0950*/  USHF.R.S32.HI UR5, URZ, 0x1, UR12 ;  /* 0x00000001ff057899 */ /* 0x000fe2000801140c */
[----:B0-----:R-:W-:Y:S01]  /*0960*/  FADD.FTZ R11, R4, R11 ;  /* 0x0000000b040b7221 */ /* 0x001fe20000010000 */
[----:B------:R-:W-:-:S04]  /*0970*/  MOV R4, RZ ;  /* 0x000000ff00047202 */ /* 0x000fc80000000f00 */
[----:B------:R-:W0:Y:S02]  /*0980*/  SHFL.BFLY PT, R10, R11, 0x2, 0x1f ;  /* 0x0c401f000b0a7f89 */ /* 0x000e2400000e0000 */
[----:B0-----:R-:W-:-:S05]  /*0990*/  FADD.FTZ R10, R11, R10 ;  /* 0x0000000a0b0a7221 */ /* 0x001fca0000010000 */
[----:B------:R-:W0:Y:S02]  /*09a0*/  SHFL.BFLY PT, R13, R10, 0x1, 0x1f ;  /* 0x0c201f000a0d7f89 */ /* 0x000e2400000e0000 */
[----:B0-----:R-:W-:-:S05]  /*09b0*/  FADD.FTZ R14, R10, R13 ;  /* 0x0000000d0a0e7221 */ /* 0x001fca0000010000 */
[----:B------:R0:W-:Y:S01]  /*09c0*/  @!P6 STS [R9], R14 ;  /* 0x0000000e0900e388 */ /* 0x0001e20000000800 */
[----:B------:R-:W-:Y:S01]  /*09d0*/  BAR.SYNC.DEFER_BLOCKING 0x0 ;  /* 0x0000000000007b1d */ /* 0x000fe20000010000 */
[----:B------:R-:W-:-:S13]  /*09e0*/  ISETP.NE.AND P6, PT, R6, RZ, PT ;  /* 0x000000ff0600720c */ /* 0x000fda0003fc5270 */
[----:B0-----:R-:W-:Y:S01]  /*09f0*/  @!P6 I2FP.F32.S32 R14, UR12 ;  /* 0x0000000c000eec45 */ /* 0x001fe20008201400 */
[----:B------:R-:W0:Y:S04]  /*0a00*/  @P5 LDS R4, [R8] ;  /* 0x0000000008045984 */ /* 0x000e280000000800 */
[----:B0-----:R-:W0:Y:S02]  /*0a10*/  SHFL.BFLY PT, R11, R4, 0x10, 0x1f ;  /* 0x0e001f00040b7f89 */ /* 0x001e2400000e0000 */
[----:B0-----:R-:W-:Y:S02]  /*0a20*/  FADD.FTZ R11, R11, R4 ;  /* 0x000000040b0b7221 */ /* 0x001fe40000010000 */
[----:B------:R-:W0:Y:S03]  /*0a30*/  @!P6 MUFU.RCP R4, R14 ;  /* 0x0000000e0004e308 */ /* 0x000e260000001000 */
[----:B------:R-:W1:Y:S02]  /*0a40*/  SHFL.BFLY PT, R10, R11, 0x8, 0x1f ;  /* 0x0d001f000b0a7f89 */ /* 0x000e6400000e0000 */
[----:B-1----:R-:W-:Y:S01]  /*0a50*/  FADD.FTZ R10, R11, R10 ;  /* 0x0000000a0b0a7221 */ /* 0x002fe20000010000 */
[----:B------:R-:W-:Y:S01]  /*0a60*/  IADD3 R11, PT, PT, -R6, UR5, RZ ;  /* 0x00000005060b7c10 */ /* 0x000fe2000fffe1ff */
[----:B------:R-:W-:-:S03]  /*0a70*/  USHF.L.U32 UR5, UR7, 0x1, URZ ;  /* 0x0000000107057899 */ /* 0x000fc600080006ff */
[----:B------:R-:W1:Y:S02]  /*0a80*/  SHFL.BFLY PT, R13, R10, 0x4, 0x1f ;  /* 0x0c801f000a0d7f89 */ /* 0x000e6400000e0000 */
[----:B-1----:R-:W-:-:S05]  /*0a90*/  FADD.FTZ R13, R10, R13 ;  /* 0x0000000d0a0d7221 */ /* 0x002fca0000010000 */
[----:B------:R-:W1:Y:S02]  /*0aa0*/  SHFL.BFLY PT, R12, R13, 0x2, 0x1f ;  /* 0x0c401f000d0c7f89 */ /* 0x000e6400000e0000 */
[----:B-1----:R-:W-:-:S05]  /*0ab0*/  FADD.FTZ R12, R13, R12 ;  /* 0x0000000c0d0c7221 */ /* 0x002fca0000010000 */
[----:B------:R-:W1:Y:S02]  /*0ac0*/  SHFL.BFLY PT, R15, R12, 0x1, 0x1f ;  /* 0x0c201f000c0f7f89 */ /* 0x000e6400000e0000 */
[----:B-1----:R-:W-:-:S04]  /*0ad0*/  FADD.FTZ R15, R12, R15 ;  /* 0x0000000f0c0f7221 */ /* 0x002fc80000010000 */
[----:B0-----:R-:W-:-:S05]  /*0ae0*/  @!P6 FMUL.FTZ R4, R15, R4 ;  /* 0x000000040f04e220 */ /* 0x001fca0000410000 */
[----:B------:R0:W-:Y:S01]  /*0af0*/  @!P6 STS [UR4], R4 ;  /* 0x00000004ff00e988 */ /* 0x0001e20008000804 */
[----:B------:R-:W-:Y:S01]  /*0b00*/  BAR.SYNC.DEFER_BLOCKING 0x0 ;  /* 0x0000000000007b1d */ /* 0x000fe20000010000 */
[----:B------:R-:W-:Y:S01]  /*0b10*/  ISETP.GE.AND P6, PT, R11, 0x1, PT ;  /* 0x000000010b00780c */ /* 0x000fe20003fc6270 */
[----:B0-----:R-:W-:-:S12]  /*0b20*/  HFMA2 R4, -RZ, RZ, 0, 0 ;  /* 0x00000000ff047431 */ /* 0x001fd800000001ff */
[--C-:B------:R-:W-:Y:S02]  /*0b30*/  @P6 HADD2.F32 R13, -RZ, R7.reuse.H1_H1 ;  /* 0x30000007ff0d6230 */ /* 0x100fe40000004100 */
[----:B------:R-:W-:Y:S01]  /*0b40*/  @P6 HADD2.F32 R15, -RZ, R7.H0_H0 ;  /* 0x20000007ff0f6230 */ /* 0x000fe20000004100 */
[----:B------:R-:W0:Y:S02]  /*0b50*/  LDS R10, [UR4] ;  /* 0x00000004ff0a7984 */ /* 0x000e240008000800 */
[--C-:B0-----:R-:W-:Y:S02]  /*0b60*/  @P6 FADD.FTZ R13, R13, -R10.reuse ;  /* 0x8000000a0d0d6221 */ /* 0x101fe40000010000 */
[----:B------:R-:W-:Y:S02]  /*0b70*/  @P6 FADD.FTZ R12, R15, -R10 ;  /* 0x8000000a0f0c6221 */ /* 0x000fe40000010000 */
[----:B------:R-:W-:-:S04]  /*0b80*/  @P6 FMUL.FTZ R13, R13, R13 ;  /* 0x0000000d0d0d6220 */ /* 0x000fc80000410000 */
        /* <DEDUP_REMOVED lines=26> */
[----:B------:R-:W-:-:S05]  /*0d30*/  @!P6 FADD.FTZ R4, R4, R11 ;  /* 0x0000000b0404e221 */ /* 0x000fca0000010000 */
[----:B------:R-:W0:Y:S02]  /*0d40*/  SHFL.BFLY PT, R11, R4, 0x10, 0x1f ;  /* 0x0e001f00040b7f89 */ /* 0x000e2400000e0000 */
[----:B0-----:R-:W-:Y:S01]  /*0d50*/  FADD.FTZ R11, R11, R4 ;  /* 0x000000040b0b7221 */ /* 0x001fe20000010000 */
[----:B------:R-:W-:-:S04]  /*0d60*/  HFMA2 R4, -RZ, RZ, -1.875, 0 ;  /* 0xbf800000ff047431 */ /* 0x000fc800000001ff */
[----:B------:R-:W0:Y:S02]  /*0d70*/  SHFL.BFLY PT, R10, R11, 0x8, 0x1f ;  /* 0x0d001f000b0a7f89 */ /* 0x000e2400000e0000 */
[----:B0-----:R-:W-:-:S05]  /*0d80*/  FADD.FTZ R12, R11, R10 ;  /* 0x0000000a0b0c7221 */ /* 0x001fca0000010000 */
[----:B------:R-:W0:Y:S02]  /*0d90*/  SHFL.BFLY PT, R13, R12, 0x4, 0x1f ;  /* 0x0c801f000c0d7f89 */ /* 0x000e2400000e0000 */
[----:B0-----:R-:W-:-:S05]  /*0da0*/  FADD.FTZ R13, R12, R13 ;  /* 0x0000000d0c0d7221 */ /* 0x001fca0000010000 */
[----:B------:R-:W0:Y:S02]  /*0db0*/  SHFL.BFLY PT, R10, R13, 0x2, 0x1f ;  /* 0x0c401f000d0a7f89 */ /* 0x000e2400000e0000 */
[----:B0-----:R-:W-:Y:S01]  /*0dc0*/  FADD.FTZ R14, R13, R10 ;  /* 0x0000000a0d0e7221 */ /* 0x001fe20000010000 */
[----:B------:R-:W-:-:S04]  /*0dd0*/  LOP3.LUT R10, R6, 0x1f, RZ, 0xc0, !PT ;  /* 0x0000001f060a7812 */ /* 0x000fc800078ec0ff */
[----:B------:R-:W0:Y:S01]  /*0de0*/  SHFL.BFLY PT, R15, R14, 0x1, 0x1f ;  /* 0x0c201f000e0f7f89 */ /* 0x000e2200000e0000 */
[----:B------:R-:W-:Y:S02]  /*0df0*/  ISETP.NE.AND P6, PT, R10, RZ, PT ;  /* 0x000000ff0a00720c */ /* 0x000fe40003fc5270 */
[----:B------:R-:W-:Y:S01]  /*0e00*/  MOV R12, RZ ;  /* 0x000000ff000c7202 */ /* 0x000fe20000000f00 */
[----:B------:R-:W1:Y:S01]  /*0e10*/  @P3 LDC.64 R10, c[0x0][0x3c8] ;  /* 0x0000f200ff0a3b82 */ /* 0x000e620000000a00 */
[----:B0-----:R-:W-:Y:S01]  /*0e20*/  FADD.FTZ R16, R14, R15 ;  /* 0x0000000f0e107221 */ /* 0x001fe20000010000 */
[----:B-1----:R0:W5:Y:S08]  /*0e30*/  @P3 LDG.E.CONSTANT R4, desc[UR8][R10.64] ;  /* 0x000000080a043981 */ /* 0x002170000c1e9900 */
        /* <DEDUP_REMOVED lines=9> */
[----:B------:R-:W1:Y:S01]  /*0ed0*/  SHFL.BFLY PT, R16, R9, 0x2, 0x1f ;  /* 0x0c401f0009107f89 */ /* 0x000e6200000e0000 */
[----:B------:R-:W-:-:S13]  /*0ee0*/  ISETP.NE.AND P6, PT, R6, RZ, PT ;  /* 0x000000ff0600720c */ /* 0x000fda0003fc5270 */
[----:B0-----:R-:W0:Y:S01]  /*0ef0*/  @!P6 LDC R10, c[0x0][0x3b0] ;  /* 0x0000ec00ff0aeb82 */ /* 0x001e220000000800 */
[----:B-1----:R-:W-:-:S05]  /*0f00*/  FADD.FTZ R16, R9, R16 ;  /* 0x0000001009107221 */ /* 0x002fca0000010000 */
[----:B------:R-:W1:Y:S01]  /*0f10*/  SHFL.BFLY PT, R11, R16, 0x1, 0x1f ;  /* 0x0c201f00100b7f89 */ /* 0x000e6200000e0000 */
[----:B------:R-:W-:-:S04]  /*0f20*/  @!P6 I2FP.F32.S32 R15, UR12 ;  /* 0x0000000c000fec45 */ /* 0x000fc80008201400 */
[----:B------:R-:W0:Y:S01]  /*0f30*/  @!P6 MUFU.RCP R8, R15 ;  /* 0x0000000f0008e308 */ /* 0x000e220000001000 */
[----:B-1----:R-:W-:-:S04]  /*0f40*/  FADD.FTZ R11, R16, R11 ;  /* 0x0000000b100b7221 */ /* 0x002fc80000010000 */
[----:B0-----:R-:W-:-:S06]  /*0f50*/  @!P6 FFMA.FTZ R8, R11, R8, R10 ;  /* 0x000000080b08e223 */ /* 0x001fcc000001000a */
[----:B------:R-:W0:Y:S01]  /*0f60*/  @!P6 MUFU.RSQ R8, R8 ;  /* 0x000000080008e308 */ /* 0x000e220000001400 */
[----:B------:R-:W-:Y:S01]  /*0f70*/  BSSY.RECONVERGENT B0, `(.L_x_507) ;  /* 0x0000035000007945 */ /* 0x000fe20003800200 */
        /* <DEDUP_REMOVED lines=12> */
[----:B-1----:R-:W-:-:S03]  /*1040*/  IMAD.WIDE.U32 R14, R6, 0x4, R12 ;  /* 0x00000004060e7825 */ /* 0x002fc600078e000c */
[----:B------:R-:W-:-:S03]  /*1050*/  SHF.R.U32.HI R13, RZ, 0x1, R18 ;  /* 0x00000001ff0d7819 */ /* 0x000fc60000011612 */
[----:B------:R-:W2:Y:S01]  /*1060*/  LDG.E R14, desc[UR8][R14.64] ;  /* 0x000000080e0e7981 */ /* 0x000ea2000c1e1900 */
[----:B---3--:R-:W-:-:S03]  /*1070*/  IMAD.WIDE.U32 R16, R6, 0x4, R10 ;  /* 0x0000000406107825 */ /* 0x008fc600078e000a */
        /* <DEDUP_REMOVED lines=20> */
[----:B------:R-:W-:Y:S06]  /*11c0*/  @!P3 BRA `(.L_x_509) ;  /* 0x00000000002cb947 */ /* 0x000fec0003800000 */
[----:B------:R-:W0:Y:S01]  /*11d0*/  LDC.64 R6, c[0x0][0x380] ;  /* 0x0000e000ff067b82 */ /* 0x000e220000000a00 */
[-C--:B-----5:R-:W-:Y:S01]  /*11e0*/  FMUL.FTZ R10, R11, R4.reuse ;  /* 0x000000040b0a7220 */ /* 0x0a0fe20000410000 */
[C---:B------:R-:W-:Y:S01]  /*11f0*/  FMUL.FTZ R14, R12.reuse, R4 ;  /* 0x000000040c0e7220 */ /* 0x040fe20000410000 */
        /* <DEDUP_REMOVED lines=8> */
.L_x_509:
[----:B------:R-:W0:Y:S01]  /*1280*/  LDC.64 R6, c[0x0][0x380] ;  /* 0x0000e000ff067b82 */ /* 0x000e220000000a00 */
[----:B------:R-:W-:Y:S01]  /*1290*/  F2FP.F16.F32.PACK_AB R11, R12, R11 ;  /* 0x0000000b0c0b723e */ /* 0x000fe200000000ff */
[----:B0-----:R-:W-:-:S05]  /*12a0*/  IMAD.WIDE.U32 R6, R13, 0x4, R6 ;  /* 0x000000040d067825 */ /* 0x001fca00078e0006 */
[----:B------:R2:W-:Y:S02]  /*12b0*/  STG.E desc[UR8][R6.64], R11 ;  /* 0x0000000b06007986 */ /* 0x0005e4000c101908 */
.L_x_508:
[----:B------:R-:W-:Y:S05]  /*12c0*/  BSYNC.RECONVERGENT B0 ;  /* 0x0000000000007941 */ /* 0x000fea0003800200 */
.L_x_507:
[----:B------:R-:W-:Y:S04]  /*12d0*/  BSSY.RECONVERGENT B0, `(.L_x_510) ;  /* 0x0000035000007945 */ /* 0x000fe80003800200 */
[----:B------:R-:W-:Y:S05]  /*12e0*/  @P0 BRA `(.L_x_511) ;  /* 0x0000000000cc0947 */ /* 0x000fea0003800000 */
[----:B-12---:R-:W1:Y:S01]  /*12f0*/  S2R R6, SR_TID.X ;  /* 0x0000000000067919 */ /* 0x006e620000002100 */
[----:B------:R-:W2:Y:S01]  /*1300*/  LDC.64 R10, c[0x0][0x3a0] ;  /* 0x0000e800ff0a7b82 */ /* 0x000ea20000000a00 */
[----:B------:R-:W3:Y:S07]  /*1310*/  LDCU UR5, c[0x0][0x3b4] ;  /* 0x00007680ff0577ac */ /* 0x000eee0008000800 */
[----:B0-----:R-:W0:Y:S01]  /*1320*/  LDC.64 R8, c[0x0][0x3a8] ;  /* 0x0000ea00ff087b82 */ /* 0x001e220000000a00 */
[----:B-1----:R-:W-:-:S07]  /*1330*/  IADD3 R15, PT, PT, R6, UR7, RZ ;  /* 0x00000007060f7c10 */ /* 0x002fce000fffe0ff */
[----:B------:R-:W1:Y:S01]  /*1340*/  LDC.64 R6, c[0x0][0x390] ;  /* 0x0000e400ff067b82 */ /* 0x000e620000000a00 */
[----:B------:R-:W-:-:S04]  /*1350*/  SHF.L.U32 R12, R15, 0x1, RZ ;  /* 0x000000010f0c7819 */ /* 0x000fc800000006ff */
[C---:B------:R-:W-:Y:S02]  /*1360*/  LOP3.LUT R13, R12.reuse, 0x1e, RZ, 0xc0, !PT ;  /* 0x0000001e0c0d7812 */ /* 0x040fe400078ec0ff */
[----:B------:R-:W-:Y:S02]  /*1370*/  LOP3.LUT R12, R12, 0x1fe0, RZ, 0xc0, !PT ;  /* 0x00001fe00c0c7812 */ /* 0x000fe400078ec0ff */
[----:B------:R-:W-:-:S05]  /*1380*/  LEA R13, R0, R13, 0x5 ;  /* 0x0000000d000d7211 */ /* 0x000fca00078e28ff */
[----:B---3--:R-:W-:Y:S02]  /*1390*/  IMAD R16, R12, UR5, R13 ;  /* 0x000000050c107c24 */ /* 0x008fe4000f8e020d */
[----:B--2---:R-:W-:-:S03]  /*13a0*/  IMAD.WIDE.U32 R12, R15, 0x4, R10 ;  /* 0x000000040f0c7825 */ /* 0x004fc600078e000a */
[----:B------:R-:W-:Y:S01]  /*13b0*/  SHF.R.U32.HI R10, RZ, 0x1, R16 ;  /* 0x00000001ff0a7819 */ /* 0x000fe20000011610 */
[----:B0-----:R-:W-:Y:S02]  /*13c0*/  IMAD.WIDE.U32 R14, R15, 0x4, R8 ;  /* 0x000000040f0e7825 */ /* 0x001fe400078e0008 */
[----:B------:R-:W2:Y:S02]  /*13d0*/  LDG.E R12, desc[UR8][R12.64] ;  /* 0x000000080c0c7981 */ /* 0x000ea4000c1e1900 */
[----:B-1----:R-:W-:Y:S02]  /*13e0*/  IMAD.WIDE.U32 R6, R10, 0x4, R6 ;  /* 0x000000040a067825 */ /* 0x002fe400078e0006 */
        /* <DEDUP_REMOVED lines=31> */
.L_x_512:
[----:B------:R-:W0:Y:S01]  /*15e0*/  LDC.64 R6, c[0x0][0x380] ;  /* 0x0000e000ff067b82 */ /* 0x000e220000000a00 */
[----:B------:R-:W-:Y:S01]  /*15f0*/  F2FP.F16.F32.PACK_AB R5, R16, R5 ;  /* 0x000000051005723e */ /* 0x000fe200000000ff */
[----:B0-----:R-:W-:-:S05]  /*1600*/  IMAD.WIDE.U32 R10, R10, 0x4, R6 ;  /* 0x000000040a0a7825 */ /* 0x001fca00078e0006 */
[----:B------:R4:W-:Y:S02]  /*1610*/  STG.E desc[UR8][R10.64], R5 ;  /* 0x000000050a007986 */ /* 0x0009e4000c101908 */
.L_x_511:
[----:B------:R-:W-:Y:S05]  /*1620*/  BSYNC.RECONVERGENT B0 ;  /* 0x0000000000007941 */ /* 0x000fea0003800200 */
.L_x_510:
[----:B------:R-:W-:Y:S04]  /*1630*/  BSSY.RECONVERGENT B0, `(.L_x_513) ;  /* 0x0000036000007945 */ /* 0x000fe80003800200 */
[----:B------:R-:W-:Y:S05]  /*1640*/  @P1 BRA `(.L_x_514) ;  /* 0x0000000000d01947 */ /* 0x000fea0003800000 */
[----:B---34-:R-:W3:Y:S01]  /*1650*/  S2R R5, SR_TID.X ;  /* 0x0000000000057919 */ /* 0x018ee20000002100 */
[----:B-12---:R-:W1:Y:S01]  /*1660*/  LDC.64 R10, c[0x0][0x3a0] ;  /* 0x0000e800ff0a7b82 */ /* 0x006e620000000a00 */
[----:B------:R-:W2:Y:S07]  /*1670*/  LDCU UR5, c[0x0][0x3b4] ;  /* 0x00007680ff0577ac */ /* 0x000eae0008000800 */
[----:B0-----:R-:W0:Y:S08]  /*1680*/  LDC.64 R8, c[0x0][0x3a8] ;  /* 0x0000ea00ff087b82 */ /* 0x001e300000000a00 */
[----:B------:R-:W4:Y:S01]  /*1690*/  LDC.64 R6, c[0x0][0x390] ;  /* 0x0000e400ff067b82 */ /* 0x000f220000000a00 */
[----:B---3--:R-:W-:-:S04]  /*16a0*/  IADD3 R5, PT, PT, R5, UR7, RZ ;  /* 0x0000000705057c10 */ /* 0x008fc8000fffe0ff */
[----:B------:R-:W-:-:S04]  /*16b0*/  IADD3 R15, PT, PT, R5, UR7, RZ ;  /* 0x00000007050f7c10 */ /* 0x000fc8000fffe0ff */
[C---:B------:R-:W-:Y:S01]  /*16c0*/  SHF.L.U32 R5, R15.reuse, 0x1, RZ ;  /* 0x000000010f057819 */ /* 0x040fe200000006ff */
[----:B-1----:R-:W-:-:S03]  /*16d0*/  IMAD.WIDE.U32 R10, R15, 0x4, R10 ;  /* 0x000000040f0a7825 */ /* 0x002fc600078e000a */
[C---:B------:R-:W-:Y:S02]  /*16e0*/  LOP3.LUT R13, R5.reuse, 0x1e, RZ, 0xc0, !PT ;  /* 0x0000001e050d7812 */ /* 0x040fe400078ec0ff */
[----:B------:R-:W-:Y:S01]  /*16f0*/  LOP3.LUT R5, R5, 0x3fe0, RZ, 0xc0, !PT ;  /* 0x00003fe005057812 */ /* 0x000fe200078ec0ff */
[----:B------:R-:W3:Y:S01]  /*1700*/  LDG.E R10, desc[UR8][R10.64] ;  /* 0x000000080a0a7981 */ /* 0x000ee2000c1e1900 */
[----:B------:R-:W-:-:S05]  /*1710*/  LEA R12, R0, R13, 0x5 ;  /* 0x0000000d000c7211 */ /* 0x000fca00078e28ff */
[----:B--2---:R-:W-:Y:S02]  /*1720*/  IMAD R5, R5, UR5, R12 ;  /* 0x0000000505057c24 */ /* 0x004fe4000f8e020c */
[----:B0-----:R-:W-:Y:S02]  /*1730*/  IMAD.WIDE.U32 R12, R15, 0x4, R8 ;  /* 0x000000040f0c7825 */ /* 0x001fe400078e0008 */
[----:B------:R-:W0:Y:S01]  /*1740*/  LDS.64 R8, [UR4] ;  /* 0x00000004ff087984 */ /* 0x000e220008000a00 */
[----:B------:R-:W-:-:S03]  /*1750*/  SHF.R.U32.HI R5, RZ, 0x1, R5 ;  /* 0x00000001ff057819 */ /* 0x000fc60000011605 */
[----:B------:R-:W2:Y:S02]  /*1760*/  LDG.E R12, desc[UR8][R12.64] ;  /* 0x000000080c0c7981 */ /* 0x000ea4000c1e1900 */
        /* <DEDUP_REMOVED lines=8> */
[--C-:B---3--:R-:W-:Y:S02]  /*17f0*/  HADD2.F32 R2, -RZ, R10.reuse.H0_H0 ;  /* 0x2000000aff027230 */ /* 0x108fe40000004100 */
[----:B------:R-:W-:Y:S02]  /*1800*/  HADD2.F32 R10, -RZ, R10.H1_H1 ;  /* 0x3000000aff0a7230 */ /* 0x000fe40000004100 */
[----:B--2---:R-:W-:-:S02]  /*1810*/  HADD2.F32 R15, -RZ, R12.H0_H0 ;  /* 0x2000000cff0f7230 */ /* 0x004fc40000004100 */
        /* <DEDUP_REMOVED lines=19> */
.L_x_515:
[----:B------:R-:W0:Y:S01]  /*1950*/  LDC.64 R6, c[0x0][0x380] ;  /* 0x0000e000ff067b82 */ /* 0x000e220000000a00 */
[----:B------:R-:W-:Y:S01]  /*1960*/  F2FP.F16.F32.PACK_AB R15, R14, R15 ;  /* 0x0000000f0e0f723e */ /* 0x000fe200000000ff */
[----:B0-----:R-:W-:-:S05]  /*1970*/  IMAD.WIDE.U32 R6, R5, 0x4, R6 ;  /* 0x0000000405067825 */ /* 0x001fca00078e0006 */
[----:B------:R0:W-:Y:S02]  /*1980*/  STG.E desc[UR8][R6.64], R15 ;  /* 0x0000000f06007986 */ /* 0x0001e4000c101908 */
.L_x_514:
[----:B------:R-:W-:Y:S05]  /*1990*/  BSYNC.RECONVERGENT B0 ;  /* 0x0000000000007941 */ /* 0x000fea0003800200 */
.L_x_513:
[----:B------:R-:W-:Y:S05]  /*19a0*/  @P2 EXIT ;  /* 0x000000000000294d */ /* 0x000fea0003800000 */
[----:B------:R-:W0:Y:S01]  /*19b0*/  S2R R2, SR_TID.X ;  /* 0x0000000000027919 */ /* 0x000e220000002100 */
[----:B-1234-:R-:W1:Y:S01]  /*19c0*/  LDC.64 R10, c[0x0][0x3a0] ;  /* 0x0000e800ff0a7b82 */ /* 0x01ee620000000a00 */
[----:B------:R-:W2:Y:S07]  /*19d0*/  LDCU UR5, c[0x0][0x3b4] ;  /* 0x00007680ff0577ac */ /* 0x000eae0008000800 */
[----:B------:R-:W3:Y:S08]  /*19e0*/  LDC.64 R12, c[0x0][0x3a8] ;  /* 0x0000ea00ff0c7b82 */ /* 0x000ef00000000a00 */
[----:B0-----:R-:W0:Y:S01]  /*19f0*/  LDC.64 R6, c[0x0][0x390] ;  /* 0x0000e400ff067b82 */ /* 0x001e220000000a00 */
[----:B------:R-:W-:-:S04]  /*1a00*/  IADD3 R2, PT, PT, R2, UR7, RZ ;  /* 0x0000000702027c10 */ /* 0x000fc8000fffe0ff */
[----:B------:R-:W-:-:S04]  /*1a10*/  IADD3 R2, PT, PT, R2, UR7, RZ ;  /* 0x0000000702027c10 */ /* 0x000fc8000fffe0ff */
[----:B------:R-:W-:-:S04]  /*1a20*/  IADD3 R9, PT, PT, R2, UR7, RZ ;  /* 0x0000000702097c10 */ /* 0x000fc8000fffe0ff */
[C---:B------:R-:W-:Y:S01]  /*1a30*/  SHF.L.U32 R2, R9.reuse, 0x1, RZ ;  /* 0x0000000109027819 */ /* 0x040fe200000006ff */
[----:B-1----:R-:W-:-:S03]  /*1a40*/  IMAD.WIDE.U32 R10, R9, 0x4, R10 ;  /* 0x00000004090a7825 */ /* 0x002fc600078e000a */
[C---:B------:R-:W-:Y:S01]  /*1a50*/  LOP3.LUT R5, R2.reuse, 0x1e, RZ, 0xc0, !PT ;  /* 0x0000001e02057812 */ /* 0x040fe200078ec0ff */
        /* <DEDUP_REMOVED lines=26> */
[----:B------:R-:W-:Y:S06]  /*1c00*/  @!P3 BRA `(.L_x_516) ;  /* 0x00000000002cb947 */ /* 0x000fec0003800000 */
[----:B------:R-:W0:Y:S01]  /*1c10*/  LDC.64 R2, c[0x0][0x380] ;  /* 0x0000e000ff027b82 */ /* 0x000e220000000a00 */
[-C--:B-----5:R-:W-:Y:S01]  /*1c20*/  FMUL.FTZ R8, R5, R4.reuse ;  /* 0x0000000405087220 */ /* 0x0a0fe20000410000 */
[C---:B------:R-:W-:Y:S01]  /*1c30*/  FMUL.FTZ R4, R14.reuse, R4 ;  /* 0x000000040e047220 */ /* 0x040fe20000410000 */
        /* <DEDUP_REMOVED lines=8> */
.L_x_516:
[----:B------:R-:W0:Y:S01]  /*1cc0*/  LDC.64 R2, c[0x0][0x380] ;  /* 0x0000e000ff027b82 */ /* 0x000e220000000a00 */
[----:B------:R-:W-:Y:S01]  /*1cd0*/  F2FP.F16.F32.PACK_AB R5, R14, R5 ;  /* 0x000000050e05723e */ /* 0x000fe200000000ff */
[----:B0-----:R-:W-:-:S05]  /*1ce0*/  IMAD.WIDE.U32 R2, R0, 0x4, R2 ;  /* 0x0000000400027825 */ /* 0x001fca00078e0002 */
[----:B------:R-:W-:Y:S01]  /*1cf0*/  STG.E desc[UR8][R2.64], R5 ;  /* 0x0000000502007986 */ /* 0x000fe2000c101908 */
[----:B------:R-:W-:Y:S05]  /*1d00*/  EXIT ;  /* 0x000000000000794d */ /* 0x000fea0003800000 */
.L_x_517:
        /* <DEDUP_REMOVED lines=15> */
.L_x_605:


//--------------------- .text._ZN17fastertransformer26add_bias_layernorm_add_resI6__halfLi2EEEvPaPKaPT_PKS5_S8_S8_fiiPKfSA_ --------------------------
	.section	.text._ZN17fastertransformer26add_bias_layernorm_add_resI6__halfLi2EEEvPaPKaPT_PKS5_S8_S8_fiiPKfSA_,"ax",@progbits
	.align	128
        .global         _ZN17fastertransformer26add_bias_layernorm_add_resI6__halfLi2EEEvPaPKaPT_PKS5_S8_S8_fiiPKfSA_
        .type           _ZN17fastertransformer26add_bias_layernorm_add_resI6__halfLi2EEEvPaPKaPT_PKS5_S8_S8_fiiPKfSA_,@function
        .size           _ZN17fastertransformer26add_bias_layernorm_add_resI6__halfLi2EEEvPaPKaPT_PKS5_S8_S8_fiiPKfSA_,(.L_x_606 - _ZN17fastertransformer26add_bias_layernorm_add_resI6__halfLi2EEEvPaPKaPT_PKS5_S8_S8_fiiPKfSA_)
        .other          _ZN17fastertransformer26add_bias_layernorm_add_resI6__halfLi2EEEvPaPKaPT_PKS5_S8_S8_fiiPKfSA_,@"STO_CUDA_ENTRY STV_DEFAULT"
_ZN17fastertransformer26add_bias_layernorm_add_resI6__halfLi2EEEvPaPKaPT_PKS5_S8_S8_fiiPKfSA_:
.text._ZN17fastertransformer26add_bias_layernorm_add_resI6__halfLi2EEEvPaPKaPT_PKS5_S8_S8_fiiPKfSA_:
[----:B------:R-:W-:Y:S01]  /*0000*/  LDC R1, c[0x0][0x37c] ;  /* 0x0000df00ff017b82 */ /* 0x000fe20000000800 */
[----:B------:R-:W0:Y:S01]  /*0010*/  S2R R6, SR_TID.X ;  /* 0x0000000000067919 */ /* 0x000e220000002100 */
[----:B------:R-:W0:Y:S06]  /*0020*/  LDCU UR7, c[0x0][0x3b8] ;  /* 0x00007700ff0777ac */ /* 0x000e2c0008000800 */
[----:B------:R-:W1:Y:S01]  /*0030*/  LDC.64 R16, c[0x0][0x3c0] ;  /* 0x0000f000ff107b82 */ /* 0x000e620000000a00 */
[----:B------:R-:W2:Y:S01]  /*0040*/  S2R R2, SR_CTAID.X ;  /* 0x0000000000027919 */ /* 0x000ea20000002500 */
[----:B------:R-:W3:Y:S01]  /*0050*/  LDCU UR4, c[0x0][0x360] ;  /* 0x00006c00ff0477ac */ /* 0x000ee20008000800 */
[----:B------:R-:W1:Y:S02]  /*0060*/  LDCU.64 UR8, c[0x0][0x358] ;  /* 0x00006b00ff0877ac */ /* 0x000e640008000a00 */
[----:B-1----:R-:W4:Y:S01]  /*0070*/  LDG.E.CONSTANT R16, desc[UR8][R16.64] ;  /* 0x0000000810107981 */ /* 0x002f22000c1e9900 */
[----:B0-----:R-:W-:-:S02]  /*0080*/  ISETP.GE.AND P2, PT, R6, UR7, PT ;  /* 0x0000000706007c0c */ /* 0x001fc4000bf46270 */
[----:B---3--:R-:W-:Y:S01]  /*0090*/  IADD3 R4, PT, PT, R6, UR4, RZ ;  /* 0x0000000406047c10 */ /* 0x008fe2000fffe0ff */
[----:B------:R-:W0:Y:S03]  /*00a0*/  LDCU.64 UR4, c[0x0][0x3c8] ;  /* 0x00007900ff0477ac */ /* 0x000e260008000a00 */
[----:B------:R-:W-:-:S07]  /*00b0*/  ISETP.GE.AND P1, PT, R4, UR7, PT ;  /* 0x0000000704007c0c */ /* 0x000fce000bf26270 */
[----:B------:R-:W1:Y:S01]  /*00c0*/  @!P2 LDC R14, c[0x0][0x3b4] ;  /* 0x0000ed00ff0eab82 */ /* 0x000e620000000800 */
[C---:B------:R-:W-:Y:S02]  /*00d0*/  @!P2 LOP3.LUT R7, R6.reuse, 0x1f, RZ, 0xc0, !PT ;  /* 0x0000001f0607a812 */ /* 0x040fe400078ec0ff */
[----:B------:R-:W-:Y:S02]  /*00e0*/  @!P2 LOP3.LUT R0, R6, 0x3e0, RZ, 0xc0, !PT ;  /* 0x000003e00600a812 */ /* 0x000fe400078ec0ff */
[----:B--2---:R-:W-:Y:S02]  /*00f0*/  @!P2 LEA R7, R2, R7, 0x5 ;  /* 0x000000070207a211 */ /* 0x004fe400078e28ff */
[C---:B------:R-:W-:Y:S01]  /*0100*/  @!P1 LOP3.LUT R13, R4.reuse, 0x1f, RZ, 0xc0, !PT ;  /* 0x0000001f040d9812 */ /* 0x040fe200078ec0ff */
[----:B------:R-:W2:Y:S01]  /*0110*/  @!P1 LDC R18, c[0x0][0x3b4] ;  /* 0x0000ed00ff129b82 */ /* 0x000ea20000000800 */
[----:B------:R-:W-:Y:S02]  /*0120*/  @!P1 LOP3.LUT R12, R4, 0xfe0, RZ, 0xc0, !PT ;  /* 0x00000fe0040c9812 */ /* 0x000fe400078ec0ff */
[----:B------:R-:W-:-:S05]  /*0130*/  @!P1 LEA R13, R2, R13, 0x5 ;  /* 0x0000000d020d9211 */ /* 0x000fca00078e28ff */
[----:B------:R-:W3:Y:S08]  /*0140*/  @!P2 LDC.64 R10, c[0x0][0x388] ;  /* 0x0000e200ff0aab82 */ /* 0x000ef00000000a00 */
[----:B------:R-:W0:Y:S01]  /*0150*/  @!P1 LDC.64 R8, c[0x0][0x388] ;  /* 0x0000e200ff089b82 */ /* 0x000e220000000a00 */
[----:B-1----:R-:W-:-:S07]  /*0160*/  @!P2 IMAD R0, R0, R14, R7 ;  /* 0x0000000e0000a224 */ /* 0x002fce00078e0207 */
[----:B------:R-:W1:Y:S01]  /*0170*/  @!P2 LDC.64 R14, c[0x0][0x398] ;  /* 0x0000e600ff0eab82 */ /* 0x000e620000000a00 */
[----:B--2---:R-:W-:-:S07]  /*0180*/  @!P1 IMAD R7, R12, R18, R13 ;  /* 0x000000120c079224 */ /* 0x004fce00078e020d */
[----:B------:R-:W2:Y:S01]  /*0190*/  @!P1 LDC.64 R12, c[0x0][0x398] ;  /* 0x0000e600ff0c9b82 */ /* 0x000ea20000000a00 */
[----:B---3--:R-:W-:-:S04]  /*01a0*/  @!P2 IADD3 R10, P0, PT, R0, R10, RZ ;  /* 0x0000000a000aa210 */ /* 0x008fc80007f1e0ff */
[----:B------:R-:W-:Y:S02]  /*01b0*/  @!P2 LEA.HI.X.SX32 R11, R0, R11, 0x1, P0 ;  /* 0x0000000b000ba211 */ /* 0x000fe400000f0eff */
[----:B0-----:R-:W-:-:S03]  /*01c0*/  @!P1 IADD3 R8, P0, PT, R7, R8, RZ ;  /* 0x0000000807089210 */ /* 0x001fc60007f1e0ff */
[----:B------:R-:W3:Y:S01]  /*01d0*/  @!P2 LDG.E.S8 R10, desc[UR8][R10.64] ;  /* 0x000000080a0aa981 */ /* 0x000ee2000c1e1300 */
[----:B------:R-:W-:-:S05]  /*01e0*/  @!P1 LEA.HI.X.SX32 R9, R7, R9, 0x1, P0 ;  /* 0x0000000907099211 */ /* 0x000fca00000f0eff */
[----:B------:R-:W3:Y:S01]  /*01f0*/  @!P1 LDG.E.S8 R8, desc[UR8][R8.64] ;  /* 0x0000000808089981 */ /* 0x000ee2000c1e1300 */
[----:B-1----:R-:W-:-:S04]  /*0200*/  @!P2 IMAD.WIDE.U32 R14, R6, 0x2, R14 ;  /* 0x00000002060ea825 */ /* 0x002fc800078e000e */
[----:B--2---:R-:W-:Y:S02]  /*0210*/  @!P1 IMAD.WIDE.U32 R12, R4, 0x2, R12 ;  /* 0x00000002040c9825 */ /* 0x004fe400078e000c */
[----:B------:R0:W2:Y:S04]  /*0220*/  @!P2 LDG.E.U16 R15, desc[UR8][R14.64] ;  /* 0x000000080e0fa981 */ /* 0x0000a8000c1e1500 */
[----:B------:R-:W2:Y:S01]  /*0230*/  @!P1 LDG.E.U16 R13, desc[UR8][R12.64] ;  /* 0x000000080c0d9981 */ /* 0x000ea2000c1e1500 */
[----:B------:R-:W-:-:S04]  /*0240*/  ISETP.NE.U32.AND P0, PT, RZ, UR4, PT ;  /* 0x00000004ff007c0c */ /* 0x000fc8000bf05070 */
[----:B------:R-:W-:Y:S01]  /*0250*/  ISETP.NE.AND.EX P0, PT, RZ, UR5, PT, P0 ;  /* 0x00000005ff007c0c */ /* 0x000fe2000bf05300 */
[----:B------:R-:W1:Y:S01]  /*0260*/  S2UR UR6, SR_CgaCtaId ;  /* 0x00000000000679c3 */ /* 0x000e620000008800 */
[----:B------:R-:W-:Y:S01]  /*0270*/  UMOV UR4, 0x400 ;  /* 0x0000040000047882 */ /* 0x000fe20000000000 */
[----:B------:R-:W-:Y:S01]  /*0280*/  ISETP.NE.AND P3, PT, R6, RZ, PT ;  /* 0x000000ff0600720c */ /* 0x000fe20003f65270 */
[----:B------:R-:W-:-:S12]  /*0290*/  UIADD3 UR5, UPT, UPT, UR4, 0x8, URZ ;  /* 0x0000000804057890 */ /* 0x000fd8000fffe0ff */
[----:B0-----:R-:W-:Y:S01]  /*02a0*/  @!P3 I2FP.F32.S32 R14, UR7 ;  /* 0x00000007000ebc45 */ /* 0x001fe20008201400 */
[----:B-1----:R-:W-:Y:S01]  /*02b0*/  ULEA UR5, UR6, UR5, 0x18 ;  /* 0x0000000506057291 */ /* 0x002fe2000f8ec0ff */
[-C--:B----4-:R-:W-:Y:S02]  /*02c0*/  @!P2 F2FP.F16.F32.PACK_AB R7, RZ, R16.reuse ;  /* 0x00000010ff07a23e */ /* 0x090fe400000000ff */
[----:B------:R-:W-:Y:S01]  /*02d0*/  @!P1 F2FP.F16.F32.PACK_AB R9, RZ, R16 ;  /* 0x00000010ff09923e */ /* 0x000fe200000000ff */
[----:B---3--:R-:W2:Y:S08]  /*02e0*/  @!P2 I2F.F16 R0, R10 ;  /* 0x0000000a0000a306 */ /* 0x008eb00000200c00 */
[----:B------:R-:W0:Y:S01]  /*02f0*/  @!P1 I2F.F16 R18, R8 ;  /* 0x0000000800129306 */ /* 0x000e220000200c00 */
[----:B--2---:R-:W-:-:S02]  /*0300*/  @!P2 HFMA2 R7, R0.H0_H0, R7.H0_H0, R15.H0_H0 ;  /* 0x200000070007a231 */ /* 0x004fc4000004080f */
[----:B------:R-:W-:-:S03]  /*0310*/  HFMA2 R0, -RZ, RZ, 0, 0 ;  /* 0x00000000ff007431 */ /* 0x000fc600000001ff */
[----:B------:R-:W-:Y:S02]  /*0320*/  @!P2 HADD2.F32 R5, -RZ, R7.H0_H0 ;  /* 0x20000007ff05a230 */ /* 0x000fe40000004100 */
[----:B0-----:R-:W-:-:S03]  /*0330*/  @!P1 HFMA2 R13, R18.H0_H0, R9.H0_H0, R13.H0_H0 ;  /* 0x20000009120d9231 */ /* 0x001fc6000004080d */
[----:B------:R-:W-:Y:S02]  /*0340*/  @!P2 FADD.FTZ R0, RZ, R5 ;  /* 0x00000005ff00a221 */ /* 0x000fe40000010000 */
        /* <DEDUP_REMOVED lines=14> */
[C---:B0-----:R-:W-:Y:S02]  /*0430*/  LOP3.LUT P4, R9, R6.reuse, 0x1f, RZ, 0xc0, !PT ;  /* 0x0000001f06097812 */ /* 0x041fe4000788c0ff */
[----:B------:R-:W-:Y:S01]  /*0440*/  LEA.HI R8, R6, UR5, RZ, 0x1d ;  /* 0x0000000506087c11 */ /* 0x000fe2000f8fe8ff */
[----:B------:R-:W0:Y:S01]  /*0450*/  @!P3 MUFU.RCP R15, R14 ;  /* 0x0000000e000fb308 */ /* 0x000e220000001000 */
[----:B-1----:R-:W-:-:S09]  /*0460*/  FADD.FTZ R17, R13, R10 ;  /* 0x0000000a0d117221 */ /* 0x002fd20000010000 */
[----:B------:R1:W-:Y:S01]  /*0470*/  @!P4 STS [R8], R17 ;  /* 0x000000110800c388 */ /* 0x0003e20000000800 */
[----:B------:R-:W-:Y:S01]  /*0480*/  ULEA UR4, UR6, UR4, 0x18 ;  /* 0x0000000406047291 */ /* 0x000fe2000f8ec0ff */
[----:B------:R-:W-:Y:S01]  /*0490*/  BAR.SYNC.DEFER_BLOCKING 0x0 ;  /* 0x0000000000007b1d */ /* 0x000fe20000010000 */
[----:B0-----:R-:W-:-:S07]  /*04a0*/  @!P3 FMUL.FTZ R10, R15, R0 ;  /* 0x000000000f0ab220 */ /* 0x001fce0000410000 */
[----:B-1----:R-:W0:Y:S01]  /*04b0*/  @!P3 LDC R17, c[0x0][0x3b0] ;  /* 0x0000ec00ff11bb82 */ /* 0x002e220000000800 */
[----:B------:R-:W-:Y:S07]  /*04c0*/  @!P3 STS [UR4], R10 ;  /* 0x0000000aff00b988 */ /* 0x000fee0008000804 */
[----:B------:R-:W-:Y:S06]  /*04d0*/  BAR.SYNC.DEFER_BLOCKING 0x0 ;  /* 0x0000000000007b1d */ /* 0x000fec0000010000 */
[----:B------:R-:W1:Y:S02]  /*04e0*/  LDS R12, [UR4] ;  /* 0x00000004ff0c7984 */ /* 0x000e640008000800 */
[--C-:B-1----:R-:W-:Y:S01]  /*04f0*/  FADD.FTZ R0, R5, -R12.reuse ;  /* 0x8000000c05007221 */ /* 0x102fe20000010000 */
[----:B------:R-:W-:-:S03]  /*0500*/  FADD.FTZ R11, R3, -R12 ;  /* 0x8000000c030b7221 */ /* 0x000fc60000010000 */
[----:B------:R-:W-:-:S04]  /*0510*/  FFMA.FTZ R0, R0, R0, RZ ;  /* 0x0000000000007223 */ /* 0x000fc800000100ff */
        /* <DEDUP_REMOVED lines=21> */
[----:B------:R-:W0:Y:S01]  /*0670*/  LDC.64 R12, c[0x0][0x3a0] ;  /* 0x0000e800ff0c7b82 */ /* 0x000e220000000a00 */
[----:B------:R-:W2:Y:S01]  /*0680*/  LDCU UR5, c[0x0][0x3b4] ;  /* 0x00007680ff0577ac */ /* 0x000ea20008000800 */
[----:B------:R-:W-:Y:S01]  /*0690*/  LEA R9, R2, R9, 0x5 ;  /* 0x0000000902097211 */ /* 0x000fe200078e28ff */
[----:B------:R-:W3:Y:S01]  /*06a0*/  LDS.64 R16, [UR4] ;  /* 0x00000004ff107984 */ /* 0x000ee20008000a00 */
[----:B-1----:R-:W-:-:S04]  /*06b0*/  LOP3.LUT R0, R6, 0x3e0, RZ, 0xc0, !PT ;  /* 0x000003e006007812 */ /* 0x002fc800078ec0ff */
[----:B------:R-:W1:Y:S08]  /*06c0*/  LDC.64 R14, c[0x0][0x3a8] ;  /* 0x0000ea00ff0e7b82 */ /* 0x000e700000000a00 */
[----:B------:R-:W4:Y:S01]  /*06d0*/  LDC.64 R10, c[0x0][0x390] ;  /* 0x0000e400ff0a7b82 */ /* 0x000f220000000a00 */
[----:B--2---:R-:W-:Y:S02]  /*06e0*/  IMAD R9, R0, UR5, R9 ;  /* 0x0000000500097c24 */ /* 0x004fe4000f8e0209 */
[----:B0-----:R-:W-:-:S06]  /*06f0*/  IMAD.WIDE.U32 R12, R6, 0x2, R12 ;  /* 0x00000002060c7825 */ /* 0x001fcc00078e000c */
[----:B------:R-:W2:Y:S01]  /*0700*/  LDG.E.U16 R12, desc[UR8][R12.64] ;  /* 0x000000080c0c7981 */ /* 0x000ea2000c1e1500 */
[----:B-1----:R-:W-:-:S06]  /*0710*/  IMAD.WIDE.U32 R14, R6, 0x2, R14 ;  /* 0x00000002060e7825 */ /* 0x002fcc00078e000e */
[----:B------:R-:W2:Y:S01]  /*0720*/  LDG.E.U16 R14, desc[UR8][R14.64] ;  /* 0x000000080e0e7981 */ /* 0x000ea2000c1e1500 */
[----:B----4-:R-:W-:-:S05]  /*0730*/  IMAD.WIDE R10, R9, 0x2, R10 ;  /* 0x00000002090a7825 */ /* 0x010fca00078e020a */
[----:B------:R-:W4:Y:S01]  /*0740*/  LDG.E.U16 R0, desc[UR8][R10.64] ;  /* 0x000000080a007981 */ /* 0x000f22000c1e1500 */
[----:B---3--:R-:W-:-:S04]  /*0750*/  FADD.FTZ R16, R5, -R16 ;  /* 0x8000001005107221 */ /* 0x008fc80000010000 */
[----:B------:R-:W-:Y:S01]  /*0760*/  FMUL.FTZ R16, R16, R17 ;  /* 0x0000001110107220 */ /* 0x000fe20000410000 */
[----:B--2---:R-:W-:Y:S02]  /*0770*/  HADD2.F32 R5, -RZ, R12.H0_H0 ;  /* 0x2000000cff057230 */ /* 0x004fe40000004100 */
[----:B------:R-:W-:-:S05]  /*0780*/  HADD2.F32 R19, -RZ, R14.H0_H0 ;  /* 0x2000000eff137230 */ /* 0x000fca0000004100 */
        /* <DEDUP_REMOVED lines=13> */
.L_x_520:
[----:B------:R-:W0:Y:S01]  /*0860*/  LDC.64 R10, c[0x0][0x380] ;  /* 0x0000e000ff0a7b82 */ /* 0x000e220000000a00 */
[----:B------:R-:W-:Y:S01]  /*0870*/  F2FP.F16.F32.PACK_AB R0, RZ, R0 ;  /* 0x00000000ff00723e */ /* 0x000fe200000000ff */
[----:B0-----:R-:W-:-:S05]  /*0880*/  IMAD.WIDE R8, R9, 0x2, R10 ;  /* 0x0000000209087825 */ /* 0x001fca00078e020a */
[----:B------:R0:W-:Y:S02]  /*0890*/  STG.E.U16 desc[UR8][R8.64], R0 ;  /* 0x0000000008007986 */ /* 0x0001e4000c101508 */
.L_x_519:
[----:B------:R-:W-:Y:S05]  /*08a0*/  BSYNC.RECONVERGENT B0 ;  /* 0x0000000000007941 */ /* 0x000fea0003800200 */
.L_x_518:
[----:B------:R-:W-:Y:S05]  /*08b0*/  @P1 EXIT ;  /* 0x000000000000194d */ /* 0x000fea0003800000 */
[----:B012---:R-:W0:Y:S01]  /*08c0*/  LDC.64 R8, c[0x0][0x3a0] ;  /* 0x0000e800ff087b82 */ /* 0x007e220000000a00 */
        /* <DEDUP_REMOVED lines=26> */
[----:B------:R-:W-:Y:S01]  /*0a70*/  STG.E.U16 desc[UR8][R4.64], R6 ;  /* 0x0000000604007986 */ /* 0x000fe2000c101508 */
[----:B0-----:R-:W-:-:S04]  /*0a80*/  IADD3 R2, P0, PT, R0, UR4, RZ ;  /* 0x0000000400027c10 */ /* 0x001fc8000ff1e0ff */
[----:B------:R-:W-:-:S05]  /*0a90*/  LEA.HI.X.SX32 R3, R0, UR5, 0x1, P0 ;  /* 0x0000000500037c11 */ /* 0x000fca00080f0eff */
[----:B-1----:R-:W-:Y:S01]  /*0aa0*/  STG.E.U8 desc[UR8][R2.64], R7 ;  /* 0x0000000702007986 */ /* 0x002fe2000c101108 */
[----:B------:R-:W-:Y:S05]  /*0ab0*/  EXIT ;  /* 0x000000000000794d */ /* 0x000fea0003800000 */
.L_x_521:
[----:B------:R-:W0:Y:S01]  /*0ac0*/  LDC.64 R2, c[0x0][0x380] ;  /* 0x0000e000ff027b82 */ /* 0x000e220000000a00 */
[----:B------:R-:W-:Y:S01]  /*0ad0*/  F2FP.F16.F32.PACK_AB R6, RZ, R6 ;  /* 0x00000006ff06723e */ /* 0x000fe200000000ff */
[----:B0-----:R-:W-:-:S05]  /*0ae0*/  IMAD.WIDE R2, R0, 0x2, R2 ;  /* 0x0000000200027825 */ /* 0x001fca00078e0202 */
[----:B------:R-:W-:Y:S01]  /*0af0*/  STG.E.U16 desc[UR8][R2.64], R6 ;  /* 0x0000000602007986 */ /* 0x000fe2000c101508 */
[----:B------:R-:W-:Y:S05]  /*0b00*/  EXIT ;  /* 0x000000000000794d */ /* 0x000fea0003800000 */
.L_x_522:
        /* <DEDUP_REMOVED lines=15> */
.L_x_606:


//--------------------- .text._ZN17fastertransformer29add_bias_layernorm_add_res_e2ILi2EEEvP5char2PKS1_P7__half2PKS5_S8_S8_fiiPKfSA_ --------------------------
	.section	.text._ZN17fastertransformer29add_bias_layernorm_add_res_e2ILi2EEEvP5char2PKS1_P7__half2PKS5_S8_S8_fiiPKfSA_,"ax",@progbits
	.align	128
        .global         _ZN17fastertransformer29add_bias_layernorm_add_res_e2ILi2EEEvP5char2PKS1_P7__half2PKS5_S8_S8_fiiPKfSA_
        .type           _ZN17fastertransformer29add_bias_layernorm_add_res_e2ILi2EEEvP5char2PKS1_P7__half2PKS5_S8_S8_fiiPKfSA_,@function
        .size           _ZN17fastertransformer29add_bias_layernorm_add_res_e2ILi2EEEvP5char2PKS1_P7__half2PKS5_S8_S8_fiiPKfSA_,(.L_x_607 - _ZN17fastertransformer29add_bias_layernorm_add_res_e2ILi2EEEvP5char2PKS1_P7__half2PKS5_S8_S8_fiiPKfSA_)
        .other          _ZN17fastertransformer29add_bias_layernorm_add_res_e2ILi2EEEvP5char2PKS1_P7__half2PKS5_S8_S8_fiiPKfSA_,@"STO_CUDA_ENTRY STV_DEFAULT"
_ZN17fastertransformer29add_bias_layernorm_add_res_e2ILi2EEEvP5char2PKS1_P7__half2PKS5_S8_S8_fiiPKfSA_:
.text._ZN17fastertransformer29add_bias_layernorm_add_res_e2ILi2EEEvP5char2PKS1_P7__half2PKS5_S8_S8_fiiPKfSA_:
[----:B------:R-:W-:Y:S08]  /*0000*/  LDC R1, c[0x0][0x37c] ;  /* 0x0000df00ff017b82 */ /* 0x000ff00000000800 */
[----:B------:R-:W0:Y:S01]  /*0010*/  LDC.64 R8, c[0x0][0x3c0] ;  /* 0x0000f000ff087b82 */ /* 0x000e220000000a00 */
[----:B------:R-:W0:Y:S01]  /*0020*/  LDCU.64 UR8, c[0x0][0x358] ;  /* 0x00006b00ff0877ac */ /* 0x000e220008000a00 */
[----:B------:R-:W1:Y:S01]  /*0030*/  S2R R6, SR_TID.X ;  /* 0x0000000000067919 */ /* 0x000e620000002100 */
[----:B------:R-:W2:Y:S01]  /*0040*/  LDCU UR11, c[0x0][0x3b8] ;  /* 0x00007700ff0b77ac */ /* 0x000ea20008000800 */
[----:B------:R-:W3:Y:S01]  /*0050*/  LDCU.64 UR4, c[0x0][0x3c8] ;  /* 0x00007900ff0477ac */ /* 0x000ee20008000a00 */
[----:B------:R-:W4:Y:S01]  /*0060*/  S2R R2, SR_CTAID.X ;  /* 0x0000000000027919 */ /* 0x000f220000002500 */
[----:B------:R-:W1:Y:S01]  /*0070*/  LDCU UR10, c[0x0][0x360] ;  /* 0x00006c00ff0a77ac */ /* 0x000e620008000800 */
[----:B--2---:R-:W-:Y:S01]  /*0080*/  USHF.R.S32.HI UR7, URZ, 0x1, UR11 ;  /* 0x00000001ff077899 */ /* 0x004fe2000801140b */
[----:B0-----:R0:W5:Y:S01]  /*0090*/  LDG.E.CONSTANT R3, desc[UR8][R8.64] ;  /* 0x0000000808037981 */ /* 0x001162000c1e9900 */
[----:B---3--:R-:W-:-:S04]  /*00a0*/  ISETP.NE.U32.AND P0, PT, RZ, UR4, PT ;  /* 0x00000004ff007c0c */ /* 0x008fc8000bf05070 */
[C---:B-1----:R-:W-:Y:S01]  /*00b0*/  ISETP.LT.AND P2, PT, R6.reuse, UR7, PT ;  /* 0x0000000706007c0c */ /* 0x042fe2000bf41270 */
[----:B------:R-:W-:Y:S01]  /*00c0*/  BSSY.RECONVERGENT B0, `(.L_x_523) ;  /* 0x000001f000007945 */ /* 0x000fe20003800200 */
[----:B------:R-:W-:Y:S01]  /*00d0*/  IADD3 R0, PT, PT, R6, UR10, RZ ;  /* 0x0000000a06007c10 */ /* 0x000fe2000fffe0ff */
[----:B------:R-:W-:Y:S01]  /*00e0*/  HFMA2 R4, -RZ, RZ, 0, 0 ;  /* 0x00000000ff047431 */ /* 0x000fe200000001ff */
[----:B------:R-:W-:Y:S02]  /*00f0*/  ISETP.NE.AND.EX P0, PT, RZ, UR5, PT, P0 ;  /* 0x00000005ff007c0c */ /* 0x000fe4000bf05300 */
[----:B------:R-:W-:-:S07]  /*0100*/  ISETP.GE.AND P1, PT, R0, UR7, PT ;  /* 0x0000000700007c0c */ /* 0x000fce000bf26270 */
[----:B0---4-:R-:W-:Y:S06]  /*0110*/  @!P2 BRA `(.L_x_524) ;  /* 0x000000000064a947 */ /* 0x011fec0003800000 */
        /* <DEDUP_REMOVED lines=25> */
.L_x_524:
[----:B------:R-:W-:Y:S05]  /*02b0*/  BSYNC.RECONVERGENT B0 ;  /* 0x0000000000007941 */ /* 0x000fea0003800200 */
.L_x_523:
        /* <DEDUP_REMOVED lines=27> */
.L_x_526:
[----:B------:R-:W-:Y:S05]  /*0470*/  BSYNC.RECONVERGENT B0 ;  /* 0x0000000000007941 */ /* 0x000fea0003800200 */
.L_x_525:
[----:B------:R-:W0:Y:S01]  /*0480*/  SHFL.BFLY PT, R7, R4, 0x10, 0x1f ;  /* 0x0e001f0004077f89 */ /* 0x000e2200000e0000 */
[----:B------:R-:W1:Y:S01]  /*0490*/  S2UR UR6, SR_CgaCtaId ;  /* 0x00000000000679c3 */ /* 0x000e620000008800 */
[----:B------:R-:W-:Y:S01]  /*04a0*/  UMOV UR4, 0x400 ;  /* 0x0000040000047882 */ /* 0x000fe20000000000 */
[----:B------:R-:W-:Y:S01]  /*04b0*/  I2FP.F32.U32 R12, UR10 ;  /* 0x0000000a000c7c45 */ /* 0x000fe20008201000 */
[----:B------:R-:W-:-:S04]  /*04c0*/  UIADD3 UR5, UPT, UPT, UR4, 0x8, URZ ;  /* 0x0000000804057890 */ /* 0x000fc8000fffe0ff */
[----:B------:R-:W-:Y:S01]  /*04d0*/  FMUL.FTZ R13, R12, 0.03125 ;  /* 0x3d0000000c0d7820 */ /* 0x000fe20000410000 */
[----:B0-----:R-:W-:Y:S01]  /*04e0*/  FADD.FTZ R7, R7, R4 ;  /* 0x0000000407077221 */ /* 0x001fe20000010000 */
[----:B-1----:R-:W-:Y:S01]  /*04f0*/  ULEA UR5, UR6, UR5, 0x18 ;  /* 0x0000000506057291 */ /* 0x002fe2000f8ec0ff */
[----:B------:R-:W-:Y:S01]  /*0500*/  I2FP.F32.U32 R4, R6 ;  /* 0x0000000600047245 */ /* 0x000fe20000201000 */
[----:B------:R-:W-:Y:S02]  /*0510*/  ULEA UR4, UR6, UR4, 0x18 ;  /* 0x0000000406047291 */ /* 0x000fe4000f8ec0ff */
[----:B------:R-:W0:Y:S01]  /*0520*/  SHFL.BFLY PT, R8, R7, 0x8, 0x1f ;  /* 0x0d001f0007087f89 */ /* 0x000e2200000e0000 */
[----:B------:R-:W-:Y:S02]  /*0530*/  FSETP.GT.FTZ.AND P3, PT, R13, R4, PT ;  /* 0x000000040d00720b */ /* 0x000fe40003f74000 */
[----:B------:R-:W-:Y:S01]  /*0540*/  MOV R4, RZ ;  /* 0x000000ff00047202 */ /* 0x000fe20000000f00 */
[----:B0-----:R-:W-:Y:S01]  /*0550*/  FADD.FTZ R8, R7, R8 ;  /* 0x0000000807087221 */ /* 0x001fe20000010000 */
[----:B------:R-:W-:-:S04]  /*0560*/  LOP3.LUT P4, R7, R6, 0x1f, RZ, 0xc0, !PT ;  /* 0x0000001f06077812 */ /* 0x000fc8000788c0ff */
[----:B------:R-:W0:Y:S02]  /*0570*/  SHFL.BFLY PT, R9, R8, 0x4, 0x1f ;  /* 0x0c801f0008097f89 */ /* 0x000e2400000e0000 */
[----:B0-----:R-:W-:Y:S01]  /*0580*/  FADD.FTZ R9, R8, R9 ;  /* 0x0000000908097221 */ /* 0x001fe20000010000 */
[----:B------:R-:W-:-:S04]  /*0590*/  LEA.HI R8, R6, UR5, RZ, 0x1d ;  /* 0x0000000506087c11 */ /* 0x000fc8000f8fe8ff */
[----:B------:R-:W0:Y:S02]  /*05a0*/  SHFL.BFLY PT, R10, R9, 0x2, 0x1f ;  /* 0x0c401f00090a7f89 */ /* 0x000e2400000e0000 */
[----:B0-----:R-:W-:Y:S01]  /*05b0*/  FADD.FTZ R10, R9, R10 ;  /* 0x0000000a090a7221 */ /* 0x001fe20000010000 */
[----:B------:R-:W-:-:S04]  /*05c0*/  LEA R9, R7, UR5, 0x2 ;  /* 0x0000000507097c11 */ /* 0x000fc8000f8e10ff */
[----:B------:R-:W0:Y:S02]  /*05d0*/  SHFL.BFLY PT, R11, R10, 0x1, 0x1f ;  /* 0x0c201f000a0b7f89 */ /* 0x000e2400000e0000 */
[----:B0-----:R-:W-:-:S05]  /*05e0*/  FADD.FTZ R15, R10, R11 ;  /* 0x0000000b0a0f7221 */ /* 0x001fca0000010000 */
[----:B------:R-:W-:Y:S01]  /*05f0*/  @!P4 STS [R8], R15 ;  /* 0x0000000f0800c388 */ /* 0x000fe20000000800 */
[----:B------:R-:W-:Y:S01]  /*0600*/  BAR.SYNC.DEFER_BLOCKING 0x0 ;  /* 0x0000000000007b1d */ /* 0x000fe20000010000 */
[----:B------:R-:W-:-:S13]  /*0610*/  ISETP.NE.AND P4, PT, R6, RZ, PT ;  /* 0x000000ff0600720c */ /* 0x000fda0003f85270 */
[----:B------:R-:W-:Y:S01]  /*0620*/  @!P4 I2FP.F32.S32 R14, UR11 ;  /* 0x0000000b000ecc45 */ /* 0x000fe20008201400 */
[----:B------:R-:W0:Y:S04]  /*0630*/  @P3 LDS R4, [R9] ;  /* 0x0000000009043984 */ /* 0x000e280000000800 */
[----:B0-----:R-:W0:Y:S02]  /*0640*/  SHFL.BFLY PT, R11, R4, 0x10, 0x1f ;  /* 0x0e001f00040b7f89 */ /* 0x001e2400000e0000 */
[----:B0-----:R-:W-:Y:S02]  /*0650*/  FADD.FTZ R11, R11, R4 ;  /* 0x000000040b0b7221 */ /* 0x001fe40000010000 */
[----:B------:R0:W1:Y:S03]  /*0660*/  @!P4 MUFU.RCP R4, R14 ;  /* 0x0000000e0004c308 */ /* 0x0000660000001000 */
[----:B------:R-:W2:Y:S02]  /*0670*/  SHFL.BFLY PT, R10, R11, 0x8, 0x1f ;  /* 0x0d001f000b0a7f89 */ /* 0x000ea400000e0000 */
[----:B--2---:R-:W-:-:S05]  /*0680*/  FADD.FTZ R10, R11, R10 ;  /* 0x0000000a0b0a7221 */ /* 0x004fca0000010000 */
[----:B------:R-:W2:Y:S02]  /*0690*/  SHFL.BFLY PT, R13, R10, 0x4, 0x1f ;  /* 0x0c801f000a0d7f89 */ /* 0x000ea400000e0000 */
[----:B--2---:R-:W-:Y:S01]  /*06a0*/  FADD.FTZ R13, R10, R13 ;  /* 0x0000000d0a0d7221 */ /* 0x004fe20000010000 */
[----:B------:R-:W-:-:S04]  /*06b0*/  IADD3 R10, PT, PT, -R6, UR7, RZ ;  /* 0x00000007060a7c10 */ /* 0x000fc8000fffe1ff */
[----:B------:R-:W2:Y:S01]  /*06c0*/  SHFL.BFLY PT, R12, R13, 0x2, 0x1f ;  /* 0x0c401f000d0c7f89 */ /* 0x000ea200000e0000 */
[C---:B------:R-:W-:Y:S02]  /*06d0*/  ISETP.GE.AND P5, PT, R10.reuse, 0x1, PT ;  /* 0x000000010a00780c */ /* 0x040fe40003fa6270 */
[----:B------:R-:W-:-:S11]  /*06e0*/  ISETP.LE.AND P6, PT, R10, UR10, PT ;  /* 0x0000000a0a007c0c */ /* 0x000fd6000bfc3270 */
[----:B------:R-:W-:Y:S02]  /*06f0*/  @P5 HADD2.F32 R10, -RZ, R5.H1_H1 ;  /* 0x30000005ff0a5230 */ /* 0x000fe40000004100 */
[--C-:B0----5:R-:W-:Y:S02]  /*0700*/  @!P6 HADD2.F32 R14, -RZ, R3.reuse.H1_H1 ;  /* 0x30000003ff0ee230 */ /* 0x121fe40000004100 */
[----:B------:R-:W-:Y:S02]  /*0710*/  @!P6 HADD2.F32 R16, -RZ, R3.H0_H0 ;  /* 0x20000003ff10e230 */ /* 0x000fe40000004100 */
[----:B--2---:R-:W-:-:S05]  /*0720*/  FADD.FTZ R12, R13, R12 ;  /* 0x0000000c0d0c7221 */ /* 0x004fca0000010000 */
[----:B------:R-:W0:Y:S02]  /*0730*/  SHFL.BFLY PT, R15, R12, 0x1, 0x1f ;  /* 0x0c201f000c0f7f89 */ /* 0x000e2400000e0000 */
[----:B0-----:R-:W-:Y:S01]  /*0740*/  FADD.FTZ R15, R12, R15 ;  /* 0x0000000f0c0f7221 */ /* 0x001fe20000010000 */
[----:B------:R-:W-:-:S03]  /*0750*/  @P5 HADD2.F32 R12, -RZ, R5.H0_H0 ;  /* 0x20000005ff0c5230 */ /* 0x000fc60000004100 */
[----:B-1----:R-:W-:-:S05]  /*0760*/  @!P4 FMUL.FTZ R4, R15, R4 ;  /* 0x000000040f04c220 */ /* 0x002fca0000410000 */
[----:B------:R-:W-:Y:S01]  /*0770*/  @!P4 STS [UR4], R4 ;  /* 0x00000004ff00c988 */ /* 0x000fe20008000804 */
[----:B------:R-:W-:Y:S06]  /*0780*/  BAR.SYNC.DEFER_BLOCKING 0x0 ;  /* 0x0000000000007b1d */ /* 0x000fec0000010000 */
[----:B------:R-:W0:Y:S02]  /*0790*/  LDS R11, [UR4] ;  /* 0x00000004ff0b7984 */ /* 0x000e240008000800 */
[--C-:B0-----:R-:W-:Y:S01]  /*07a0*/  @P5 FADD.FTZ R10, R10, -R11.reuse ;  /* 0x8000000b0a0a5221 */ /* 0x101fe20000010000 */
[--C-:B------:R-:W-:Y:S01]  /*07b0*/  @P5 FADD.FTZ R4, R12, -R11.reuse ;  /* 0x8000000b0c045221 */ /* 0x100fe20000010000 */
[--C-:B------:R-:W-:Y:S01]  /*07c0*/  @!P6 FADD.FTZ R14, R14, -R11.reuse ;  /* 0x8000000b0e0ee221 */ /* 0x100fe20000010000 */
[----:B------:R-:W-:Y:S01]  /*07d0*/  @!P6 FADD.FTZ R11, R16, -R11 ;  /* 0x8000000b100be221 */ /* 0x000fe20000010000 */
[----:B------:R-:W-:Y:S01]  /*07e0*/  @P5 FMUL.FTZ R13, R10, R10 ;  /* 0x0000000a0a0d5220 */ /* 0x000fe20000410000 */
[----:B------:R-:W-:-:S02]  /*07f0*/  HFMA2 R12, -RZ, RZ, 0, 0 ;  /* 0x00000000ff0c7431 */ /* 0x000fc400000001ff */
[----:B------:R-:W-:Y:S01]  /*0800*/  @!P6 FMUL.FTZ R14, R14, R14 ;  /* 0x0000000e0e0ee220 */ /* 0x000fe20000410000 */
[----:B------:R-:W-:-:S03]  /*0810*/  @P5 FFMA.FTZ R13, R4, R4, R13 ;  /* 0x00000004040d5223 */ /* 0x000fc6000001000d */
[----:B------:R-:W-:Y:S01]  /*0820*/  @!P6 FFMA.FTZ R11, R11, R11, R14 ;  /* 0x0000000b0b0be223 */ /* 0x000fe2000001000e */
[----:B------:R-:W-:-:S04]  /*0830*/  @P5 FADD.FTZ R12, RZ, R13 ;  /* 0x0000000dff0c5221 */ /* 0x000fc80000010000 */
[----:B------:R-:W-:-:S05]  /*0840*/  @!P6 FADD.FTZ R12, R12, R11 ;  /* 0x0000000b0c0ce221 */ /* 0x000fca0000010000 */
[----:B------:R-:W0:Y:S02]  /*0850*/  SHFL.BFLY PT, R11, R12, 0x10, 0x1f ;  /* 0x0e001f000c0b7f89 */ /* 0x000e2400000e0000 */
[----:B0-----:R-:W-:Y:S01]  /*0860*/  FADD.FTZ R13, R11, R12 ;  /* 0x0000000c0b0d7221 */ /* 0x001fe20000010000 */
[----:B------:R-:W-:Y:S01]  /*0870*/  ISETP.NE.AND P5, PT, R7, RZ, PT ;  /* 0x000000ff0700720c */ /* 0x000fe20003fa5270 */
[----:B------:R-:W0:Y:S03]  /*0880*/  @P0 LDC.64 R10, c[0x0][0x3c8] ;  /* 0x0000f200ff0a0b82 */ /* 0x000e260000000a00 */
[----:B------:R-:W1:Y:S02]  /*0890*/  SHFL.BFLY PT, R4, R13, 0x8, 0x1f ;  /* 0x0d001f000d047f89 */ /* 0x000e6400000e0000 */
[----:B-1----:R-:W-:Y:S01]  /*08a0*/  FADD.FTZ R14, R13, R4 ;  /* 0x000000040d0e7221 */ /* 0x002fe20000010000 */
[----:B------:R-:W-:Y:S01]  /*08b0*/  MOV R7, RZ ;  /* 0x000000ff00077202 */ /* 0x000fe20000000f00 */
[----:B------:R-:W-:-:S03]  /*08c0*/  HFMA2 R4, -RZ, RZ, -1.875, 0 ;  /* 0xbf800000ff047431 */ /* 0x000fc600000001ff */
[----:B------:R-:W1:Y:S04]  /*08d0*/  SHFL.BFLY PT, R15, R14, 0x4, 0x1f ;  /* 0x0c801f000e0f7f89 */ /* 0x000e6800000e0000 */
[----:B0-----:R0:W5:Y:S01]  /*08e0*/  @P0 LDG.E.CONSTANT R4, desc[UR8][R10.64] ;  /* 0x000000080a040981 */ /* 0x001162000c1e9900 */
[----:B------:R-:W-:Y:S01]  /*08f0*/  BSSY.RECONVERGENT B0, `(.L_x_527) ;  /* 0x000004c000007945 */ /* 0x000fe20003800200 */
[----:B-1----:R-:W-:Y:S02]  /*0900*/  FADD.FTZ R15, R14, R15 ;  /* 0x0000000f0e0f7221 */ /* 0x002fe40000010000 */
[----:B------:R-:W1:Y:S03]  /*0910*/  @!P4 LDC R14, c[0x0][0x3b0] ;  /* 0x0000ec00ff0ecb82 */ /* 0x000e660000000800 */
[----:B------:R-:W2:Y:S02]  /*0920*/  SHFL.BFLY PT, R16, R15, 0x2, 0x1f ;  /* 0x0c401f000f107f89 */ /* 0x000ea400000e0000 */
[----:B--2---:R-:W-:-:S05]  /*0930*/  FADD.FTZ R16, R15, R16 ;  /* 0x000000100f107221 */ /* 0x004fca0000010000 */
[----:B------:R-:W2:Y:S02]  /*0940*/  SHFL.BFLY PT, R17, R16, 0x1, 0x1f ;  /* 0x0c201f0010117f89 */ /* 0x000ea400000e0000 */
[----:B--2---:R-:W-:-:S05]  /*0950*/  FADD.FTZ R17, R16, R17 ;  /* 0x0000001110117221 */ /* 0x004fca0000010000 */
[----:B------:R-:W-:Y:S01]  /*0960*/  @!P5 STS [R8], R17 ;  /* 0x000000110800d388 */ /* 0x000fe20000000800 */
[----:B------:R-:W-:Y:S06]  /*0970*/  BAR.SYNC.DEFER_BLOCKING 0x0 ;  /* 0x0000000000007b1d */ /* 0x000fec0000010000 */
[----:B------:R2:W0:Y:S02]  /*0980*/  @P3 LDS R7, [R9] ;  /* 0x0000000009073984 */ /* 0x0004240000000800 */
[----:B--2---:R-:W-:-:S06]  /*0990*/  @!P4 I2FP.F32.S32 R9, UR11 ;  /* 0x0000000b0009cc45 */ /* 0x004fcc0008201400 */
[----:B------:R-:W1:Y:S01]  /*09a0*/  @!P4 MUFU.RCP R9, R9 ;  /* 0x000000090009c308 */ /* 0x000e620000001000 */
        /* <DEDUP_REMOVED lines=10> */
[----:B-1----:R-:W-:-:S06]  /*0a50*/  @!P4 FFMA.FTZ R7, R7, R9, R14 ;  /* 0x000000090707c223 */ /* 0x002fcc000001000e */
[----:B------:R-:W0:Y:S02]  /*0a60*/  @!P4 MUFU.RSQ R7, R7 ;  /* 0x000000070007c308 */ /* 0x000e240000001400 */
[----:B0-----:R0:W-:Y:S01]  /*0a70*/  @!P4 STS [UR4+0x4], R7 ;  /* 0x00000407ff00c988 */ /* 0x0011e20008000804 */
[----:B------:R-:W-:Y:S06]  /*0a80*/  BAR.SYNC.DEFER_BLOCKING 0x0 ;  /* 0x0000000000007b1d */ /* 0x000fec0000010000 */
[----:B------:R-:W-:Y:S05]  /*0a90*/  @!P2 BRA `(.L_x_528) ;  /* 0x0000000000c4a947 */ /* 0x000fea0003800000 */
[----:B------:R-:W1:Y:S01]  /*0aa0*/  LDC.64 R12, c[0x0][0x3a0] ;  /* 0x0000e800ff0c7b82 */ /* 0x000e620000000a00 */
[----:B------:R-:W2:Y:S01]  /*0ab0*/  LDCU UR5, c[0x0][0x3b4] ;  /* 0x00007680ff0577ac */ /* 0x000ea20008000800 */
[----:B0-----:R-:W-:-:S04]  /*0ac0*/  SHF.L.U32 R7, R6, 0x1, RZ ;  /* 0x0000000106077819 */ /* 0x001fc800000006ff */
[C---:B------:R-:W-:Y:S02]  /*0ad0*/  LOP3.LUT R15, R7.reuse, 0x1e, RZ, 0xc0, !PT ;  /* 0x0000001e070f7812 */ /* 0x040fe400078ec0ff */
        /* <DEDUP_REMOVED lines=41> */
.L_x_529:
[----:B------:R-:W0:Y:S01]  /*0d70*/  LDC.64 R6, c[0x0][0x380] ;  /* 0x0000e000ff067b82 */ /* 0x000e220000000a00 */
[----:B------:R-:W-:Y:S01]  /*0d80*/  F2FP.F16.F32.PACK_AB R5, R16, R5 ;  /* 0x000000051005723e */ /* 0x000fe200000000ff */
[----:B0-----:R-:W-:-:S05]  /*0d90*/  IMAD.WIDE.U32 R10, R10, 0x4, R6 ;  /* 0x000000040a0a7825 */ /* 0x001fca00078e0006 */
[----:B------:R2:W-:Y:S02]  /*0da0*/  STG.E desc[UR8][R10.64], R5 ;  /* 0x000000050a007986 */ /* 0x0005e4000c101908 */
.L_x_528:
[----:B------:R-:W-:Y:S05]  /*0db0*/  BSYNC.RECONVERGENT B0 ;  /* 0x0000000000007941 */ /* 0x000fea0003800200 */
.L_x_527:
[----:B------:R-:W-:Y:S05]  /*0dc0*/  @P1 EXIT ;  /* 0x000000000000194d */ /* 0x000fea0003800000 */
[----:B-12---:R-:W1:Y:S01]  /*0dd0*/  LDC.64 R10, c[0x0][0x3a0] ;  /* 0x0000e800ff0a7b82 */ /* 0x006e620000000a00 */
[----:B------:R-:W2:Y:S01]  /*0de0*/  LDCU UR5, c[0x0][0x3b4] ;  /* 0x00007680ff0577ac */ /* 0x000ea20008000800 */
[----:B------:R-:W-:-:S04]  /*0df0*/  SHF.L.U32 R5, R0, 0x1, RZ ;  /* 0x0000000100057819 */ /* 0x000fc800000006ff */
[C---:B------:R-:W-:Y:S02]  /*0e00*/  LOP3.LUT R9, R5.reuse, 0x1e, RZ, 0xc0, !PT ;  /* 0x0000001e05097812 */ /* 0x040fe400078ec0ff */
[----:B------:R-:W3:Y:S01]  /*0e10*/  LDC.64 R12, c[0x0][0x3a8] ;  /* 0x0000ea00ff0c7b82 */ /* 0x000ee20000000a00 */
[----:B------:R-:W-:Y:S02]  /*0e20*/  LOP3.LUT R5, R5, 0x1fe0, RZ, 0xc0, !PT ;  /* 0x00001fe005057812 */ /* 0x000fe400078ec0ff */
[----:B------:R-:W-:Y:S02]  /*0e30*/  LEA R2, R2, R9, 0x5 ;  /* 0x0000000902027211 */ /* 0x000fe400078e28ff */
[----:B------:R-:W4:Y:S03]  /*0e40*/  LDS.64 R8, [UR4] ;  /* 0x00000004ff087984 */ /* 0x000f260008000a00 */
[----:B0-----:R-:W0:Y:S01]  /*0e50*/  LDC.64 R6, c[0x0][0x390] ;  /* 0x0000e400ff067b82 */ /* 0x001e220000000a00 */
[----:B--2---:R-:W-:-:S02]  /*0e60*/  IMAD R2, R5, UR5, R2 ;  /* 0x0000000505027c24 */ /* 0x004fc4000f8e0202 */
[----:B-1----:R-:W-:-:S06]  /*0e70*/  IMAD.WIDE.U32 R10, R0, 0x4, R10 ;  /* 0x00000004000a7825 */ /* 0x002fcc00078e000a */
[----:B------:R-:W2:Y:S01]  /*0e80*/  LDG.E R10, desc[UR8][R10.64] ;  /* 0x000000080a0a7981 */ /* 0x000ea2000c1e1900 */
[----:B---3--:R-:W-:Y:S01]  /*0e90*/  IMAD.WIDE.U32 R12, R0, 0x4, R12 ;  /* 0x00000004000c7825 */ /* 0x008fe200078e000c */
[----:B------:R-:W-:-:S05]  /*0ea0*/  SHF.R.U32.HI R0, RZ, 0x1, R2 ;  /* 0x00000001ff007819 */ /* 0x000fca0000011602 */
[----:B------:R-:W3:Y:S01]  /*0eb0*/  LDG.E R12, desc[UR8][R12.64] ;  /* 0x000000080c0c7981 */ /* 0x000ee2000c1e1900 */
[----:B0-----:R-:W-:-:S05]  /*0ec0*/  IMAD.WIDE.U32 R6, R0, 0x4, R6 ;  /* 0x0000000400067825 */ /* 0x001fca00078e0006 */
[----:B------:R-:W3:Y:S01]  /*0ed0*/  LDG.E R14, desc[UR8][R6.64] ;  /* 0x00000008060e7981 */ /* 0x000ee2000c1e1900 */
[--C-:B------:R-:W-:Y:S02]  /*0ee0*/  HADD2.F32 R5, -RZ, R3.reuse.H0_H0 ;  /* 0x20000003ff057230 */ /* 0x100fe40000004100 */
[----:B------:R-:W-:-:S03]  /*0ef0*/  HADD2.F32 R3, -RZ, R3.H1_H1 ;  /* 0x30000003ff037230 */ /* 0x000fc60000004100 */
[--C-:B----4-:R-:W-:Y:S02]  /*0f00*/  FADD.FTZ R16, R5, -R8.reuse ;  /* 0x8000000805107221 */ /* 0x110fe40000010000 */
        /* <DEDUP_REMOVED lines=8> */
[--C-:B------:R-:W-:Y:S02]  /*0f90*/  HADD2.F32 R2, -RZ, R14.reuse.H0_H0 ;  /* 0x2000000eff027230 */ /* 0x100fe40000004100 */
        /* <DEDUP_REMOVED lines=16> */
.L_x_530:
[----:B------:R-:W0:Y:S01]  /*10a0*/  LDC.64 R2, c[0x0][0x380] ;  /* 0x0000e000ff027b82 */ /* 0x000e220000000a00 */
[----:B------:R-:W-:Y:S01]  /*10b0*/  F2FP.F16.F32.PACK_AB R5, R14, R5 ;  /* 0x000000050e05723e */ /* 0x000fe200000000ff */
[----:B0-----:R-:W-:-:S05]  /*10c0*/  IMAD.WIDE.U32 R2, R0, 0x4, R2 ;  /* 0x0000000400027825 */ /* 0x001fca00078e0002 */
[----:B------:R-:W-:Y:S01]  /*10d0*/  STG.E desc[UR8][R2.64], R5 ;  /* 0x0000000502007986 */ /* 0x000fe2000c101908 */
[----:B------:R-:W-:Y:S05]  /*10e0*/  EXIT ;  /* 0x000000000000794d */ /* 0x000fea0003800000 */
.L_x_531:
        /* <DEDUP_REMOVED lines=9> */
.L_x_607:


//--------------------- .text._ZN17fastertransformer26add_bias_layernorm_add_resI6__halfLi1EEEvPaPKaPT_PKS5_S8_S8_fiiPKfSA_ --------------------------
	.section	.text._ZN17fastertransformer26add_bias_layernorm_add_resI6__halfLi1EEEvPaPKaPT_PKS5_S8_S8_fiiPKfSA_,"ax",@progbits
	.align	128
        .global         _ZN17fastertransformer26add_bias_layernorm_add_resI6__halfLi1EEEvPaPKaPT_PKS5_S8_S8_fiiPKfSA_
        .type           _ZN17fastertransformer26add_bias_layernorm_add_resI6__halfLi1EEEvPaPKaPT_PKS5_S8_S8_fiiPKfSA_,@function
        .size           _ZN17fastertransformer26add_bias_layernorm_add_resI6__halfLi1EEEvPaPKaPT_PKS5_S8_S8_fiiPKfSA_,(.L_x_608 - _ZN17fastertransformer26add_bias_layernorm_add_resI6__halfLi1EEEvPaPKaPT_PKS5_S8_S8_fiiPKfSA_)
        .other          _ZN17fastertransformer26add_bias_layernorm_add_resI6__halfLi1EEEvPaPKaPT_PKS5_S8_S8_fiiPKfSA_,@"STO_CUDA_ENTRY STV_DEFAULT"
_ZN17fastertransformer26add_bias_layernorm_add_resI6__halfLi1EEEvPaPKaPT_PKS5_S8_S8_fiiPKfSA_:
.text._ZN17fastertransformer26add_bias_layernorm_add_resI6__halfLi1EEEvPaPKaPT_PKS5_S8_S8_fiiPKfSA_:
[----:B------:R-:W-:Y:S01]  /*0000*/  LDC R1, c[0x0][0x37c] ;  /* 0x0000df00ff017b82 */ /* 0x000fe20000000800 */
[----:B------:R-:W0:Y:S01]  /*0010*/  S2R R2, SR_TID.X ;  /* 0x0000000000027919 */ /* 0x000e220000002100 */
[----:B------:R-:W0:Y:S01]  /*0020*/  LDCU UR10, c[0x0][0x3b8] ;  /* 0x00007700ff0a77ac */ /* 0x000e220008000800 */
[----:B------:R-:W1:Y:S01]  /*0030*/  LDCU.64 UR8, c[0x0][0x358] ;  /* 0x00006b00ff0877ac */ /* 0x000e620008000a00 */
[----:B0-----:R-:W-:-:S13]  /*0040*/  ISETP.GE.AND P2, PT, R2, UR10, PT ;  /* 0x0000000a02007c0c */ /* 0x001fda000bf46270 */
[----:B------:R-:W0:Y:S01]  /*0050*/  @!P2 S2R R5, SR_CTAID.X ;  /* 0x000000000005a919 */ /* 0x000e220000002500 */
[----:B------:R-:W2:Y:S01]  /*0060*/  @!P2 LDC R4, c[0x0][0x3b4] ;  /* 0x0000ed00ff04ab82 */ /* 0x000ea20000000800 */
[----:B------:R-:W-:-:S07]  /*0070*/  @!P2 LOP3.LUT R0, R2, 0x1f, RZ, 0xc0, !PT ;  /* 0x0000001f0200a812 */ /* 0x000fce00078ec0ff */
[----:B------:R-:W3:Y:S08]  /*0080*/  @!P2 LDC.64 R8, c[0x0][0x388] ;  /* 0x0000e200ff08ab82 */ /* 0x000ef00000000a00 */
[----:B------:R-:W4:Y:S01]  /*0090*/  @!P2 LDC.64 R6, c[0x0][0x398] ;  /* 0x0000e600ff06ab82 */ /* 0x000f220000000a00 */
[----:B0-----:R-:W-:Y:S02]  /*00a0*/  @!P2 LEA R5, R5, R0, 0x5 ;  /* 0x000000000505a211 */ /* 0x001fe400078e28ff */
[----:B------:R-:W-:-:S05]  /*00b0*/  @!P2 LOP3.LUT R0, R2, 0x3e0, RZ, 0xc0, !PT ;  /* 0x000003e00200a812 */ /* 0x000fca00078ec0ff */
[----:B--2---:R-:W-:Y:S02]  /*00c0*/  @!P2 IMAD R0, R0, R4, R5 ;  /* 0x000000040000a224 */ /* 0x004fe400078e0205 */
[----:B------:R-:W0:Y:S03]  /*00d0*/  LDC.64 R4, c[0x0][0x3c0] ;  /* 0x0000f000ff047b82 */ /* 0x000e260000000a00 */
[----:B---3--:R-:W-:-:S04]  /*00e0*/  @!P2 IADD3 R8, P0, PT, R0, R8, RZ ;  /* 0x000000080008a210 */ /* 0x008fc80007f1e0ff */
[----:B------:R-:W-:-:S05]  /*00f0*/  @!P2 LEA.HI.X.SX32 R9, R0, R9, 0x1, P0 ;  /* 0x000000090009a211 */ /* 0x000fca00000f0eff */
[----:B-1----:R-:W2:Y:S01]  /*0100*/  @!P2 LDG.E.S8 R8, desc[UR8][R8.64] ;  /* 0x000000080808a981 */ /* 0x002ea2000c1e1300 */
[----:B----4-:R-:W-:-:S06]  /*0110*/  @!P2 IMAD.WIDE.U32 R6, R2, 0x2, R6 ;  /* 0x000000020206a825 */ /* 0x010fcc00078e0006 */
[----:B------:R-:W3:Y:S04]  /*0120*/  @!P2 LDG.E.U16 R7, desc[UR8][R6.64] ;  /* 0x000000080607a981 */ /* 0x000ee8000c1e1500 */
[----:B0-----:R-:W4:Y:S01]  /*0130*/  LDG.E.CONSTANT R4, desc[UR8][R4.64] ;  /* 0x0000000804047981 */ /* 0x001f22000c1e9900 */
[----:B------:R-:W0:Y:S01]  /*0140*/  S2UR UR6, SR_CgaCtaId ;  /* 0x00000000000679c3 */ /* 0x000e220000008800 */
[----:B------:R-:W-:Y:S01]  /*0150*/  UMOV UR4, 0x400 ;  /* 0x0000040000047882 */ /* 0x000fe20000000000 */
[----:B------:R-:W-:Y:S01]  /*0160*/  ISETP.NE.AND P1, PT, R2, RZ, PT ;  /* 0x000000ff0200720c */ /* 0x000fe20003f25270 */
[----:B------:R-:W-:-:S12]  /*0170*/  UIADD3 UR5, UPT, UPT, UR4, 0x8, URZ ;  /* 0x0000000804057890 */ /* 0x000fd8000fffe0ff */
[----:B------:R-:W1:Y:S01]  /*0180*/  @!P1 LDC R13, c[0x0][0x3b0] ;  /* 0x0000ec00ff0d9b82 */ /* 0x000e620000000800 */
[----:B0-----:R-:W-:Y:S02]  /*0190*/  ULEA UR5, UR6, UR5, 0x18 ;  /* 0x0000000506057291 */ /* 0x001fe4000f8ec0ff */
[----:B------:R-:W-:Y:S01]  /*01a0*/  ULEA UR4, UR6, UR4, 0x18 ;  /* 0x0000000406047291 */ /* 0x000fe2000f8ec0ff */
[----:B------:R-:W0:Y:S01]  /*01b0*/  LDCU.64 UR6, c[0x0][0x3c8] ;  /* 0x00007900ff0677ac */ /* 0x000e220008000a00 */
[----:B--2---:R-:W3:Y:S01]  /*01c0*/  @!P2 I2F.F16 R0, R8 ;  /* 0x000000080000a306 */ /* 0x004ee20000200c00 */
[----:B----4-:R-:W-:-:S05]  /*01d0*/  @!P2 F2FP.F16.F32.PACK_AB R5, RZ, R4 ;  /* 0x00000004ff05a23e */ /* 0x010fca00000000ff */
[----:B---3--:R-:W-:Y:S02]  /*01e0*/  @!P2 HFMA2 R5, R0.H0_H0, R5.H0_H0, R7.H0_H0 ;  /* 0x200000050005a231 */ /* 0x008fe40000040807 */
[----:B------:R-:W-:-:S03]  /*01f0*/  HFMA2 R0, -RZ, RZ, 0, 0 ;  /* 0x00000000ff007431 */ /* 0x000fc600000001ff */
[----:B------:R-:W-:-:S05]  /*0200*/  @!P2 HADD2.F32 R3, -RZ, R5.H0_H0 ;  /* 0x20000005ff03a230 */ /* 0x000fca0000004100 */
[----:B------:R-:W-:-:S05]  /*0210*/  @!P2 FADD.FTZ R0, RZ, R3 ;  /* 0x00000003ff00a221 */ /* 0x000fca0000010000 */
[----:B------:R-:W2:Y:S02]  /*0220*/  SHFL.BFLY PT, R11, R0, 0x10, 0x1f ;  /* 0x0e001f00000b7f89 */ /* 0x000ea400000e0000 */
[----:B--2---:R-:W-:-:S05]  /*0230*/  FADD.FTZ R11, R11, R0 ;  /* 0x000000000b0b7221 */ /* 0x004fca0000010000 */
[----:B------:R-:W2:Y:S02]  /*0240*/  SHFL.BFLY PT, R4, R11, 0x8, 0x1f ;  /* 0x0d001f000b047f89 */ /* 0x000ea400000e0000 */
[----:B--2---:R-:W-:-:S05]  /*0250*/  FADD.FTZ R4, R11, R4 ;  /* 0x000000040b047221 */ /* 0x004fca0000010000 */
[----:B------:R-:W2:Y:S02]  /*0260*/  SHFL.BFLY PT, R5, R4, 0x4, 0x1f ;  /* 0x0c801f0004057f89 */ /* 0x000ea400000e0000 */
[----:B--2---:R-:W-:-:S05]  /*0270*/  FADD.FTZ R5, R4, R5 ;  /* 0x0000000504057221 */ /* 0x004fca0000010000 */
[----:B------:R-:W2:Y:S01]  /*0280*/  SHFL.BFLY PT, R6, R5, 0x2, 0x1f ;  /* 0x0c401f0005067f89 */ /* 0x000ea200000e0000 */
[----:B------:R-:W-:Y:S01]  /*0290*/  LOP3.LUT P0, R4, R2, 0x1f, RZ, 0xc0, !PT ;  /* 0x0000001f02047812 */ /* 0x000fe2000780c0ff */
[----:B--2---:R-:W-:-:S05]  /*02a0*/  FADD.FTZ R6, R5, R6 ;  /* 0x0000000605067221 */ /* 0x004fca0000010000 */
[----:B------:R-:W2:Y:S01]  /*02b0*/  SHFL.BFLY PT, R7, R6, 0x1, 0x1f ;  /* 0x0c201f0006077f89 */ /* 0x000ea200000e0000 */
[----:B------:R-:W-:Y:S02]  /*02c0*/  LEA.HI R5, R2, UR5, RZ, 0x1d ;  /* 0x0000000502057c11 */ /* 0x000fe4000f8fe8ff */
[----:B------:R-:W-:-:S04]  /*02d0*/  @!P1 I2FP.F32.S32 R8, UR10 ;  /* 0x0000000a00089c45 */ /* 0x000fc80008201400 */
[----:B------:R-:W3:Y:S01]  /*02e0*/  @!P1 MUFU.RCP R9, R8 ;  /* 0x0000000800099308 */ /* 0x000ee20000001000 */
[----:B--2---:R-:W-:-:S05]  /*02f0*/  FADD.FTZ R10, R6, R7 ;  /* 0x00000007060a7221 */ /* 0x004fca0000010000 */
[----:B------:R-:W-:Y:S01]  /*0300*/  @!P0 STS [R5], R10 ;  /* 0x0000000a05008388 */ /* 0x000fe20000000800 */
[----:B---3--:R-:W-:Y:S01]  /*0310*/  @!P1 FMUL.FTZ R7, R9, R0 ;  /* 0x0000000009079220 */ /* 0x008fe20000410000 */
[----:B------:R-:W-:Y:S06]  /*0320*/  BAR.SYNC.DEFER_BLOCKING 0x0 ;  /* 0x0000000000007b1d */ /* 0x000fec0000010000 */
[----:B------:R-:W-:Y:S02]  /*0330*/  @!P1 STS [UR4], R7 ;  /* 0x00000007ff009988 */ /* 0x000fe40008000804 */
[----:B------:R-:W-:Y:S06]  /*0340*/  BAR.SYNC.DEFER_BLOCKING 0x0 ;  /* 0x0000000000007b1d */ /* 0x000fec0000010000 */
[----:B------:R-:W2:Y:S02]  /*0350*/  LDS R0, [UR4] ;  /* 0x00000004ff007984 */ /* 0x000ea40008000800 */
[----:B--2---:R-:W-:-:S04]  /*0360*/  FADD.FTZ R0, R3, -R0 ;  /* 0x8000000003007221 */ /* 0x004fc80000010000 */
[----:B------:R-:W-:-:S05]  /*0370*/  FFMA.FTZ R0, R0, R0, RZ ;  /* 0x0000000000007223 */ /* 0x000fca00000100ff */
[----:B------:R-:W2:Y:S02]  /*0380*/  SHFL.BFLY PT, R9, R0, 0x10, 0x1f ;  /* 0x0e001f0000097f89 */ /* 0x000ea400000e0000 */
[----:B--2---:R-:W-:-:S05]  /*0390*/  FADD.FTZ R9, R0, R9 ;  /* 0x0000000900097221 */ /* 0x004fca0000010000 */
[----:B------:R-:W2:Y:S01]  /*03a0*/  SHFL.BFLY PT, R6, R9, 0x8, 0x1f ;  /* 0x0d001f0009067f89 */ /* 0x000ea200000e0000 */
[----:B0-----:R-:W-:-:S04]  /*03b0*/  ISETP.NE.U32.AND P0, PT, RZ, UR6, PT ;  /* 0x00000006ff007c0c */ /* 0x001fc8000bf05070 */
[----:B------:R-:W-:Y:S01]  /*03c0*/  ISETP.NE.AND.EX P0, PT, RZ, UR7, PT, P0 ;  /* 0x00000007ff007c0c */ /* 0x000fe2000bf05300 */
[----:B--2---:R-:W-:-:S05]  /*03d0*/  FADD.FTZ R6, R9, R6 ;  /* 0x0000000609067221 */ /* 0x004fca0000010000 */
[----:B------:R-:W0:Y:S01]  /*03e0*/  SHFL.BFLY PT, R11, R6, 0x4, 0x1f ;  /* 0x0c801f00060b7f89 */ /* 0x000e2200000e0000 */
[----:B------:R-:W-:-:S04]  /*03f0*/  @!P1 I2FP.F32.S32 R14, UR10 ;  /* 0x0000000a000e9c45 */ /* 0x000fc80008201400 */
[----:B------:R-:W1:Y:S01]  /*0400*/  @!P1 MUFU.RCP R12, R14 ;  /* 0x0000000e000c9308 */ /* 0x000e620000001000 */
[----:B0-----:R-:W-:Y:S02]  /*0410*/  FADD.FTZ R11, R6, R11 ;  /* 0x0000000b060b7221 */ /* 0x001fe40000010000 */
[----:B------:R-:W0:Y:S01]  /*0420*/  @P0 LDC.64 R6, c[0x0][0x3c8] ;  /* 0x0000f200ff060b82 */ /* 0x000e220000000a00 */
[----:B-1----:R-:W-:Y:S01]  /*0430*/  @!P1 FFMA.FTZ R12, R0, R12, R13 ;  /* 0x0000000c000c9223 */ /* 0x002fe2000001000d */
[----:B------:R-:W-:-:S06]  /*0440*/  HFMA2 R0, -RZ, RZ, -1.875, 0 ;  /* 0xbf800000ff007431 */ /* 0x000fcc00000001ff */
[----:B0-----:R0:W5:Y:S04]  /*0450*/  @P0 LDG.E.CONSTANT R0, desc[UR8][R6.64] ;  /* 0x0000000806000981 */ /* 0x001168000c1e9900 */
[----:B------:R-:W1:Y:S01]  /*0460*/  SHFL.BFLY PT, R8, R11, 0x2, 0x1f ;  /* 0x0c401f000b087f89 */ /* 0x000e6200000e0000 */
[----:B------:R-:W-:Y:S01]  /*0470*/  ISETP.NE.AND P3, PT, R4, RZ, PT ;  /* 0x000000ff0400720c */ /* 0x000fe20003f65270 */
[----:B-1----:R-:W-:-:S05]  /*0480*/  FADD.FTZ R8, R11, R8 ;  /* 0x000000080b087221 */ /* 0x002fca0000010000 */
[----:B------:R-:W1:Y:S01]  /*0490*/  SHFL.BFLY PT, R9, R8, 0x1, 0x1f ;  /* 0x0c201f0008097f89 */ /* 0x000e6200000e0000 */
[----:B------:R-:W2:Y:S01]  /*04a0*/  @!P1 MUFU.RSQ R12, R12 ;  /* 0x0000000c000c9308 */ /* 0x000ea20000001400 */
[----:B-1----:R-:W-:-:S05]  /*04b0*/  FADD.FTZ R10, R8, R9 ;  /* 0x00000009080a7221 */ /* 0x002fca0000010000 */
[----:B------:R0:W-:Y:S01]  /*04c0*/  @!P3 STS [R5], R10 ;  /* 0x0000000a0500b388 */ /* 0x0001e20000000800 */
[----:B------:R-:W-:Y:S06]  /*04d0*/  BAR.SYNC.DEFER_BLOCKING 0x0 ;  /* 0x0000000000007b1d */ /* 0x000fec0000010000 */
[----:B--2---:R0:W-:Y:S02]  /*04e0*/  @!P1 STS [UR4+0x4], R12 ;  /* 0x0000040cff009988 */ /* 0x0041e40008000804 */
[----:B------:R-:W-:Y:S06]  /*04f0*/  BAR.SYNC.DEFER_BLOCKING 0x0 ;  /* 0x0000000000007b1d */ /* 0x000fec0000010000 */
[----:B------:R-:W-:Y:S05]  /*0500*/  @P2 EXIT ;  /* 0x000000000000294d */ /* 0x000fea0003800000 */
[----:B0-----:R-:W0:Y:S01]  /*0510*/  S2R R5, SR_CTAID.X ;  /* 0x0000000000057919 */ /* 0x001e220000002500 */
[----:B------:R-:W1:Y:S01]  /*0520*/  LDC.64 R8, c[0x0][0x3a0] ;  /* 0x0000e800ff087b82 */ /* 0x000e620000000a00 */
[----:B------:R-:W2:Y:S07]  /*0530*/  LDCU UR5, c[0x0][0x3b4] ;  /* 0x00007680ff0577ac */ /* 0x000eae0008000800 */
[----:B------:R-:W3:Y:S08]  /*0540*/  LDC.64 R10, c[0x0][0x3a8] ;  /* 0x0000ea00ff0a7b82 */ /* 0x000ef00000000a00 */
[----:B------:R-:W4:Y:S01]  /*0550*/  LDC.64 R12, c[0x0][0x390] ;  /* 0x0000e400ff0c7b82 */ /* 0x000f220000000a00 */
[----:B-1----:R-:W-:-:S06]  /*0560*/  IMAD.WIDE.U32 R8, R2, 0x2, R8 ;  /* 0x0000000202087825 */ /* 0x002fcc00078e0008 */
[----:B------:R-:W4:Y:S01]  /*0570*/  LDG.E.U16 R8, desc[UR8][R8.64] ;  /* 0x0000000808087981 */ /* 0x000f22000c1e1500 */
[----:B0-----:R-:W-:Y:S01]  /*0580*/  LEA R6, R5, R4, 0x5 ;  /* 0x0000000405067211 */ /* 0x001fe200078e28ff */
[C---:B---3--:R-:W-:Y:S01]  /*0590*/  IMAD.WIDE.U32 R10, R2.reuse, 0x2, R10 ;  /* 0x00000002020a7825 */ /* 0x048fe200078e000a */
[----:B------:R-:W-:-:S05]  /*05a0*/  LOP3.LUT R5, R2, 0x3e0, RZ, 0xc0, !PT ;  /* 0x000003e002057812 */ /* 0x000fca00078ec0ff */
[----:B--2---:R-:W-:Y:S01]  /*05b0*/  IMAD R6, R5, UR5, R6 ;  /* 0x0000000505067c24 */ /* 0x004fe2000f8e0206 */
[----:B------:R-:W2:Y:S03]  /*05c0*/  LDG.E.U16 R10, desc[UR8][R10.64] ;  /* 0x000000080a0a7981 */ /* 0x000ea6000c1e1500 */
[----:B----4-:R-:W-:Y:S02]  /*05d0*/  IMAD.WIDE R4, R6, 0x2, R12 ;  /* 0x0000000206047825 */ /* 0x010fe400078e020c */
[----:B------:R-:W0:Y:S04]  /*05e0*/  LDS.64 R12, [UR4] ;  /* 0x00000004ff0c7984 */ /* 0x000e280008000a00 */
[----:B------:R-:W3:Y:S01]  /*05f0*/  LDG.E.U16 R2, desc[UR8][R4.64] ;  /* 0x0000000804027981 */ /* 0x000ee2000c1e1500 */
[----:B0-----:R-:W-:-:S04]  /*0600*/  FADD.FTZ R12, R3, -R12 ;  /* 0x8000000c030c7221 */ /* 0x001fc80000010000 */
[----:B------:R-:W-:Y:S01]  /*0610*/  FMUL.FTZ R12, R12, R13 ;  /* 0x0000000d0c0c7220 */ /* 0x000fe20000410000 */
[----:B------:R-:W-:Y:S02]  /*0620*/  HADD2.F32 R3, -RZ, R8.H0_H0 ;  /* 0x20000008ff037230 */ /* 0x000fe40000004100 */
        /* <DEDUP_REMOVED lines=14> */
.L_x_532:
[----:B------:R-:W0:Y:S01]  /*0710*/  LDC.64 R2, c[0x0][0x380] ;  /* 0x0000e000ff027b82 */ /* 0x000e220000000a00 */
[----:B-----5:R-:W-:Y:S01]  /*0720*/  F2FP.F16.F32.PACK_AB R0, RZ, R7 ;  /* 0x00000007ff00723e */ /* 0x020fe200000000ff */
[----:B0-----:R-:W-:-:S05]  /*0730*/  IMAD.WIDE R6, R6, 0x2, R2 ;  /* 0x0000000206067825 */ /* 0x001fca00078e0202 */
[----:B------:R-:W-:Y:S01]  /*0740*/  STG.E.U16 desc[UR8][R6.64], R0 ;  /* 0x0000000006007986 */ /* 0x000fe2000c101508 */
[----:B------:R-:W-:Y:S05]  /*0750*/  EXIT ;  /* 0x000000000000794d */ /* 0x000fea0003800000 */
.L_x_533:
        /* <DEDUP_REMOVED lines=10> */
.L_x_608:


//--------------------- .text._ZN17fastertransformer29add_bias_layernorm_add_res_e2ILi1EEEvP5char2PKS1_P7__half2PKS5_S8_S8_fiiPKfSA_ --------------------------
	.section	.text._ZN17fastertransformer29add_bias_layernorm_add_res_e2ILi1EEEvP5char2PKS1_P7__half2PKS5_S8_S8_fiiPKfSA_,"ax",@progbits
	.align	128
        .global         _ZN17fastertransformer29add_bias_layernorm_add_res_e2ILi1EEEvP5char2PKS1_P7__half2PKS5_S8_S8_fiiPKfSA_
        .type           _ZN17fastertransformer29add_bias_layernorm_add_res_e2ILi1EEEvP5char2PKS1_P7__half2PKS5_S8_S8_fiiPKfSA_,@function
        .size           _ZN17fastertransformer29add_bias_layernorm_add_res_e2ILi1EEEvP5char2PKS1_P7__half2PKS5_S8_S8_fiiPKfSA_,(.L_x_609 - _ZN17fastertransformer29add_bias_layernorm_add_res_e2ILi1EEEvP5char2PKS1_P7__half2PKS5_S8_S8_fiiPKfSA_)
        .other          _ZN17fastertransformer29add_bias_layernorm_add_res_e2ILi1EEEvP5char2PKS1_P7__half2PKS5_S8_S8_fiiPKfSA_,@"STO_CUDA_ENTRY STV_DEFAULT"
_ZN17fastertransformer29add_bias_layernorm_add_res_e2ILi1EEEvP5char2PKS1_P7__half2PKS5_S8_S8_fiiPKfSA_:
.text._ZN17fastertransformer29add_bias_layernorm_add_res_e2ILi1EEEvP5char2PKS1_P7__half2PKS5_S8_S8_fiiPKfSA_:
[----:B------:R-:W-:Y:S01]  /*0000*/  LDC R1, c[0x0][0x37c] ;  /* 0x0000df00ff017b82 */ /* 0x000fe20000000800 */
[----:B------:R-:W0:Y:S01]  /*0010*/  S2R R0, SR_TID.X ;  /* 0x0000000000007919 */ /* 0x000e220000002100 */
[----:B------:R-:W1:Y:S01]  /*0020*/  LDCU UR8, c[0x0][0x3b8] ;  /* 0x00007700ff0877ac */ /* 0x000e620008000800 */
[----:B------:R-:W-:Y:S01]  /*0030*/  BSSY.RECONVERGENT B0, `(.L_x_534) ;  /* 0x0000025000007945 */ /* 0x000fe20003800200 */
[----:B------:R-:W-:Y:S01]  /*0040*/  HFMA2 R4, -RZ, RZ, 0, 0 ;  /* 0x00000000ff047431 */ /* 0x000fe200000001ff */
[----:B------:R-:W2:Y:S01]  /*0050*/  LDCU.64 UR6, c[0x0][0x3c8] ;  /* 0x00007900ff0677ac */ /* 0x000ea20008000a00 */
[----:B-1----:R-:W-:Y:S01]  /*0060*/  USHF.R.S32.HI UR4, URZ, 0x1, UR8 ;  /* 0x00000001ff047899 */ /* 0x002fe20008011408 */
[----:B--2---:R-:W-:-:S04]  /*0070*/  ISETP.NE.U32.AND P0, PT, RZ, UR6, PT ;  /* 0x00000006ff007c0c */ /* 0x004fc8000bf05070 */
[----:B------:R-:W-:Y:S02]  /*0080*/  ISETP.NE.AND.EX P0, PT, RZ, UR7, PT, P0 ;  /* 0x00000007ff007c0c */ /* 0x000fe4000bf05300 */
[----:B0-----:R-:W-:-:S04]  /*0090*/  ISETP.GE.AND P1, PT, R0, UR4, PT ;  /* 0x0000000400007c0c */ /* 0x001fc8000bf26270 */
[----:B------:R-:W0:Y:S09]  /*00a0*/  LDCU.64 UR4, c[0x0][0x358] ;  /* 0x00006b00ff0477ac */ /* 0x000e320008000a00 */
[----:B------:R-:W-:Y:S05]  /*00b0*/  @P1 BRA `(.L_x_535) ;  /* 0x0000000000701947 */ /* 0x000fea0003800000 */
[----:B------:R-:W1:Y:S01]  /*00c0*/  S2R R4, SR_CTAID.X ;  /* 0x0000000000047919 */ /* 0x000e620000002500 */
[----:B------:R-:W2:Y:S01]  /*00d0*/  LDCU UR6, c[0x0][0x3b4] ;  /* 0x00007680ff0677ac */ /* 0x000ea20008000800 */
[----:B------:R-:W-:Y:S01]  /*00e0*/  SHF.L.U32 R2, R0, 0x1, RZ ;  /* 0x0000000100027819 */ /* 0x000fe200000006ff */
[----:B------:R-:W3:Y:S03]  /*00f0*/  LDCU.64 UR10, c[0x0][0x388] ;  /* 0x00007100ff0a77ac */ /* 0x000ee60008000a00 */
[C---:B------:R-:W-:Y:S02]  /*0100*/  LOP3.LUT R3, R2.reuse, 0x1e, RZ, 0xc0, !PT ;  /* 0x0000001e02037812 */ /* 0x040fe400078ec0ff */
[----:B------:R-:W-:Y:S02]  /*0110*/  LOP3.LUT R2, R2, 0x7e0, RZ, 0xc0, !PT ;  /* 0x000007e002027812 */ /* 0x000fe400078ec0ff */
[----:B-1----:R-:W-:-:S02]  /*0120*/  LEA R3, R4, R3, 0x5 ;  /* 0x0000000304037211 */ /* 0x002fc400078e28ff */
[----:B------:R-:W1:Y:S03]  /*0130*/  LDC.64 R4, c[0x0][0x398] ;  /* 0x0000e600ff047b82 */ /* 0x000e660000000a00 */
[----:B--2---:R-:W-:-:S05]  /*0140*/  IMAD R2, R2, UR6, R3 ;  /* 0x0000000602027c24 */ /* 0x004fca000f8e0203 */
[----:B---3--:R-:W-:Y:S02]  /*0150*/  IADD3 R6, P2, PT, R2, UR10, RZ ;  /* 0x0000000a02067c10 */ /* 0x008fe4000ff5e0ff */
[----:B------:R-:W2:Y:S02]  /*0160*/  LDC.64 R2, c[0x0][0x3c0] ;  /* 0x0000f000ff027b82 */ /* 0x000ea40000000a00 */
[----:B------:R-:W-:-:S05]  /*0170*/  IADD3.X R7, PT, PT, RZ, UR11, RZ, P2, !PT ;  /* 0x0000000bff077c10 */ /* 0x000fca00097fe4ff */
[----:B0-----:R-:W3:Y:S01]  /*0180*/  LDG.E.U16 R6, desc[UR4][R6.64] ;  /* 0x0000000406067981 */ /* 0x001ee2000c1e1500 */
[----:B-1----:R-:W-:-:S06]  /*0190*/  IMAD.WIDE.U32 R4, R0, 0x4, R4 ;  /* 0x0000000400047825 */ /* 0x002fcc00078e0004 */
[----:B------:R-:W4:Y:S04]  /*01a0*/  LDG.E R4, desc[UR4][R4.64] ;  /* 0x0000000404047981 */ /* 0x000f28000c1e1900 */
[----:B--2---:R-:W2:Y:S01]  /*01b0*/  LDG.E.CONSTANT R2, desc[UR4][R2.64] ;  /* 0x0000000402027981 */ /* 0x004ea2000c1e9900 */
[C---:B---3--:R-:W-:Y:S02]  /*01c0*/  PRMT R8, R6.reuse, 0x8880, RZ ;  /* 0x0000888006087816 */ /* 0x048fe400000000ff */
[----:B------:R-:W-:-:S04]  /*01d0*/  PRMT R9, R6, 0x9991, RZ ;  /* 0x0000999106097816 */ /* 0x000fc800000000ff */
[----:B------:R-:W-:Y:S08]  /*01e0*/  I2F.F16 R8, R8 ;  /* 0x0000000800087306 */ /* 0x000ff00000200c00 */
[----:B------:R-:W0:Y:S01]  /*01f0*/  I2F.F16 R9, R9 ;  /* 0x0000000900097306 */ /* 0x000e220000200c00 */
[----:B--2---:R-:W-:Y:S02]  /*0200*/  F2FP.F16.F32.PACK_AB R3, RZ, R2 ;  /* 0x00000002ff03723e */ /* 0x004fe400000000ff */
[----:B0-----:R-:W-:-:S05]  /*0210*/  PRMT R8, R8, 0x5410, R9 ;  /* 0x0000541008087816 */ /* 0x001fca0000000009 */
[----:B------:R-:W-:-:S04]  /*0220*/  HMUL2 R3, R8, R3.H0_H0 ;  /* 0x2000000308037232 */ /* 0x000fc80000000000 */
[----:B----4-:R-:W-:-:S05]  /*0230*/  HADD2 R2, R3, R4 ;  /* 0x0000000403027230 */ /* 0x010fca0000000000 */
[--C-:B------:R-:W-:Y:S02]  /*0240*/  HADD2.F32 R3, -RZ, R2.reuse.H0_H0 ;  /* 0x20000002ff037230 */ /* 0x100fe40000004100 */
[----:B------:R-:W-:-:S05]  /*0250*/  HADD2.F32 R4, -RZ, R2.H1_H1 ;  /* 0x30000002ff047230 */ /* 0x000fca0000004100 */
[----:B------:R-:W-:-:S04]  /*0260*/  FADD.FTZ R4, R3, R4 ;  /* 0x0000000403047221 */ /* 0x000fc80000010000 */
[----:B------:R-:W-:-:S07]  /*0270*/  FADD.FTZ R4, RZ, R4 ;  /* 0x00000004ff047221 */ /* 0x000fce0000010000 */
.L_x_535:
[----:B0-----:R-:W-:Y:S05]  /*0280*/  BSYNC.RECONVERGENT B0 ;  /* 0x0000000000007941 */ /* 0x001fea0003800200 */
.L_x_534:
[----:B------:R-:W0:Y:S01]  /*0290*/  SHFL.BFLY PT, R3, R4, 0x10, 0x1f ;  /* 0x0e001f0004037f89 */ /* 0x000e2200000e0000 */
[----:B------:R-:W1:Y:S01]  /*02a0*/  LDCU UR6, c[0x0][0x360] ;  /* 0x00006c00ff0677ac */ /* 0x000e620008000800 */
[----:B------:R-:W-:Y:S01]  /*02b0*/  BSSY.RECONVERGENT B0, `(.L_x_536) ;  /* 0x0000035000007945 */ /* 0x000fe20003800200 */
[----:B-1----:R-:W-:Y:S01]  /*02c0*/  I2FP.F32.U32 R10, UR6 ;  /* 0x00000006000a7c45 */ /* 0x002fe20008201000 */
[----:B0-----:R-:W-:Y:S01]  /*02d0*/  FADD.FTZ R5, R3, R4 ;  /* 0x0000000403057221 */ /* 0x001fe20000010000 */
[----:B------:R-:W-:-:S03]  /*02e0*/  MOV R4, 0x400 ;  /* 0x0000040000047802 */ /* 0x000fc60000000f00 */
[----:B------:R-:W-:Y:S01]  /*02f0*/  FMUL.FTZ R11, R10, 0.03125 ;  /* 0x3d0000000a0b7820 */ /* 0x000fe20000410000 */
[----:B------:R-:W-:Y:S01]  /*0300*/  I2FP.F32.U32 R10, R0 ;  /* 0x00000000000a7245 */ /* 0x000fe20000201000 */
[----:B------:R-:W0:Y:S03]  /*0310*/  SHFL.BFLY PT, R6, R5, 0x8, 0x1f ;  /* 0x0d001f0005067f89 */ /* 0x000e2600000e0000 */
[----:B------:R-:W-:Y:S01]  /*0320*/  FSETP.GT.FTZ.AND P2, PT, R11, R10, PT ;  /* 0x0000000a0b00720b */ /* 0x000fe20003f54000 */
[----:B0-----:R-:W-:Y:S01]  /*0330*/  FADD.FTZ R6, R5, R6 ;  /* 0x0000000605067221 */ /* 0x001fe20000010000 */
[----:B------:R-:W-:-:S04]  /*0340*/  LOP3.LUT P3, R5, R0, 0x1f, RZ, 0xc0, !PT ;  /* 0x0000001f00057812 */ /* 0x000fc8000786c0ff */
[----:B------:R-:W0:Y:S02]  /*0350*/  SHFL.BFLY PT, R3, R6, 0x4, 0x1f ;  /* 0x0c801f0006037f89 */ /* 0x000e2400000e0000 */
[----:B0-----:R-:W-:Y:S01]  /*0360*/  FADD.FTZ R7, R6, R3 ;  /* 0x0000000306077221 */ /* 0x001fe20000010000 */
[----:B------:R-:W-:Y:S01]  /*0370*/  IADD3 R6, PT, PT, R4, 0x8, RZ ;  /* 0x0000000804067810 */ /* 0x000fe20007ffe0ff */
[----:B------:R-:W0:Y:S03]  /*0380*/  S2R R3, SR_CgaCtaId ;  /* 0x0000000000037919 */ /* 0x000e260000008800 */
[----:B------:R-:W1:Y:S02]  /*0390*/  SHFL.BFLY PT, R8, R7, 0x2, 0x1f ;  /* 0x0c401f0007087f89 */ /* 0x000e6400000e0000 */
[----:B-1----:R-:W-:Y:S01]  /*03a0*/  FADD.FTZ R8, R7, R8 ;  /* 0x0000000807087221 */ /* 0x002fe20000010000 */
[----:B0-----:R-:W-:-:S04]  /*03b0*/  LEA R7, R3, R6, 0x18 ;  /* 0x0000000603077211 */ /* 0x001fc800078ec0ff */
[----:B------:R-:W0:Y:S01]  /*03c0*/  SHFL.BFLY PT, R9, R8, 0x1, 0x1f ;  /* 0x0c201f0008097f89 */ /* 0x000e2200000e0000 */
[-C--:B------:R-:W-:Y:S02]  /*03d0*/  LEA.HI R6, R0, R7.reuse, RZ, 0x1d ;  /* 0x0000000700067211 */ /* 0x080fe400078fe8ff */
[----:B------:R-:W-:Y:S01]  /*03e0*/  LEA R7, R5, R7, 0x2 ;  /* 0x0000000705077211 */ /* 0x000fe200078e10ff */
[----:B0-----:R-:W-:Y:S01]  /*03f0*/  FADD.FTZ R13, R8, R9 ;  /* 0x00000009080d7221 */ /* 0x001fe20000010000 */
[----:B------:R-:W-:-:S04]  /*0400*/  MOV R8, RZ ;  /* 0x000000ff00087202 */ /* 0x000fc80000000f00 */
[----:B------:R-:W-:Y:S01]  /*0410*/  @!P3 STS [R6], R13 ;  /* 0x0000000d0600b388 */ /* 0x000fe20000000800 */
[----:B------:R-:W-:Y:S01]  /*0420*/  BAR.SYNC.DEFER_BLOCKING 0x0 ;  /* 0x0000000000007b1d */ /* 0x000fe20000010000 */
[----:B------:R-:W-:-:S13]  /*0430*/  ISETP.NE.AND P3, PT, R0, RZ, PT ;  /* 0x000000ff0000720c */ /* 0x000fda0003f65270 */
[----:B------:R-:W-:Y:S01]  /*0440*/  @!P3 I2FP.F32.S32 R14, UR8 ;  /* 0x00000008000ebc45 */ /* 0x000fe20008201400 */
[----:B------:R-:W0:Y:S04]  /*0450*/  @P2 LDS R8, [R7] ;  /* 0x0000000007082984 */ /* 0x000e280000000800 */
[----:B0-----:R-:W0:Y:S02]  /*0460*/  SHFL.BFLY PT, R9, R8, 0x10, 0x1f ;  /* 0x0e001f0008097f89 */ /* 0x001e2400000e0000 */
[----:B0-----:R-:W-:Y:S02]  /*0470*/  FADD.FTZ R9, R9, R8 ;  /* 0x0000000809097221 */ /* 0x001fe40000010000 */
[----:B------:R-:W0:Y:S03]  /*0480*/  @!P3 MUFU.RCP R8, R14 ;  /* 0x0000000e0008b308 */ /* 0x000e260000001000 */
        /* <DEDUP_REMOVED lines=14> */
[----:B------:R-:W-:Y:S01]  /*0570*/  LEA R12, R3, R4, 0x18 ;  /* 0x00000004030c7211 */ /* 0x000fe200078ec0ff */
[--C-:B0-----:R-:W-:Y:S02]  /*0580*/  HADD2.F32 R9, -RZ, R2.reuse.H1_H1 ;  /* 0x30000002ff097230 */ /* 0x101fe40000004100 */
[----:B------:R-:W-:Y:S02]  /*0590*/  HADD2.F32 R11, -RZ, R2.H0_H0 ;  /* 0x20000002ff0b7230 */ /* 0x000fe40000004100 */
[----:B------:R-:W0:Y:S02]  /*05a0*/  LDS R8, [R12] ;  /* 0x000000000c087984 */ /* 0x000e240000000800 */
[--C-:B0-----:R-:W-:Y:S01]  /*05b0*/  FADD.FTZ R9, R9, -R8.reuse ;  /* 0x8000000809097221 */ /* 0x101fe20000010000 */
[----:B------:R-:W-:-:S03]  /*05c0*/  FADD.FTZ R8, R11, -R8 ;  /* 0x800000080b087221 */ /* 0x000fc60000010000 */
[----:B------:R-:W-:-:S04]  /*05d0*/  FMUL.FTZ R9, R9, R9 ;  /* 0x0000000909097220 */ /* 0x000fc80000410000 */
[----:B------:R-:W-:-:S04]  /*05e0*/  FFMA.FTZ R9, R8, R8, R9 ;  /* 0x0000000808097223 */ /* 0x000fc80000010009 */
[----:B------:R-:W-:-:S07]  /*05f0*/  FADD.FTZ R10, RZ, R9 ;  /* 0x00000009ff0a7221 */ /* 0x000fce0000010000 */
.L_x_537:
[----:B------:R-:W-:Y:S05]  /*0600*/  BSYNC.RECONVERGENT B0 ;  /* 0x0000000000007941 */ /* 0x000fea0003800200 */
.L_x_536:
        /* <DEDUP_REMOVED lines=12> */
[----:B------:R-:W0:Y:S03]  /*06d0*/  @!P3 LDC R12, c[0x0][0x3b0] ;  /* 0x0000ec00ff0cbb82 */ /* 0x000e260000000800 */
[----:B------:R1:W-:Y:S05]  /*06e0*/  @!P4 STS [R6], R13 ;  /* 0x0000000d0600c388 */ /* 0x0003ea0000000800 */
[----:B------:R-:W-:Y:S01]  /*06f0*/  BAR.SYNC.DEFER_BLOCKING 0x0 ;  /* 0x0000000000007b1d */ /* 0x000fe20000010000 */
[----:B-1----:R-:W-:-:S06]  /*0700*/  @!P3 I2FP.F32.S32 R13, UR8 ;  /* 0x00000008000dbc45 */ /* 0x002fcc0008201400 */
[----:B------:R-:W0:Y:S01]  /*0710*/  @!P3 MUFU.RCP R13, R13 ;  /* 0x0000000d000db308 */ /* 0x000e220000001000 */
[----:B------:R-:W1:Y:S04]  /*0720*/  @P2 LDS R5, [R7] ;  /* 0x0000000007052984 */ /* 0x000e680000000800 */
[----:B-1----:R-:W1:Y:S02]  /*0730*/  SHFL.BFLY PT, R8, R5, 0x10, 0x1f ;  /* 0x0e001f0005087f89 */ /* 0x002e6400000e0000 */
[----:B-1----:R-:W-:-:S05]  /*0740*/  FADD.FTZ R8, R8, R5 ;  /* 0x0000000508087221 */ /* 0x002fca0000010000 */
[----:B------:R-:W1:Y:S02]  /*0750*/  SHFL.BFLY PT, R9, R8, 0x8, 0x1f ;  /* 0x0d001f0008097f89 */ /* 0x000e6400000e0000 */
[----:B-1----:R-:W-:-:S05]  /*0760*/  FADD.FTZ R9, R8, R9 ;  /* 0x0000000908097221 */ /* 0x002fca0000010000 */
[----:B------:R-:W1:Y:S02]  /*0770*/  SHFL.BFLY PT, R10, R9, 0x4, 0x1f ;  /* 0x0c801f00090a7f89 */ /* 0x000e6400000e0000 */
[----:B-1----:R-:W-:Y:S01]  /*0780*/  FADD.FTZ R10, R9, R10 ;  /* 0x0000000a090a7221 */ /* 0x002fe20000010000 */
[----:B------:R-:W-:-:S04]  /*0790*/  @!P3 LEA R9, R3, R4, 0x18 ;  /* 0x000000040309b211 */ /* 0x000fc800078ec0ff */
[----:B------:R-:W1:Y:S02]  /*07a0*/  SHFL.BFLY PT, R11, R10, 0x2, 0x1f ;  /* 0x0c401f000a0b7f89 */ /* 0x000e6400000e0000 */
[----:B-1----:R-:W-:-:S05]  /*07b0*/  FADD.FTZ R11, R10, R11 ;  /* 0x0000000b0a0b7221 */ /* 0x002fca0000010000 */
[----:B------:R-:W1:Y:S02]  /*07c0*/  SHFL.BFLY PT, R6, R11, 0x1, 0x1f ;  /* 0x0c201f000b067f89 */ /* 0x000e6400000e0000 */
[----:B-1----:R-:W-:Y:S02]  /*07d0*/  FADD.FTZ R5, R11, R6 ;  /* 0x000000060b057221 */ /* 0x002fe40000010000 */
[----:B------:R-:W1:Y:S02]  /*07e0*/  @P0 LDC.64 R6, c[0x0][0x3c8] ;  /* 0x0000f200ff060b82 */ /* 0x000e640000000a00 */
[----:B0-----:R-:W-:Y:S01]  /*07f0*/  @!P3 FFMA.FTZ R8, R5, R13, R12 ;  /* 0x0000000d0508b223 */ /* 0x001fe2000001000c */
[----:B------:R-:W-:-:S05]  /*0800*/  HFMA2 R5, -RZ, RZ, -1.875, 0 ;  /* 0xbf800000ff057431 */ /* 0x000fca00000001ff */
[----:B------:R-:W0:Y:S01]  /*0810*/  @!P3 MUFU.RSQ R8, R8 ;  /* 0x000000080008b308 */ /* 0x000e220000001400 */
[----:B-1----:R1:W5:Y:S04]  /*0820*/  @P0 LDG.E.CONSTANT R5, desc[UR4][R6.64] ;  /* 0x0000000406050981 */ /* 0x002368000c1e9900 */
[----:B0-----:R1:W-:Y:S01]  /*0830*/  @!P3 STS [R9+0x4], R8 ;  /* 0x000004080900b388 */ /* 0x0013e20000000800 */
[----:B------:R-:W-:Y:S06]  /*0840*/  BAR.SYNC.DEFER_BLOCKING 0x0 ;  /* 0x0000000000007b1d */ /* 0x000fec0000010000 */
[----:B------:R-:W-:Y:S05]  /*0850*/  @P1 EXIT ;  /* 0x000000000000194d */ /* 0x000fea0003800000 */
[----:B------:R-:W0:Y:S01]  /*0860*/  S2R R13, SR_CTAID.X ;  /* 0x00000000000d7919 */ /* 0x000e220000002500 */
[----:B------:R-:W2:Y:S01]  /*0870*/  LDC.64 R10, c[0x0][0x3a0] ;  /* 0x0000e800ff0a7b82 */ /* 0x000ea20000000a00 */
[----:B------:R-:W3:Y:S01]  /*0880*/  LDCU UR6, c[0x0][0x3b4] ;  /* 0x00007680ff0677ac */ /* 0x000ee20008000800 */
[----:B------:R-:W-:-:S04]  /*0890*/  SHF.L.U32 R12, R0, 0x1, RZ ;  /* 0x00000001000c7819 */ /* 0x000fc800000006ff */
[C---:B------:R-:W-:Y:S02]  /*08a0*/  LOP3.LUT R14, R12.reuse, 0x1e, RZ, 0xc0, !PT ;  /* 0x0000001e0c0e7812 */ /* 0x040fe400078ec0ff */
[----:B-1----:R-:W1:Y:S01]  /*08b0*/  LDC.64 R8, c[0x0][0x3a8] ;  /* 0x0000ea00ff087b82 */ /* 0x002e620000000a00 */
[----:B------:R-:W-:-:S07]  /*08c0*/  LOP3.LUT R12, R12, 0x7e0, RZ, 0xc0, !PT ;  /* 0x000007e00c0c7812 */ /* 0x000fce00078ec0ff */
[----:B------:R-:W4:Y:S01]  /*08d0*/  LDC.64 R6, c[0x0][0x390] ;  /* 0x0000e400ff067b82 */ /* 0x000f220000000a00 */
[----:B--2---:R-:W-:-:S06]  /*08e0*/  IMAD.WIDE.U32 R10, R0, 0x4, R10 ;  /* 0x00000004000a7825 */ /* 0x004fcc00078e000a */
[----:B------:R-:W2:Y:S01]  /*08f0*/  LDG.E R10, desc[UR4][R10.64] ;  /* 0x000000040a0a7981 */ /* 0x000ea2000c1e1900 */
[----:B0-----:R-:W-:-:S05]  /*0900*/  LEA R13, R13, R14, 0x5 ;  /* 0x0000000e0d0d7211 */ /* 0x001fca00078e28ff */
[----:B---3--:R-:W-:Y:S02]  /*0910*/  IMAD R14, R12, UR6, R13 ;  /* 0x000000060c0e7c24 */ /* 0x008fe4000f8e020d */
[----:B-1----:R-:W-:-:S03]  /*0920*/  IMAD.WIDE.U32 R12, R0, 0x4, R8 ;  /* 0x00000004000c7825 */ /* 0x002fc600078e0008 */
[----:B------:R-:W-:-:S03]  /*0930*/  SHF.R.U32.HI R0, RZ, 0x1, R14 ;  /* 0x00000001ff007819 */ /* 0x000fc6000001160e */
[----:B------:R-:W3:Y:S02]  /*0940*/  LDG.E R12, desc[UR4][R12.64] ;  /* 0x000000040c0c7981 */ /* 0x000ee4000c1e1900 */
[----:B----4-:R-:W-:-:S05]  /*0950*/  IMAD.WIDE.U32 R6, R0, 0x4, R6 ;  /* 0x0000000400067825 */ /* 0x010fca00078e0006 */
[----:B------:R-:W4:Y:S01]  /*0960*/  LDG.E R14, desc[UR4][R6.64] ;  /* 0x00000004060e7981 */ /* 0x000f22000c1e1900 */
[----:B------:R-:W-:-:S06]  /*0970*/  LEA R9, R3, R4, 0x18 ;  /* 0x0000000403097211 */ /* 0x000fcc00078ec0ff */
[----:B------:R-:W0:Y:S01]  /*0980*/  LDS.64 R8, [R9] ;  /* 0x0000000009087984 */ /* 0x000e220000000a00 */
        /* <DEDUP_REMOVED lines=28> */
.L_x_538:
[----:B------:R-:W0:Y:S01]  /*0b50*/  LDC.64 R2, c[0x0][0x380] ;  /* 0x0000e000ff027b82 */ /* 0x000e220000000a00 */
[----:B------:R-:W-:Y:S01]  /*0b60*/  F2FP.F16.F32.PACK_AB R11, R11, R4 ;  /* 0x000000040b0b723e */ /* 0x000fe200000000ff */
[----:B0-----:R-:W-:-:S05]  /*0b70*/  IMAD.WIDE.U32 R2, R0, 0x4, R2 ;  /* 0x0000000400027825 */ /* 0x001fca00078e0002 */
[----:B------:R-:W-:Y:S01]  /*0b80*/  STG.E desc[UR4][R2.64], R11 ;  /* 0x0000000b02007986 */ /* 0x000fe2000c101904 */
[----:B------:R-:W-:Y:S05]  /*0b90*/  EXIT ;  /* 0x000000000000794d */ /* 0x000fea0003800000 */
.L_x_539:
        /* <DEDUP_REMOVED lines=14> */
.L_x_609:


//--------------------- .text._ZN17fastertransformer46add_bias_input_layernorm_COL32_int8I_DataTypeOI6__halfEEvPT_PKaS5_PKS2_S7_S7_iiPKfS9_ --------------------------
	.section	.text._ZN17fastertransformer46add_bias_input_layernorm_COL32_int8I_DataTypeOI6__halfEEvPT_PKaS5_PKS2_S7_S7_iiPKfS9_,"ax",@progbits
	.align	128
        .global         _ZN17fastertransformer46add_bias_input_layernorm_COL32_int8I_DataTypeOI6__halfEEvPT_PKaS5_PKS2_S7_S7_iiPKfS9_
        .type           _ZN17fastertransformer46add_bias_input_layernorm_COL32_int8I_DataTypeOI6__halfEEvPT_PKaS5_PKS2_S7_S7_iiPKfS9_,@function
        .size           _ZN17fastertransformer46add_bias_input_layernorm_COL32_int8I_DataTypeOI6__halfEEvPT_PKaS5_PKS2_S7_S7_iiPKfS9_,(.L_x_610 - _ZN17fastertransformer46add_bias_input_layernorm_COL32_int8I_DataTypeOI6__halfEEvPT_PKaS5_PKS2_S7_S7_iiPKfS9_)
        .other          _ZN17fastertransformer46add_bias_input_layernorm_COL32_int8I_DataTypeOI6__halfEEvPT_PKaS5_PKS2_S7_S7_iiPKfS9_,@"STO_CUDA_ENTRY STV_DEFAULT"
_ZN17fastertransformer46add_bias_input_layernorm_COL32_int8I_DataTypeOI6__halfEEvPT_PKaS5_PKS2_S7_S7_iiPKfS9_:
.text._ZN17fastertransformer46add_bias_input_layernorm_COL32_int8I_DataTypeOI6__halfEEvPT_PKaS5_PKS2_S7_S7_iiPKfS9_:
[----:B------:R-:W-:Y:S01]  /*0000*/  LDC R1, c[0x0][0x37c] ;  /* 0x0000df00ff017b82 */ /* 0x000fe20000000800 */
[----:B------:R-:W0:Y:S01]  /*0010*/  S2R R3, SR_TID.X ;  /* 0x0000000000037919 */ /* 0x000e220000002100 */
[----:B------:R-:W1:Y:S06]  /*0020*/  LDCU UR4, c[0x0][0x3b0] ;  /* 0x00007600ff0477ac */ /* 0x000e6c0008000800 */
[----:B------:R-:W2:Y:S01]  /*0030*/  LDC.64 R10, c[0x0][0x398] ;  /* 0x0000e600ff0a7b82 */ /* 0x000ea20000000a00 */
[----:B------:R-:W3:Y:S01]  /*0040*/  S2R R5, SR_CTAID.X ;  /* 0x0000000000057919 */ /* 0x000ee20000002500 */
[----:B------:R-:W4:Y:S01]  /*0050*/  LDCU.64 UR10, c[0x0][0x388] ;  /* 0x00007100ff0a77ac */ /* 0x000f220008000a00 */
[----:B------:R-:W5:Y:S05]  /*0060*/  LDCU.64 UR6, c[0x0][0x390] ;  /* 0x00007200ff0677ac */ /* 0x000f6a0008000a00 */
[----:B------:R-:W1:Y:S01]  /*0070*/  LDC.64 R6, c[0x0][0x3b8] ;  /* 0x0000ee00ff067b82 */ /* 0x000e620000000a00 */
[----:B------:R-:W1:Y:S07]  /*0080*/  LDCU.64 UR8, c[0x0][0x358] ;  /* 0x00006b00ff0877ac */ /* 0x000e6e0008000a00 */
[----:B------:R-:W4:Y:S01]  /*0090*/  LDC.64 R8, c[0x0][0x3c0] ;  /* 0x0000f000ff087b82 */ /* 0x000f220000000a00 */
[----:B0-----:R-:W-:-:S02]  /*00a0*/  LOP3.LUT P1, R2, R3, 0x1f, RZ, 0xc0, !PT ;  /* 0x0000001f03027812 */ /* 0x001fc4000782c0ff */
[C---:B------:R-:W-:Y:S01]  /*00b0*/  LOP3.LUT R0, R3.reuse, 0x3e0, RZ, 0xc0, !PT ;  /* 0x000003e003007812 */ /* 0x040fe200078ec0ff */
[----:B--2---:R-:W-:Y:S01]  /*00c0*/  IMAD.WIDE.U32 R10, R3, 0x2, R10 ;  /* 0x00000002030a7825 */ /* 0x004fe200078e000a */
[----:B---3--:R-:W-:Y:S01]  /*00d0*/  LEA R5, R5, R2, 0x5 ;  /* 0x0000000205057211 */ /* 0x008fe200078e28ff */
[----:B-1----:R-:W2:Y:S04]  /*00e0*/  LDG.E.CONSTANT R6, desc[UR8][R6.64] ;  /* 0x0000000806067981 */ /* 0x002ea8000c1e9900 */
[----:B------:R-:W-:Y:S01]  /*00f0*/  IMAD R0, R0, UR4, R5 ;  /* 0x0000000400007c24 */ /* 0x000fe2000f8e0205 */
[----:B------:R-:W3:Y:S04]  /*0100*/  LDG.E.U16.CONSTANT R10, desc[UR8][R10.64] ;  /* 0x000000080a0a7981 */ /* 0x000ee8000c1e9500 */
[----:B------:R-:W-:Y:S01]  /*0110*/  SHF.R.S32.HI R13, RZ, 0x1f, R0 ;  /* 0x0000001fff0d7819 */ /* 0x000fe20000011400 */
[----:B----4-:R-:W4:Y:S01]  /*0120*/  LDG.E.CONSTANT R8, desc[UR8][R8.64] ;  /* 0x0000000808087981 */ /* 0x010f22000c1e9900 */
[----:B------:R-:W-:-:S04]  /*0130*/  IADD3 R4, P0, PT, R0, UR10, RZ ;  /* 0x0000000a00047c10 */ /* 0x000fc8000ff1e0ff */
[----:B------:R-:W-:Y:S02]  /*0140*/  IADD3.X R5, PT, PT, R13, UR11, RZ, P0, !PT ;  /* 0x0000000b0d057c10 */ /* 0x000fe400087fe4ff */
[----:B-----5:R-:W-:-:S03]  /*0150*/  IADD3 R12, P0, PT, R0, UR6, RZ ;  /* 0x00000006000c7c10 */ /* 0x020fc6000ff1e0ff */
[----:B------:R-:W5:Y:S01]  /*0160*/  LDG.E.S8.CONSTANT R4, desc[UR8][R4.64] ;  /* 0x0000000804047981 */ /* 0x000f62000c1e9300 */
[----:B------:R-:W-:-:S05]  /*0170*/  IADD3.X R13, PT, PT, R13, UR7, RZ, P0, !PT ;  /* 0x000000070d0d7c10 */ /* 0x000fca00087fe4ff */
[----:B------:R-:W2:Y:S01]  /*0180*/  LDG.E.S8.CONSTANT R12, desc[UR8][R12.64] ;  /* 0x000000080c0c7981 */ /* 0x000ea2000c1e9300 */
[----:B------:R-:W0:Y:S01]  /*0190*/  LDCU UR4, c[0x0][0x360] ;  /* 0x00006c00ff0477ac */ /* 0x000e220008000800 */
[----:B------:R-:W1:Y:S01]  /*01a0*/  S2UR UR6, SR_CgaCtaId ;  /* 0x00000000000679c3 */ /* 0x000e620000008800 */
[----:B-----5:R-:W5:Y:S08]  /*01b0*/  I2F.S16 R17, R4 ;  /* 0x0000000400117306 */ /* 0x020f700000101400 */
[----:B--2---:R-:W4:Y:S01]  /*01c0*/  I2F.S16 R15, R12 ;  /* 0x0000000c000f7306 */ /* 0x004f220000101400 */
[----:B---3--:R-:W-:-:S02]  /*01d0*/  HADD2.F32 R14, -RZ, R10.H0_H0 ;  /* 0x2000000aff0e7230 */ /* 0x008fc40000004100 */
[----:B-----5:R-:W-:-:S04]  /*01e0*/  FMUL.FTZ R17, R6, R17 ;  /* 0x0000001106117220 */ /* 0x020fc80000410000 */
        /* <DEDUP_REMOVED lines=15> */
[----:B-1----:R-:W-:Y:S01]  /*02e0*/  ULEA UR5, UR6, UR5, 0x18 ;  /* 0x0000000506057291 */ /* 0x002fe2000f8ec0ff */
[----:B------:R-:W-:-:S04]  /*02f0*/  I2FP.F32.U32 R4, R3 ;  /* 0x0000000300047245 */ /* 0x000fc80000201000 */
[----:B------:R-:W-:Y:S02]  /*0300*/  FSETP.GT.FTZ.AND P0, PT, R11, R4, PT ;  /* 0x000000040b00720b */ /* 0x000fe40003f14000 */
[----:B------:R-:W-:Y:S01]  /*0310*/  LEA.HI R4, R3, UR5, RZ, 0x1d ;  /* 0x0000000503047c11 */ /* 0x000fe2000f8fe8ff */
[----:B0-----:R-:W-:-:S05]  /*0320*/  FADD.FTZ R7, R9, R8 ;  /* 0x0000000809077221 */ /* 0x001fca0000010000 */
        /* <DEDUP_REMOVED lines=9> */
[----:B------:R-:W0:Y:S01]  /*03c0*/  SHFL.BFLY PT, R11, R10, 0x4, 0x1f ;  /* 0x0c801f000a0b7f89 */ /* 0x000e2200000e0000 */
[----:B------:R-:W-:-:S13]  /*03d0*/  ISETP.NE.AND P1, PT, R3, RZ, PT ;  /* 0x000000ff0300720c */ /* 0x000fda0003f25270 */
[----:B------:R-:W1:Y:S01]  /*03e0*/  @!P1 LDC R13, c[0x0][0x3b4] ;  /* 0x0000ed00ff0d9b82 */ /* 0x000e620000000800 */
[----:B0-----:R-:W-:-:S05]  /*03f0*/  FADD.FTZ R11, R10, R11 ;  /* 0x0000000b0a0b7221 */ /* 0x001fca0000010000 */
[----:B------:R-:W0:Y:S01]  /*0400*/  SHFL.BFLY PT, R12, R11, 0x2, 0x1f ;  /* 0x0c401f000b0c7f89 */ /* 0x000e2200000e0000 */
[----:B-1----:R-:W-:Y:S01]  /*0410*/  @!P1 I2FP.F32.S32 R8, R13 ;  /* 0x0000000d00089245 */ /* 0x002fe20000201400 */
        /* <DEDUP_REMOVED lines=17> */
[----:B------:R-:W2:Y:S01]  /*0530*/  SHFL.BFLY PT, R15, R14, 0x4, 0x1f ;  /* 0x0c801f000e0f7f89 */ /* 0x000ea200000e0000 */
[----:B------:R-:W-:Y:S01]  /*0540*/  ISETP.NE.AND P2, PT, R2, RZ, PT ;  /* 0x000000ff0200720c */ /* 0x000fe20003f45270 */
[----:B0-----:R-:W-:-:S04]  /*0550*/  IMAD.WIDE.U32 R10, R3, 0x2, R10 ;  /* 0x00000002030a7825 */ /* 0x001fc800078e000a */
[----:B------:R-:W0:Y:S01]  /*0560*/  @!P1 LDC R12, c[0x0][0x3b4] ;  /* 0x0000ed00ff0c9b82 */ /* 0x000e220000000800 */
[----:B------:R-:W3:Y:S01]  /*0570*/  LDG.E.U16.CONSTANT R7, desc[UR8][R10.64] ;  /* 0x000000080a077981 */ /* 0x000ee2000c1e9500 */
[----:B--2---:R-:W-:-:S05]  /*0580*/  FADD.FTZ R15, R14, R15 ;  /* 0x0000000f0e0f7221 */ /* 0x004fca0000010000 */
[----:B------:R-:W2:Y:S02]  /*0590*/  SHFL.BFLY PT, R16, R15, 0x2, 0x1f ;  /* 0x0c401f000f107f89 */ /* 0x000ea400000e0000 */
[----:B--2---:R-:W-:-:S05]  /*05a0*/  FADD.FTZ R16, R15, R16 ;  /* 0x000000100f107221 */ /* 0x004fca0000010000 */
[----:B------:R-:W2:Y:S01]  /*05b0*/  SHFL.BFLY PT, R13, R16, 0x1, 0x1f ;  /* 0x0c201f00100d7f89 */ /* 0x000ea200000e0000 */
[----:B-1----:R-:W-:-:S05]  /*05c0*/  IMAD.WIDE.U32 R8, R3, 0x2, R8 ;  /* 0x0000000203087825 */ /* 0x002fca00078e0008 */
[----:B------:R1:W4:Y:S01]  /*05d0*/  LDG.E.U16.CONSTANT R3, desc[UR8][R8.64] ;  /* 0x0000000808037981 */ /* 0x000322000c1e9500 */
[----:B--2---:R-:W-:-:S05]  /*05e0*/  FADD.FTZ R13, R16, R13 ;  /* 0x0000000d100d7221 */ /* 0x004fca0000010000 */
[----:B------:R-:W-:Y:S01]  /*05f0*/  @!P2 STS [R4], R13 ;  /* 0x0000000d0400a388 */ /* 0x000fe20000000800 */
[----:B------:R-:W-:Y:S01]  /*0600*/  MOV R2, RZ ;  /* 0x000000ff00027202 */ /* 0x000fe20000000f00 */
[----:B------:R-:W-:Y:S06]  /*0610*/  BAR.SYNC.DEFER_BLOCKING 0x0 ;  /* 0x0000000000007b1d */ /* 0x000fec0000010000 */
[----:B------:R-:W2:Y:S04]  /*0620*/  @P0 LDS R2, [R6] ;  /* 0x0000000006020984 */ /* 0x000ea80000000800 */
[----:B--2---:R-:W2:Y:S02]  /*0630*/  SHFL.BFLY PT, R15, R2, 0x10, 0x1f ;  /* 0x0e001f00020f7f89 */ /* 0x004ea400000e0000 */
[----:B--2---:R-:W-:-:S05]  /*0640*/  FADD.FTZ R15, R15, R2 ;  /* 0x000000020f0f7221 */ /* 0x004fca0000010000 */
[----:B-1----:R-:W1:Y:S02]  /*0650*/  SHFL.BFLY PT, R8, R15, 0x8, 0x1f ;  /* 0x0d001f000f087f89 */ /* 0x002e6400000e0000 */
[----:B-1----:R-:W-:-:S05]  /*0660*/  FADD.FTZ R8, R15, R8 ;  /* 0x000000080f087221 */ /* 0x002fca0000010000 */
[----:B------:R-:W1:Y:S02]  /*0670*/  SHFL.BFLY PT, R9, R8, 0x4, 0x1f ;  /* 0x0c801f0008097f89 */ /* 0x000e6400000e0000 */
[----:B-1----:R-:W-:-:S05]  /*0680*/  FADD.FTZ R9, R8, R9 ;  /* 0x0000000908097221 */ /* 0x002fca0000010000 */
[----:B------:R-:W1:Y:S01]  /*0690*/  SHFL.BFLY PT, R10, R9, 0x2, 0x1f ;  /* 0x0c401f00090a7f89 */ /* 0x000e6200000e0000 */
[----:B0-----:R-:W-:-:S04]  /*06a0*/  @!P1 I2FP.F32.S32 R12, R12 ;  /* 0x0000000c000c9245 */ /* 0x001fc80000201400 */
[----:B------:R-:W0:Y:S01]  /*06b0*/  @!P1 MUFU.RCP R13, R12 ;  /* 0x0000000c000d9308 */ /* 0x000e220000001000 */
[----:B-1----:R-:W-:Y:S02]  /*06c0*/  FADD.FTZ R10, R9, R10 ;  /* 0x0000000a090a7221 */ /* 0x002fe40000010000 */
[----:B------:R-:W1:Y:S03]  /*06d0*/  LDC.64 R8, c[0x0][0x380] ;  /* 0x0000e000ff087b82 */ /* 0x000e660000000a00 */
[----:B------:R-:W2:Y:S02]  /*06e0*/  SHFL.BFLY PT, R11, R10, 0x1, 0x1f ;  /* 0x0c201f000a0b7f89 */ /* 0x000ea400000e0000 */
[----:B--2---:R-:W-:-:S04]  /*06f0*/  FADD.FTZ R4, R10, R11 ;  /* 0x0000000b0a047221 */ /* 0x004fc80000010000 */
[----:B0-----:R-:W-:-:S06]  /*0700*/  @!P1 FFMA.FTZ R4, R4, R13, 9.9999999747524270788e-07 ;  /* 0x358637bd04049423 */ /* 0x001fcc000001000d */
[----:B------:R-:W0:Y:S02]  /*0710*/  @!P1 MUFU.RSQ R4, R4 ;  /* 0x0000000400049308 */ /* 0x000e240000001400 */
[----:B0-----:R-:W-:Y:S01]  /*0720*/  @!P1 STS [UR4+0x4], R4 ;  /* 0x00000404ff009988 */ /* 0x001fe20008000804 */
[----:B------:R-:W-:Y:S06]  /*0730*/  BAR.SYNC.DEFER_BLOCKING 0x0 ;  /* 0x0000000000007b1d */ /* 0x000fec0000010000 */
[----:B------:R-:W0:Y:S01]  /*0740*/  LDS R2, [UR4+0x4] ;  /* 0x00000404ff027984 */ /* 0x000e220008000800 */
[----:B---3--:R-:W-:-:S02]  /*0750*/  HADD2.F32 R7, -RZ, R7.H0_H0 ;  /* 0x20000007ff077230 */ /* 0x008fc40000004100 */
[----:B----4-:R-:W-:Y:S02]  /*0760*/  HADD2.F32 R3, -RZ, R3.H0_H0 ;  /* 0x20000003ff037230 */ /* 0x010fe40000004100 */
[----:B0-----:R-:W-:-:S04]  /*0770*/  FMUL.FTZ R2, R5, R2 ;  /* 0x0000000205027220 */ /* 0x001fc80000410000 */
[----:B------:R-:W-:-:S05]  /*0780*/  FFMA.FTZ R2, R2, R3, R7 ;  /* 0x0000000302027223 */ /* 0x000fca0000010007 */
[----:B------:R-:W-:Y:S01]  /*0790*/  F2FP.F16.F32.PACK_AB R5, RZ, R2 ;  /* 0x00000002ff05723e */ /* 0x000fe200000000ff */
[----:B-1----:R-:W-:-:S05]  /*07a0*/  IMAD.WIDE R2, R0, 0x2, R8 ;  /* 0x0000000200027825 */ /* 0x002fca00078e0208 */
[----:B------:R-:W-:Y:S01]  /*07b0*/  STG.E.U16 desc[UR8][R2.64], R5 ;  /* 0x0000000502007986 */ /* 0x000fe2000c101508 */
[----:B------:R-:W-:Y:S05]  /*07c0*/  EXIT ;  /* 0x000000000000794d */ /* 0x000fea0003800000 */
.L_x_540:
        /* <DEDUP_REMOVED lines=11> */
.L_x_610:


//--------------------- .text._ZN17fastertransformer46add_bias_input_layernorm_COL32_int8I_DataTypeOIfEEvPT_PKaS4_PKS1_S6_S6_iiPKfS8_ --------------------------
	.section	.text._ZN17fastertransformer46add_bias_input_layernorm_COL32_int8I_DataTypeOIfEEvPT_PKaS4_PKS1_S6_S6_iiPKfS8_,"ax",@progbits
	.align	128
        .global         _ZN17fastertransformer46add_bias_input_layernorm_COL32_int8I_DataTypeOIfEEvPT_PKaS4_PKS1_S6_S6_iiPKfS8_
        .type           _ZN17fastertransformer46add_bias_input_layernorm_COL32_int8I_DataTypeOIfEEvPT_PKaS4_PKS1_S6_S6_iiPKfS8_,@function
        .size           _ZN17fastertransformer46add_bias_input_layernorm_COL32_int8I_DataTypeOIfEEvPT_PKaS4_PKS1_S6_S6_iiPKfS8_,(.L_x_611 - _ZN17fastertransformer46add_bias_input_layernorm_COL32_int8I_DataTypeOIfEEvPT_PKaS4_PKS1_S6_S6_iiPKfS8_)
        .other          _ZN17fastertransformer46add_bias_input_layernorm_COL32_int8I_DataTypeOIfEEvPT_PKaS4_PKS1_S6_S6_iiPKfS8_,@"STO_CUDA_ENTRY STV_DEFAULT"
_ZN17fastertransformer46add_bias_input_layernorm_COL32_int8I_DataTypeOIfEEvPT_PKaS4_PKS1_S6_S6_iiPKfS8_:
.text._ZN17fastertransformer46add_bias_input_layernorm_COL32_int8I_DataTypeOIfEEvPT_PKaS4_PKS1_S6_S6_iiPKfS8_:
[----:B------:R-:W-:Y:S01]  /*0000*/  LDC R1, c[0x0][0x37c] ;  /* 0x0000df00ff017b82 */ /* 0x000fe20000000800 */
[----:B------:R-:W0:Y:S01]  /*0010*/  S2R R3, SR_TID.X ;  /* 0x0000000000037919 */ /* 0x000e220000002100 */
[----:B------:R-:W1:Y:S06]  /*0020*/  LDCU UR4, c[0x0][0x3b0] ;  /* 0x00007600ff0477ac */ /* 0x000e6c0008000800 */
[----:B------:R-:W2:Y:S01]  /*0030*/  LDC.64 R6, c[0x0][0x3b8] ;  /* 0x0000ee00ff067b82 */ /* 0x000ea20000000a00 */
[----:B------:R-:W3:Y:S01]  /*0040*/  S2R R5, SR_CTAID.X ;  /* 0x0000000000057919 */ /* 0x000ee20000002500 */
[----:B------:R-:W4:Y:S01]  /*0050*/  LDCU.64 UR10, c[0x0][0x388] ;  /* 0x00007100ff0a77ac */ /* 0x000f220008000a00 */
[----:B------:R-:W5:Y:S05]  /*0060*/  LDCU.64 UR6, c[0x0][0x390] ;  /* 0x00007200ff0677ac */ /* 0x000f6a0008000a00 */
[----:B------:R-:W5:Y:S01]  /*0070*/  LDC.64 R10, c[0x0][0x398] ;  /* 0x0000e600ff0a7b82 */ /* 0x000f620000000a00 */
[----:B------:R-:W2:Y:S07]  /*0080*/  LDCU.64 UR8, c[0x0][0x358] ;  /* 0x00006b00ff0877ac */ /* 0x000eae0008000a00 */
[----:B------:R-:W4:Y:S01]  /*0090*/  LDC.64 R8, c[0x0][0x3c0] ;  /* 0x0000f000ff087b82 */ /* 0x000f220000000a00 */
[----:B--2---:R-:W2:Y:S01]  /*00a0*/  LDG.E.CONSTANT R6, desc[UR8][R6.64] ;  /* 0x0000000806067981 */ /* 0x004ea2000c1e9900 */
[----:B0-----:R-:W-:-:S02]  /*00b0*/  LOP3.LUT P1, R2, R3, 0x1f, RZ, 0xc0, !PT ;  /* 0x0000001f03027812 */ /* 0x001fc4000782c0ff */
[----:B------:R-:W-:Y:S02]  /*00c0*/  LOP3.LUT R0, R3, 0x3e0, RZ, 0xc0, !PT ;  /* 0x000003e003007812 */ /* 0x000fe400078ec0ff */
[----:B---3--:R-:W-:-:S05]  /*00d0*/  LEA R5, R5, R2, 0x5 ;  /* 0x0000000205057211 */ /* 0x008fca00078e28ff */
[----:B-1----:R-:W-:Y:S01]  /*00e0*/  IMAD R0, R0, UR4, R5 ;  /* 0x0000000400007c24 */ /* 0x002fe2000f8e0205 */
[----:B----4-:R-:W3:Y:S04]  /*00f0*/  LDG.E.CONSTANT R8, desc[UR8][R8.64] ;  /* 0x0000000808087981 */ /* 0x010ee8000c1e9900 */
[----:B------:R-:W-:Y:S02]  /*0100*/  SHF.R.S32.HI R4, RZ, 0x1f, R0 ;  /* 0x0000001fff047819 */ /* 0x000fe40000011400 */
[----:B------:R-:W-:-:S04]  /*0110*/  IADD3 R14, P0, PT, R0, UR10, RZ ;  /* 0x0000000a000e7c10 */ /* 0x000fc8000ff1e0ff */
[----:B------:R-:W-:Y:S02]  /*0120*/  IADD3.X R15, PT, PT, R4, UR11, RZ, P0, !PT ;  /* 0x0000000b040f7c10 */ /* 0x000fe400087fe4ff */
[----:B-----5:R-:W-:-:S03]  /*0130*/  IADD3 R12, P0, PT, R0, UR6, RZ ;  /* 0x00000006000c7c10 */ /* 0x020fc6000ff1e0ff */
[----:B------:R-:W4:Y:S01]  /*0140*/  LDG.E.S8.CONSTANT R14, desc[UR8][R14.64] ;  /* 0x000000080e0e7981 */ /* 0x000f22000c1e9300 */
[----:B------:R-:W-:-:S05]  /*0150*/  IADD3.X R13, PT, PT, R4, UR7, RZ, P0, !PT ;  /* 0x00000007040d7c10 */ /* 0x000fca00087fe4ff */
[----:B------:R-:W5:Y:S01]  /*0160*/  LDG.E.S8.CONSTANT R12, desc[UR8][R12.64] ;  /* 0x000000080c0c7981 */ /* 0x000f62000c1e9300 */
[----:B------:R-:W-:-:S06]  /*0170*/  IMAD.WIDE.U32 R10, R3, 0x4, R10 ;  /* 0x00000004030a7825 */ /* 0x000fcc00078e000a */
[----:B------:R-:W3:Y:S01]  /*0180*/  LDG.E.CONSTANT R10, desc[UR8][R10.64] ;  /* 0x000000080a0a7981 */ /* 0x000ee2000c1e9900 */
[----:B------:R-:W0:Y:S01]  /*0190*/  LDCU UR4, c[0x0][0x360] ;  /* 0x00006c00ff0477ac */ /* 0x000e220008000800 */
[----:B------:R-:W1:Y:S01]  /*01a0*/  S2UR UR6, SR_CgaCtaId ;  /* 0x00000000000679c3 */ /* 0x000e620000008800 */
[----:B----4-:R-:W2:Y:S08]  /*01b0*/  I2F.S16 R17, R14 ;  /* 0x0000000e00117306 */ /* 0x010eb00000101400 */
[----:B-----5:R-:W3:Y:S01]  /*01c0*/  I2F.S16 R5, R12 ;  /* 0x0000000c00057306 */ /* 0x020ee20000101400 */
[----:B--2---:R-:W-:-:S04]  /*01d0*/  FMUL.FTZ R17, R6, R17 ;  /* 0x0000001106117220 */ /* 0x004fc80000410000 */
[----:B---3--:R-:W-:-:S04]  /*01e0*/  FFMA.FTZ R5, R8, R5, R17 ;  /* 0x0000000508057223 */ /* 0x008fc80000010011 */
        /* <DEDUP_REMOVED lines=57> */
[----:B-1----:R-:W-:-:S04]  /*0580*/  IMAD.WIDE.U32 R8, R3, 0x4, R8 ;  /* 0x0000000403087825 */ /* 0x002fc800078e0008 */
[----:B0-----:R-:W-:Y:S02]  /*0590*/  IMAD.WIDE.U32 R10, R3, 0x4, R10 ;  /* 0x00000004030a7825 */ /* 0x001fe400078e000a */
[----:B------:R-:W3:Y:S04]  /*05a0*/  LDG.E.CONSTANT R8, desc[UR8][R8.64] ;  /* 0x0000000808087981 */ /* 0x000ee8000c1e9900 */
[----:B------:R0:W3:Y:S01]  /*05b0*/  LDG.E.CONSTANT R3, desc[UR8][R10.64] ;  /* 0x000000080a037981 */ /* 0x0000e2000c1e9900 */
[----:B------:R-:W-:Y:S01]  /*05c0*/  MOV R2, RZ ;  /* 0x000000ff00027202 */ /* 0x000fe20000000f00 */
[----:B0-----:R-:W0:Y:S01]  /*05d0*/  @!P1 LDC R11, c[0x0][0x3b4] ;  /* 0x0000ed00ff0b9b82 */ /* 0x001e220000000800 */
[----:B--2---:R-:W-:-:S05]  /*05e0*/  FADD.FTZ R7, R16, R7 ;  /* 0x0000000710077221 */ /* 0x004fca0000010000 */
[----:B------:R-:W-:Y:S02]  /*05f0*/  @!P2 STS [R4], R7 ;  /* 0x000000070400a388 */ /* 0x000fe40000000800 */
        /* <DEDUP_REMOVED lines=9> */
[----:B0-----:R-:W-:-:S06]  /*0690*/  @!P1 I2FP.F32.S32 R11, R11 ;  /* 0x0000000b000b9245 */ /* 0x001fcc0000201400 */
[----:B------:R-:W0:Y:S01]  /*06a0*/  @!P1 MUFU.RCP R11, R11 ;  /* 0x0000000b000b9308 */ /* 0x000e220000001000 */
[----:B-1----:R-:W-:-:S05]  /*06b0*/  FADD.FTZ R12, R9, R12 ;  /* 0x0000000c090c7221 */ /* 0x002fca0000010000 */
[----:B------:R-:W1:Y:S02]  /*06c0*/  SHFL.BFLY PT, R7, R12, 0x1, 0x1f ;  /* 0x0c201f000c077f89 */ /* 0x000e6400000e0000 */
[----:B-1----:R-:W-:Y:S02]  /*06d0*/  FADD.FTZ R2, R12, R7 ;  /* 0x000000070c027221 */ /* 0x002fe40000010000 */
[----:B------:R-:W1:Y:S02]  /*06e0*/  LDC.64 R6, c[0x0][0x380] ;  /* 0x0000e000ff067b82 */ /* 0x000e640000000a00 */
[----:B0-----:R-:W-:-:S06]  /*06f0*/  @!P1 FFMA.FTZ R2, R2, R11, 9.9999999747524270788e-07 ;  /* 0x358637bd02029423 */ /* 0x001fcc000001000b */
[----:B------:R-:W0:Y:S02]  /*0700*/  @!P1 MUFU.RSQ R2, R2 ;  /* 0x0000000200029308 */ /* 0x000e240000001400 */
[----:B0-----:R-:W-:Y:S01]  /*0710*/  @!P1 STS [UR4+0x4], R2 ;  /* 0x00000402ff009988 */ /* 0x001fe20008000804 */
[----:B------:R-:W-:Y:S06]  /*0720*/  BAR.SYNC.DEFER_BLOCKING 0x0 ;  /* 0x0000000000007b1d */ /* 0x000fec0000010000 */
[----:B------:R-:W0:Y:S02]  /*0730*/  LDS R4, [UR4+0x4] ;  /* 0x00000404ff047984 */ /* 0x000e240008000800 */
[----:B0-----:R-:W-:Y:S01]  /*0740*/  FMUL.FTZ R9, R5, R4 ;  /* 0x0000000405097220 */ /* 0x001fe20000410000 */
[----:B-1----:R-:W-:-:S04]  /*0750*/  IMAD.WIDE R4, R0, 0x4, R6 ;  /* 0x0000000400047825 */ /* 0x002fc800078e0206 */
[----:B---3--:R-:W-:-:S05]  /*0760*/  FFMA.FTZ R3, R9, R3, R8 ;  /* 0x0000000309037223 */ /* 0x008fca0000010008 */
[----:B------:R-:W-:Y:S01]  /*0770*/  STG.E desc[UR8][R4.64], R3 ;  /* 0x0000000304007986 */ /* 0x000fe2000c101908 */
[----:B------:R-:W-:Y:S05]  /*0780*/  EXIT ;  /* 0x000000000000794d */ /* 0x000fea0003800000 */
.L_x_541:
        /* <DEDUP_REMOVED lines=15> */
.L_x_611:


//--------------------- .text._ZN17fastertransformer37add_bias_input_layernorm_COL32_int8IOI6__halfEEvPaPKaS4_PKT_S7_S7_iiPKfS9_S9_ --------------------------
	.section	.text._ZN17fastertransformer37add_bias_input_layernorm_COL32_int8IOI6__halfEEvPaPKaS4_PKT_S7_S7_iiPKfS9_S9_,"ax",@progbits
	.align	128
        .global         _ZN17fastertransformer37add_bias_input_layernorm_COL32_int8IOI6__halfEEvPaPKaS4_PKT_S7_S7_iiPKfS9_S9_
        .type           _ZN17fastertransformer37add_bias_input_layernorm_COL32_int8IOI6__halfEEvPaPKaS4_PKT_S7_S7_iiPKfS9_S9_,@function
        .size           _ZN17fastertransformer37add_bias_input_layernorm_COL32_int8IOI6__halfEEvPaPKaS4_PKT_S7_S7_iiPKfS9_S9_,(.L_x_612 - _ZN17fastertransformer37add_bias_input_layernorm_COL32_int8IOI6__halfEEvPaPKaS4_PKT_S7_S7_iiPKfS9_S9_)
        .other          _ZN17fastertransformer37add_bias_input_layernorm_COL32_int8IOI6__halfEEvPaPKaS4_PKT_S7_S7_iiPKfS9_S9_,@"STO_CUDA_ENTRY STV_DEFAULT"
_ZN17fastertransformer37add_bias_input_layernorm_COL32_int8IOI6__halfEEvPaPKaS4_PKT_S7_S7_iiPKfS9_S9_:
.text._ZN17fastertransformer37add_bias_input_layernorm_COL32_int8IOI6__halfEEvPaPKaS4_PKT_S7_S7_iiPKfS9_S9_:
        /* <DEDUP_REMOVED lines=10> */
[----:B0-----:R-:W-:Y:S01]  /*00a0*/  SHF.L.U32 R6, R5, 0x2, RZ ;  /* 0x0000000205067819 */ /* 0x001fe200000006ff */
[----:B-1----:R-:W2:Y:S03]  /*00b0*/  LDG.E.CONSTANT R10, desc[UR8][R10.64] ;  /* 0x000000080a0a7981 */ /* 0x002ea6000c1e9900 */
[----:B------:R-:W-:-:S04]  /*00c0*/  LOP3.LUT R0, R6, 0x1c, RZ, 0xc0, !PT ;  /* 0x0000001c06007812 */ /* 0x000fc800078ec0ff */
[----:B---3--:R-:W-:Y:S02]  /*00d0*/  LEA R3, R3, R0, 0x5 ;  /* 0x0000000003037211 */ /* 0x008fe400078e28ff */
[----:B------:R-:W-:Y:S01]  /*00e0*/  LOP3.LUT R0, R6, 0xfe0, RZ, 0xc0, !PT ;  /* 0x00000fe006007812 */ /* 0x000fe200078ec0ff */
[----:B----4-:R-:W3:Y:S04]  /*00f0*/  LDG.E.CONSTANT R2, desc[UR8][R8.64] ;  /* 0x0000000808027981 */ /* 0x010ee8000c1e9900 */
[----:B------:R-:W-:-:S05]  /*0100*/  IMAD R0, R0, UR4, R3 ;  /* 0x0000000400007c24 */ /* 0x000fca000f8e0203 */
[C---:B------:R-:W-:Y:S02]  /*0110*/  IADD3 R16, P1, PT, R0.reuse, UR10, RZ ;  /* 0x0000000a00107c10 */ /* 0x040fe4000ff3e0ff */
[----:B-----5:R-:W-:Y:S02]  /*0120*/  IADD3 R14, P0, PT, R0, UR6, RZ ;  /* 0x00000006000e7c10 */ /* 0x020fe4000ff1e0ff */
[----:B------:R-:W-:Y:S02]  /*0130*/  IADD3.X R17, PT, PT, RZ, UR11, RZ, P1, !PT ;  /* 0x0000000bff117c10 */ /* 0x000fe40008ffe4ff */
[----:B------:R-:W-:-:S03]  /*0140*/  IADD3.X R15, PT, PT, RZ, UR7, RZ, P0, !PT ;  /* 0x00000007ff0f7c10 */ /* 0x000fc600087fe4ff */
[----:B------:R-:W4:Y:S04]  /*0150*/  LDG.E.CONSTANT R23, desc[UR8][R16.64] ;  /* 0x0000000810177981 */ /* 0x000f28000c1e9900 */
[----:B------:R0:W5:Y:S01]  /*0160*/  LDG.E.CONSTANT R22, desc[UR8][R14.64] ;  /* 0x000000080e167981 */ /* 0x000162000c1e9900 */
[----:B--2---:R-:W-:-:S05]  /*0170*/  IMAD.WIDE.U32 R12, R6, 0x2, R12 ;  /* 0x00000002060c7825 */ /* 0x004fca00078e000c */
[----:B------:R-:W2:Y:S04]  /*0180*/  LDG.E.U16.CONSTANT R19, desc[UR8][R12.64] ;  /* 0x000000080c137981 */ /* 0x000ea8000c1e9500 */
[----:B------:R-:W3:Y:S04]  /*0190*/  LDG.E.U16.CONSTANT R21, desc[UR8][R12.64+0x2] ;  /* 0x000002080c157981 */ /* 0x000ee8000c1e9500 */
[----:B------:R-:W3:Y:S04]  /*01a0*/  LDG.E.U16.CONSTANT R4, desc[UR8][R12.64+0x4] ;  /* 0x000004080c047981 */ /* 0x000ee8000c1e9500 */
[----:B------:R2:W3:Y:S01]  /*01b0*/  LDG.E.U16.CONSTANT R3, desc[UR8][R12.64+0x6] ;  /* 0x000006080c037981 */ /* 0x0004e2000c1e9500 */
[----:B------:R-:W1:Y:S01]  /*01c0*/  LDCU UR4, c[0x0][0x360] ;  /* 0x00006c00ff0477ac */ /* 0x000e620008000800 */
[----:B------:R-:W1:Y:S01]  /*01d0*/  S2UR UR6, SR_CgaCtaId ;  /* 0x00000000000679c3 */ /* 0x000e620000008800 */
[----:B----4-:R-:W4:Y:S08]  /*01e0*/  I2F.S8 R7, R23 ;  /* 0x0000001700077306 */ /* 0x010f300000001400 */
[----:B0-----:R-:W0:Y:S08]  /*01f0*/  I2F.S8 R15, R23.B1 ;  /* 0x10000017000f7306 */ /* 0x001e300000001400 */
[----:B------:R-:W1:Y:S08]  /*0200*/  I2F.S8 R11, R23.B2 ;  /* 0x20000017000b7306 */ /* 0x000e700000001400 */
[----:B-----5:R-:W3:Y:S08]  /*0210*/  I2F.S8 R18, R22 ;  /* 0x0000001600127306 */ /* 0x020ef00000001400 */
[----:B------:R-:W5:Y:S08]  /*0220*/  I2F.S8 R20, R22.B1 ;  /* 0x1000001600147306 */ /* 0x000f700000001400 */
[----:B------:R-:W5:Y:S08]  /*0230*/  I2F.S8 R17, R23.B3 ;  /* 0x3000001700117306 */ /* 0x000f700000001400 */
[----:B------:R-:W5:Y:S01]  /*0240*/  I2F.S8 R14, R22.B2 ;  /* 0x20000016000e7306 */ /* 0x000f620000001400 */
[C---:B----4-:R-:W-:Y:S01]  /*0250*/  FMUL.FTZ R7, R10.reuse, R7 ;  /* 0x000000070a077220 */ /* 0x050fe20000410000 */
[----:B0-----:R-:W-:-:S06]  /*0260*/  FMUL.FTZ R15, R10, R15 ;  /* 0x0000000f0a0f7220 */ /* 0x001fcc0000410000 */
[----:B------:R-:W0:Y:S01]  /*0270*/  I2F.S8 R16, R22.B3 ;  /* 0x3000001600107306 */ /* 0x000e220000001400 */
[----:B-1----:R-:W-:Y:S01]  /*0280*/  FMUL.FTZ R9, R10, R11 ;  /* 0x0000000b0a097220 */ /* 0x002fe20000410000 */
[----:B--2---:R-:W-:Y:S02]  /*0290*/  HADD2.F32 R12, -RZ, R19.H0_H0 ;  /* 0x20000013ff0c7230 */ /* 0x004fe40000004100 */
[C---:B---3--:R-:W-:Y:S01]  /*02a0*/  FFMA.FTZ R7, R2.reuse, R18, R7 ;  /* 0x0000001202077223 */ /* 0x048fe20000010007 */
[----:B------:R-:W-:Y:S02]  /*02b0*/  HADD2.F32 R8, -RZ, R21.H0_H0 ;  /* 0x20000015ff087230 */ /* 0x000fe40000004100 */
[----:B-----5:R-:W-:Y:S01]  /*02c0*/  FFMA.FTZ R11, R2, R20, R15 ;  /* 0x00000014020b7223 */ /* 0x020fe2000001000f */
[----:B------:R-:W-:Y:S02]  /*02d0*/  HADD2.F32 R4, -RZ, R4.H0_H0 ;  /* 0x20000004ff047230 */ /* 0x000fe40000004100 */
[----:B------:R-:W-:Y:S01]  /*02e0*/  FMUL.FTZ R17, R10, R17 ;  /* 0x000000110a117220 */ /* 0x000fe20000410000 */
[----:B------:R-:W-:Y:S01]  /*02f0*/  FFMA.FTZ R9, R2, R14, R9 ;  /* 0x0000000e02097223 */ /* 0x000fe20000010009 */
[----:B------:R-:W-:Y:S01]  /*0300*/  FADD.FTZ R12, R7, R12 ;  /* 0x0000000c070c7221 */ /* 0x000fe20000010000 */
[----:B------:R-:W-:Y:S01]  /*0310*/  FADD.FTZ R11, R11, R8 ;  /* 0x000000080b0b7221 */ /* 0x000fe20000010000 */
[----:B------:R-:W-:-:S02]  /*0320*/  HADD2.F32 R3, -RZ, R3.H0_H0 ;  /* 0x20000003ff037230 */ /* 0x000fc40000004100 */
[----:B------:R-:W-:Y:S01]  /*0330*/  FADD.FTZ R13, R9, R4 ;  /* 0x00000004090d7221 */ /* 0x000fe20000010000 */
[----:B------:R-:W-:Y:S01]  /*0340*/  FADD.FTZ R4, R12, R11 ;  /* 0x0000000b0c047221 */ /* 0x000fe20000010000 */
[----:B0-----:R-:W-:-:S04]  /*0350*/  FFMA.FTZ R2, R2, R16, R17 ;  /* 0x0000001002027223 */ /* 0x001fc80000010011 */
        /* <DEDUP_REMOVED lines=17> */
[----:B------:R-:W-:Y:S01]  /*0470*/  ULEA UR5, UR6, UR5, 0x18 ;  /* 0x0000000506057291 */ /* 0x000fe2000f8ec0ff */
        /* <DEDUP_REMOVED lines=48> */
[C---:B0-----:R-:W-:Y:S01]  /*0780*/  IMAD.WIDE.U32 R4, R6.reuse, 0x2, R4 ;  /* 0x0000000206047825 */ /* 0x041fe200078e0004 */
[----:B---3--:R0:W2:Y:S04]  /*0790*/  LDG.E.CONSTANT R2, desc[UR8][R2.64] ;  /* 0x0000000802027981 */ /* 0x0080a8000c1e9900 */
[----:B------:R-:W3:Y:S01]  /*07a0*/  SHFL.BFLY PT, R24, R23, 0x1, 0x1f ;  /* 0x0c201f0017187f89 */ /* 0x000ee200000e0000 */
[----:B-1----:R-:W-:-:S03]  /*07b0*/  IMAD.WIDE.U32 R6, R6, 0x2, R16 ;  /* 0x0000000206067825 */ /* 0x002fc600078e0010 */
[----:B------:R-:W4:Y:S04]  /*07c0*/  LDG.E.U16.CONSTANT R16, desc[UR8][R4.64+0x2] ;  /* 0x0000020804107981 */ /* 0x000f28000c1e9500 */
[----:B------:R-:W5:Y:S04]  /*07d0*/  LDG.E.U16.CONSTANT R17, desc[UR8][R6.64+0x2] ;  /* 0x0000020806117981 */ /* 0x000f68000c1e9500 */
[----:B------:R-:W2:Y:S04]  /*07e0*/  LDG.E.U16.CONSTANT R15, desc[UR8][R4.64] ;  /* 0x00000008040f7981 */ /* 0x000ea8000c1e9500 */
[----:B------:R-:W2:Y:S04]  /*07f0*/  LDG.E.U16.CONSTANT R18, desc[UR8][R6.64] ;  /* 0x0000000806127981 */ /* 0x000ea8000c1e9500 */
[----:B------:R-:W2:Y:S01]  /*0800*/  LDG.E.U16.CONSTANT R19, desc[UR8][R4.64+0x4] ;  /* 0x0000040804137981 */ /* 0x000ea2000c1e9500 */
[----:B---3--:R-:W-:-:S03]  /*0810*/  FADD.FTZ R24, R23, R24 ;  /* 0x0000001817187221 */ /* 0x008fc60000010000 */
[----:B------:R-:W3:Y:S01]  /*0820*/  LDG.E.U16.CONSTANT R20, desc[UR8][R6.64+0x4] ;  /* 0x0000040806147981 */ /* 0x000ee2000c1e9500 */
[----:B------:R-:W-:Y:S01]  /*0830*/  HFMA2 R8, -RZ, RZ, 0, 0 ;  /* 0x00000000ff087431 */ /* 0x000fe200000001ff */
[----:B------:R-:W1:Y:S02]  /*0840*/  @!P1 LDC R23, c[0x0][0x3b4] ;  /* 0x0000ed00ff179b82 */ /* 0x000e640000000800 */
[----:B------:R-:W-:Y:S06]  /*0850*/  @!P2 STS [R9], R24 ;  /* 0x000000180900a388 */ /* 0x000fec0000000800 */
[----:B------:R-:W-:Y:S06]  /*0860*/  BAR.SYNC.DEFER_BLOCKING 0x0 ;  /* 0x0000000000007b1d */ /* 0x000fec0000010000 */
[----:B------:R0:W3:Y:S04]  /*0870*/  LDG.E.U16.CONSTANT R21, desc[UR8][R4.64+0x6] ;  /* 0x0000060804157981 */ /* 0x0000e8000c1e9500 */
[----:B------:R1:W3:Y:S04]  /*0880*/  LDG.E.U16.CONSTANT R22, desc[UR8][R6.64+0x6] ;  /* 0x0000060806167981 */ /* 0x0002e8000c1e9500 */
[----:B------:R-:W0:Y:S04]  /*0890*/  @P0 LDS R8, [R10] ;  /* 0x000000000a080984 */ /* 0x000e280000000800 */
[----:B0-----:R-:W0:Y:S02]  /*08a0*/  SHFL.BFLY PT, R3, R8, 0x10, 0x1f ;  /* 0x0e001f0008037f89 */ /* 0x001e2400000e0000 */
[----:B0-----:R-:W-:-:S05]  /*08b0*/  FADD.FTZ R3, R3, R8 ;  /* 0x0000000803037221 */ /* 0x001fca0000010000 */
[----:B------:R-:W0:Y:S02]  /*08c0*/  SHFL.BFLY PT, R4, R3, 0x8, 0x1f ;  /* 0x0d001f0003047f89 */ /* 0x000e2400000e0000 */
[----:B0-----:R-:W-:-:S05]  /*08d0*/  FADD.FTZ R4, R3, R4 ;  /* 0x0000000403047221 */ /* 0x001fca0000010000 */
[----:B------:R-:W0:Y:S02]  /*08e0*/  SHFL.BFLY PT, R5, R4, 0x4, 0x1f ;  /* 0x0c801f0004057f89 */ /* 0x000e2400000e0000 */
[----:B0-----:R-:W-:-:S05]  /*08f0*/  FADD.FTZ R5, R4, R5 ;  /* 0x0000000504057221 */ /* 0x001fca0000010000 */
[----:B-1----:R-:W0:Y:S01]  /*0900*/  SHFL.BFLY PT, R6, R5, 0x2, 0x1f ;  /* 0x0c401f0005067f89 */ /* 0x002e2200000e0000 */
        /* <DEDUP_REMOVED lines=14> */
[----:B---3--:R-:W-:Y:S02]  /*09f0*/  HADD2.F32 R20, -RZ, R20.H0_H0 ;  /* 0x20000014ff147230 */ /* 0x008fe40000004100 */
[-C--:B0-----:R-:W-:Y:S01]  /*0a00*/  FMUL.FTZ R11, R11, R3.reuse ;  /* 0x000000030b0b7220 */ /* 0x081fe20000410000 */
[-C--:B------:R-:W-:Y:S01]  /*0a10*/  FMUL.FTZ R12, R12, R3.reuse ;  /* 0x000000030c0c7220 */ /* 0x080fe20000410000 */
[----:B------:R-:W-:-:S02]  /*0a20*/  FMUL.FTZ R13, R13, R3 ;  /* 0x000000030d0d7220 */ /* 0x000fc40000410000 */
[----:B------:R-:W-:Y:S01]  /*0a30*/  FFMA.FTZ R11, R11, R16, R4 ;  /* 0x000000100b0b7223 */ /* 0x000fe20000010004 */
[----:B------:R-:W-:Y:S02]  /*0a40*/  HADD2.F32 R4, -RZ, R19.H0_H0 ;  /* 0x20000013ff047230 */ /* 0x000fe40000004100 */
[----:B------:R-:W-:Y:S01]  /*0a50*/  FFMA.FTZ R5, R12, R15, R5 ;  /* 0x0000000f0c057223 */ /* 0x000fe20000010005 */
[----:B------:R-:W-:Y:S02]  /*0a60*/  FMUL.FTZ R3, R14, R3 ;  /* 0x000000030e037220 */ /* 0x000fe40000410000 */
[----:B------:R-:W-:Y:S01]  /*0a70*/  FFMA.FTZ R13, R13, R4, R20 ;  /* 0x000000040d0d7223 */ /* 0x000fe20000010014 */
[----:B------:R-:W-:Y:S02]  /*0a80*/  HADD2.F32 R4, -RZ, R21.H0_H0 ;  /* 0x20000015ff047230 */ /* 0x000fe40000004100 */
[----:B------:R-:W-:Y:S02]  /*0a90*/  HADD2.F32 R22, -RZ, R22.H0_H0 ;  /* 0x20000016ff167230 */ /* 0x000fe40000004100 */
[C---:B------:R-:W-:Y:S01]  /*0aa0*/  FMUL.FTZ R5, R2.reuse, R5 ;  /* 0x0000000502057220 */ /* 0x040fe20000410000 */
[C---:B------:R-:W-:Y:S01]  /*0ab0*/  FMUL.FTZ R11, R2.reuse, R11 ;  /* 0x0000000b020b7220 */ /* 0x040fe20000410000 */
[C---:B------:R-:W-:Y:S01]  /*0ac0*/  FMUL.FTZ R13, R2.reuse, R13 ;  /* 0x0000000d020d7220 */ /* 0x040fe20000410000 */
[----:B------:R-:W-:Y:S01]  /*0ad0*/  FFMA.FTZ R3, R3, R4, R22 ;  /* 0x0000000403037223 */ /* 0x000fe20000010016 */
[----:B------:R0:W-:Y:S03]  /*0ae0*/  F2I.S8.NTZ R6, R5 ;  /* 0x0000000500067305 */ /* 0x0001e60000202100 */
[----:B------:R-:W-:Y:S01]  /*0af0*/  FMUL.FTZ R7, R2, R3 ;  /* 0x0000000302077220 */ /* 0x000fe20000410000 */
[----:B0-----:R-:W0:Y:S04]  /*0b00*/  LDC.64 R4, c[0x0][0x380] ;  /* 0x0000e000ff047b82 */ /* 0x001e280000000a00 */
[----:B------:R-:W1:Y:S08]  /*0b10*/  F2I.S8.NTZ R11, R11 ;  /* 0x0000000b000b7305 */ /* 0x000e700000202100 */
[----:B------:R-:W-:Y:S08]  /*0b20*/  F2I.S8.NTZ R13, R13 ;  /* 0x0000000d000d7305 */ /* 0x000ff00000202100 */
[----:B------:R-:W2:Y:S01]  /*0b30*/  F2I.S8.NTZ R2, R7 ;  /* 0x0000000700027305 */ /* 0x000ea20000202100 */
[----:B------:R-:W-:-:S02]  /*0b40*/  SHF.R.U32.HI R3, RZ, 0x2, R0 ;  /* 0x00000002ff037819 */ /* 0x000fc40000011600 */
[----:B-1----:R-:W-:Y:S02]  /*0b50*/  PRMT R6, R6, 0x3340, R11 ;  /* 0x0000334006067816 */ /* 0x002fe4000000000b */
[----:B--2---:R-:W-:Y:S01]  /*0b60*/  PRMT R9, R13, 0x3340, R2 ;  /* 0x000033400d097816 */ /* 0x004fe20000000002 */
[----:B0-----:R-:W-:-:S03]  /*0b70*/  IMAD.WIDE.U32 R2, R3, 0x4, R4 ;  /* 0x0000000403027825 */ /* 0x001fc600078e0004 */
[----:B------:R-:W-:-:S05]  /*0b80*/  PRMT R9, R6, 0x5410, R9 ;  /* 0x0000541006097816 */ /* 0x000fca0000000009 */
[----:B------:R-:W-:Y:S01]  /*0b90*/  STG.E desc[UR8][R2.64], R9 ;  /* 0x0000000902007986 */ /* 0x000fe2000c101908 */
[----:B------:R-:W-:Y:S05]  /*0ba0*/  EXIT ;  /* 0x000000000000794d */ /* 0x000fea0003800000 */
.L_x_542:
        /* <DEDUP_REMOVED lines=13> */
.L_x_612:


//--------------------- .text._ZN17fastertransformer37add_bias_input_layernorm_COL32_int8IOIfEEvPaPKaS3_PKT_S6_S6_iiPKfS8_S8_ --------------------------
	.section	.text._ZN17fastertransformer37add_bias_input_layernorm_COL32_int8IOIfEEvPaPKaS3_PKT_S6_S6_iiPKfS8_S8_,"ax",@progbits
	.align	128
        .global         _ZN17fastertransformer37add_bias_input_layernorm_COL32_int8IOIfEEvPaPKaS3_PKT_S6_S6_iiPKfS8_S8_
        .type           _ZN17fastertransformer37add_bias_input_layernorm_COL32_int8IOIfEEvPaPKaS3_PKT_S6_S6_iiPKfS8_S8_,@function
        .size           _ZN17fastertransformer37add_bias_input_layernorm_COL32_int8IOIfEEvPaPKaS3_PKT_S6_S6_iiPKfS8_S8_,(.L_x_613 - _ZN17fastertransformer37add_bias_input_layernorm_COL32_int8IOIfEEvPaPKaS3_PKT_S6_S6_iiPKfS8_S8_)
        .other          _ZN17fastertransformer37add_bias_input_layernorm_COL32_int8IOIfEEvPaPKaS3_PKT_S6_S6_iiPKfS8_S8_,@"STO_CUDA_ENTRY STV_DEFAULT"
_ZN17fastertransformer37add_bias_input_layernorm_COL32_int8IOIfEEvPaPKaS3_PKT_S6_S6_iiPKfS8_S8_:
.text._ZN17fastertransformer37add_bias_input_layernorm_COL32_int8IOIfEEvPaPKaS3_PKT_S6_S6_iiPKfS8_S8_:
        /* <DEDUP_REMOVED lines=10> */
[----:B0-----:R-:W-:-:S04]  /*00a0*/  SHF.L.U32 R6, R7, 0x2, RZ ;  /* 0x0000000207067819 */ /* 0x001fc800000006ff */
[C---:B------:R-:W-:Y:S02]  /*00b0*/  LOP3.LUT R0, R6.reuse, 0x1c, RZ, 0xc0, !PT ;  /* 0x0000001c06007812 */ /* 0x040fe400078ec0ff */
[----:B------:R-:W-:Y:S02]  /*00c0*/  LOP3.LUT R8, R6, 0xfe0, RZ, 0xc0, !PT ;  /* 0x00000fe006087812 */ /* 0x000fe400078ec0ff */
[----:B---3--:R-:W-:Y:S02]  /*00d0*/  LEA R3, R3, R0, 0x5 ;  /* 0x0000000003037211 */ /* 0x008fe400078e28ff */
[----:B--2---:R0:W2:Y:S03]  /*00e0*/  LDG.E.CONSTANT R0, desc[UR8][R10.64] ;  /* 0x000000080a007981 */ /* 0x0040a6000c1e9900 */
[----:B-1----:R-:W-:Y:S01]  /*00f0*/  IMAD R8, R8, UR4, R3 ;  /* 0x0000000408087c24 */ /* 0x002fe2000f8e0203 */
[----:B----4-:R1:W3:Y:S04]  /*0100*/  LDG.E.CONSTANT R4, desc[UR8][R4.64] ;  /* 0x0000000804047981 */ /* 0x0102e8000c1e9900 */
[----:B------:R-:W-:-:S02]  /*0110*/  IADD3 R16, P1, PT, R8, UR10, RZ ;  /* 0x0000000a08107c10 */ /* 0x000fc4000ff3e0ff */
[----:B-----5:R-:W-:Y:S02]  /*0120*/  IADD3 R14, P0, PT, R8, UR6, RZ ;  /* 0x00000006080e7c10 */ /* 0x020fe4000ff1e0ff */
[----:B------:R-:W-:Y:S02]  /*0130*/  IADD3.X R17, PT, PT, RZ, UR11, RZ, P1, !PT ;  /* 0x0000000bff117c10 */ /* 0x000fe40008ffe4ff */
[----:B------:R-:W-:-:S03]  /*0140*/  IADD3.X R15, PT, PT, RZ, UR7, RZ, P0, !PT ;  /* 0x00000007ff0f7c10 */ /* 0x000fc600087fe4ff */
[----:B------:R-:W4:Y:S04]  /*0150*/  LDG.E.CONSTANT R16, desc[UR8][R16.64] ;  /* 0x0000000810107981 */ /* 0x000f28000c1e9900 */
[----:B------:R-:W5:Y:S01]  /*0160*/  LDG.E.CONSTANT R19, desc[UR8][R14.64] ;  /* 0x000000080e137981 */ /* 0x000f62000c1e9900 */
[----:B------:R-:W-:-:S05]  /*0170*/  IMAD.WIDE.U32 R12, R6, 0x4, R12 ;  /* 0x00000004060c7825 */ /* 0x000fca00078e000c */
[----:B------:R-:W3:Y:S04]  /*0180*/  LDG.E.CONSTANT R20, desc[UR8][R12.64] ;  /* 0x000000080c147981 */ /* 0x000ee8000c1e9900 */
[----:B------:R-:W3:Y:S04]  /*0190*/  LDG.E.CONSTANT R24, desc[UR8][R12.64+0x4] ;  /* 0x000004080c187981 */ /* 0x000ee8000c1e9900 */
[----:B------:R-:W3:Y:S04]  /*01a0*/  LDG.E.CONSTANT R2, desc[UR8][R12.64+0x8] ;  /* 0x000008080c027981 */ /* 0x000ee8000c1e9900 */
[----:B------:R3:W3:Y:S01]  /*01b0*/  LDG.E.CONSTANT R3, desc[UR8][R12.64+0xc] ;  /* 0x00000c080c037981 */ /* 0x0006e2000c1e9900 */
[----:B------:R-:W3:Y:S01]  /*01c0*/  LDCU UR4, c[0x0][0x360] ;  /* 0x00006c00ff0477ac */ /* 0x000ee20008000800 */
[----:B------:R-:W3:Y:S01]  /*01d0*/  S2UR UR6, SR_CgaCtaId ;  /* 0x00000000000679c3 */ /* 0x000ee20000008800 */
[----:B----4-:R-:W2:Y:S08]  /*01e0*/  I2F.S8 R9, R16 ;  /* 0x0000001000097306 */ /* 0x010eb00000001400 */
[----:B0-----:R-:W0:Y:S08]  /*01f0*/  I2F.S8 R11, R16.B1 ;  /* 0x10000010000b7306 */ /* 0x001e300000001400 */
[----:B-----5:R-:W-:Y:S08]  /*0200*/  I2F.S8 R18, R19 ;  /* 0x0000001300127306 */ /* 0x020ff00000001400 */
[----:B------:R-:W-:Y:S08]  /*0210*/  I2F.S8 R22, R19.B1 ;  /* 0x1000001300167306 */ /* 0x000ff00000001400 */
[----:B------:R-:W4:Y:S08]  /*0220*/  I2F.S8 R15, R16.B2 ;  /* 0x20000010000f7306 */ /* 0x000f300000001400 */
[----:B-1----:R-:W1:Y:S01]  /*0230*/  I2F.S8 R5, R16.B3 ;  /* 0x3000001000057306 */ /* 0x002e620000001400 */
[----:B--2---:R-:W-:-:S07]  /*0240*/  FMUL.FTZ R9, R0, R9 ;  /* 0x0000000900097220 */ /* 0x004fce0000410000 */
[----:B------:R-:W2:Y:S01]  /*0250*/  I2F.S8 R14, R19.B2 ;  /* 0x20000013000e7306 */ /* 0x000ea20000001400 */
[----:B0-----:R-:W-:-:S07]  /*0260*/  FMUL.FTZ R11, R0, R11 ;  /* 0x0000000b000b7220 */ /* 0x001fce0000410000 */
[----:B------:R-:W0:Y:S01]  /*0270*/  I2F.S8 R10, R19.B3 ;  /* 0x30000013000a7306 */ /* 0x000e220000001400 */
[----:B----4-:R-:W-:Y:S01]  /*0280*/  FMUL.FTZ R15, R0, R15 ;  /* 0x0000000f000f7220 */ /* 0x010fe20000410000 */
[C---:B---3--:R-:W-:Y:S01]  /*0290*/  FFMA.FTZ R9, R4.reuse, R18, R9 ;  /* 0x0000001204097223 */ /* 0x048fe20000010009 */
[----:B------:R-:W-:Y:S01]  /*02a0*/  FFMA.FTZ R11, R4, R22, R11 ;  /* 0x00000016040b7223 */ /* 0x000fe2000001000b */
[----:B-1----:R-:W-:Y:S02]  /*02b0*/  FMUL.FTZ R5, R0, R5 ;  /* 0x0000000500057220 */ /* 0x002fe40000410000 */
[----:B------:R-:W-:Y:S01]  /*02c0*/  FADD.FTZ R12, R9, R20 ;  /* 0x00000014090c7221 */ /* 0x000fe20000010000 */
[----:B--2---:R-:W-:Y:S01]  /*02d0*/  FFMA.FTZ R15, R4, R14, R15 ;  /* 0x0000000e040f7223 */ /* 0x004fe2000001000f */
[----:B------:R-:W-:-:S03]  /*02e0*/  FADD.FTZ R11, R11, R24 ;  /* 0x000000180b0b7221 */ /* 0x000fc60000010000 */
[----:B------:R-:W-:Y:S01]  /*02f0*/  FADD.FTZ R2, R15, R2 ;  /* 0x000000020f027221 */ /* 0x000fe20000010000 */
[----:B0-----:R-:W-:Y:S01]  /*0300*/  FFMA.FTZ R10, R4, R10, R5 ;  /* 0x0000000a040a7223 */ /* 0x001fe20000010005 */
        /* <DEDUP_REMOVED lines=16> */
[----:B------:R-:W-:Y:S01]  /*0410*/  FMUL.FTZ R14, R0, 0.03125 ;  /* 0x3d000000000e7820 */ /* 0x000fe20000410000 */
[----:B------:R-:W-:Y:S01]  /*0420*/  LOP3.LUT P1, R0, R7, 0x1f, RZ, 0xc0, !PT ;  /* 0x0000001f07007812 */ /* 0x000fe2000782c0ff */
[----:B------:R-:W-:-:S06]  /*0430*/  ULEA UR5, UR6, UR5, 0x18 ;  /* 0x0000000506057291 */ /* 0x000fcc000f8ec0ff */
        /* <DEDUP_REMOVED lines=20> */
[----:B------:R-:W0:Y:S01]  /*0580*/  @!P1 MUFU.RCP R5, R5 ;  /* 0x0000000500059308 */ /* 0x000e220000001000 */
[----:B------:R-:W-:Y:S01]  /*0590*/  ULEA UR4, UR6, UR4, 0x18 ;  /* 0x0000000406047291 */ /* 0x000fe2000f8ec0ff */
[----:B------:R-:W1:Y:S01]  /*05a0*/  LDC.64 R16, c[0x0][0x3a8] ;  /* 0x0000ea00ff107b82 */ /* 0x000e620000000a00 */
[----:B------:R-:W2:Y:S02]  /*05b0*/  SHFL.BFLY PT, R4, R7, 0x1, 0x1f ;  /* 0x0c201f0007047f89 */ /* 0x000ea400000e0000 */
[----:B--2---:R-:W-:-:S04]  /*05c0*/  FADD.FTZ R4, R7, R4 ;  /* 0x0000000407047221 */ /* 0x004fc80000010000 */
[----:B0-----:R-:W-:-:S05]  /*05d0*/  @!P1 FMUL.FTZ R4, R4, R5 ;  /* 0x0000000504049220 */ /* 0x001fca0000410000 */
        /* <DEDUP_REMOVED lines=8> */
[----:B------:R-:W-:-:S03]  /*0660*/  FADD.FTZ R14, R3, -R14 ;  /* 0x8000000e030e7221 */ /* 0x000fc60000010000 */
[----:B------:R-:W-:-:S04]  /*0670*/  FFMA.FTZ R3, R13, R13, R2 ;  /* 0x0000000d0d037223 */ /* 0x000fc80000010002 */
[----:B------:R-:W-:-:S05]  /*0680*/  FFMA.FTZ R7, R14, R14, R3 ;  /* 0x0000000e0e077223 */ /* 0x000fca0000010003 */
[----:B------:R-:W0:Y:S02]  /*0690*/  SHFL.BFLY PT, R2, R7, 0x10, 0x1f ;  /* 0x0e001f0007027f89 */ /* 0x000e2400000e0000 */
[----:B0-----:R-:W-:-:S05]  /*06a0*/  FADD.FTZ R15, R7, R2 ;  /* 0x00000002070f7221 */ /* 0x001fca0000010000 */
[----:B------:R-:W0:Y:S02]  /*06b0*/  SHFL.BFLY PT, R2, R15, 0x8, 0x1f ;  /* 0x0d001f000f027f89 */ /* 0x000e2400000e0000 */
[----:B0-----:R-:W-:Y:S02]  /*06c0*/  FADD.FTZ R18, R15, R2 ;  /* 0x000000020f127221 */ /* 0x001fe40000010000 */
[----:B------:R-:W0:Y:S03]  /*06d0*/  LDC.64 R2, c[0x0][0x3a0] ;  /* 0x0000e800ff027b82 */ /* 0x000e260000000a00 */
[----:B------:R-:W2:Y:S02]  /*06e0*/  SHFL.BFLY PT, R19, R18, 0x4, 0x1f ;  /* 0x0c801f0012137f89 */ /* 0x000ea400000e0000 */
[----:B--2---:R-:W-:-:S05]  /*06f0*/  FADD.FTZ R21, R18, R19 ;  /* 0x0000001312157221 */ /* 0x004fca0000010000 */
[----:B------:R-:W2:Y:S01]  /*0700*/  SHFL.BFLY PT, R20, R21, 0x2, 0x1f ;  /* 0x0c401f0015147f89 */ /* 0x000ea200000e0000 */
[----:B------:R-:W3:Y:S01]  /*0710*/  LDC.64 R4, c[0x0][0x3c8] ;  /* 0x0000f200ff047b82 */ /* 0x000ee20000000a00 */
[----:B------:R-:W-:Y:S01]  /*0720*/  ISETP.NE.AND P2, PT, R0, RZ, PT ;  /* 0x000000ff0000720c */ /* 0x000fe20003f45270 */
[----:B--2---:R-:W-:Y:S01]  /*0730*/  FADD.FTZ R23, R21, R20 ;  /* 0x0000001415177221 */ /* 0x004fe20000010000 */
[C---:B0-----:R-:W-:Y:S01]  /*0740*/  IMAD.WIDE.U32 R2, R6.reuse, 0x4, R2 ;  /* 0x0000000406027825 */ /* 0x041fe200078e0002 */
[----:B---3--:R-:W2:Y:S04]  /*0750*/  LDG.E.CONSTANT R4, desc[UR8][R4.64] ;  /* 0x0000000804047981 */ /* 0x008ea8000c1e9900 */
[----:B------:R-:W0:Y:S01]  /*0760*/  SHFL.BFLY PT, R24, R23, 0x1, 0x1f ;  /* 0x0c201f0017187f89 */ /* 0x000e2200000e0000 */
[----:B-1----:R-:W-:-:S03]  /*0770*/  IMAD.WIDE.U32 R6, R6, 0x4, R16 ;  /* 0x0000000406067825 */ /* 0x002fc600078e0010 */
[----:B------:R-:W3:Y:S04]  /*0780*/  LDG.E.CONSTANT R18, desc[UR8][R2.64+0x4] ;  /* 0x0000040802127981 */ /* 0x000ee8000c1e9900 */
[----:B------:R-:W3:Y:S04]  /*0790*/  LDG.E.CONSTANT R17, desc[UR8][R6.64+0x4] ;  /* 0x0000040806117981 */ /* 0x000ee8000c1e9900 */
[----:B------:R-:W4:Y:S04]  /*07a0*/  LDG.E.CONSTANT R16, desc[UR8][R2.64] ;  /* 0x0000000802107981 */ /* 0x000f28000c1e9900 */
[----:B------:R-:W4:Y:S04]  /*07b0*/  LDG.E.CONSTANT R15, desc[UR8][R6.64] ;  /* 0x00000008060f7981 */ /* 0x000f28000c1e9900 */
[----:B------:R-:W5:Y:S01]  /*07c0*/  LDG.E.CONSTANT R20, desc[UR8][R2.64+0x8] ;  /* 0x0000080802147981 */ /* 0x000f62000c1e9900 */
[----:B0-----:R-:W-:-:S03]  /*07d0*/  FADD.FTZ R24, R23, R24 ;  /* 0x0000001817187221 */ /* 0x001fc60000010000 */
[----:B------:R-:W5:Y:S04]  /*07e0*/  LDG.E.CONSTANT R19, desc[UR8][R6.64+0x8] ;  /* 0x0000080806137981 */ /* 0x000f68000c1e9900 */
[----:B------:R-:W-:Y:S04]  /*07f0*/  @!P2 STS [R9], R24 ;  /* 0x000000180900a388 */ /* 0x000fe80000000800 */
[----:B------:R-:W2:Y:S04]  /*0800*/  LDG.E.CONSTANT R21, desc[UR8][R2.64+0xc] ;  /* 0x00000c0802157981 */ /* 0x000ea8000c1e9900 */
[----:B------:R0:W2:Y:S01]  /*0810*/  LDG.E.CONSTANT R22, desc[UR8][R6.64+0xc] ;  /* 0x00000c0806167981 */ /* 0x0000a2000c1e9900 */
[----:B------:R-:W-:Y:S01]  /*0820*/  HFMA2 R0, -RZ, RZ, 0, 0 ;  /* 0x00000000ff007431 */ /* 0x000fe200000001ff */
[----:B------:R-:W-:Y:S08]  /*0830*/  BAR.SYNC.DEFER_BLOCKING 0x0 ;  /* 0x0000000000007b1d */ /* 0x000ff00000010000 */
[----:B0-----:R-:W0:Y:S01]  /*0840*/  @!P1 LDC R6, c[0x0][0x3b4] ;  /* 0x0000ed00ff069b82 */ /* 0x001e220000000800 */
        /* <DEDUP_REMOVED lines=8> */
[----:B0-----:R-:W-:-:S04]  /*08d0*/  @!P1 I2FP.F32.S32 R6, R6 ;  /* 0x0000000600069245 */ /* 0x001fc80000201400 */
[----:B------:R-:W0:Y:S01]  /*08e0*/  @!P1 MUFU.RCP R9, R6 ;  /* 0x0000000600099308 */ /* 0x000e220000001000 */
[----:B-1----:R-:W-:-:S05]  /*08f0*/  FADD.FTZ R2, R3, R2 ;  /* 0x0000000203027221 */ /* 0x002fca0000010000 */
[----:B------:R-:W1:Y:S02]  /*0900*/  SHFL.BFLY PT, R7, R2, 0x1, 0x1f ;  /* 0x0c201f0002077f89 */ /* 0x000e6400000e0000 */
[----:B-1----:R-:W-:-:S04]  /*0910*/  FADD.FTZ R0, R2, R7 ;  /* 0x0000000702007221 */ /* 0x002fc80000010000 */
[----:B0-----:R-:W-:-:S06]  /*0920*/  @!P1 FFMA.FTZ R0, R0, R9, 9.9999999747524270788e-07 ;  /* 0x358637bd00009423 */ /* 0x001fcc0000010009 */
[----:B------:R-:W0:Y:S02]  /*0930*/  @!P1 MUFU.RSQ R0, R0 ;  /* 0x0000000000009308 */ /* 0x000e240000001400 */
[----:B0-----:R-:W-:Y:S01]  /*0940*/  @!P1 STS [UR4+0x4], R0 ;  /* 0x00000400ff009988 */ /* 0x001fe20008000804 */
[----:B------:R-:W-:Y:S06]  /*0950*/  BAR.SYNC.DEFER_BLOCKING 0x0 ;  /* 0x0000000000007b1d */ /* 0x000fec0000010000 */
[----:B------:R-:W0:Y:S01]  /*0960*/  LDS R3, [UR4+0x4] ;  /* 0x00000404ff037984 */ /* 0x000e220008000800 */
[----:B------:R-:W-:Y:S01]  /*0970*/  SHF.R.U32.HI R5, RZ, 0x2, R8 ;  /* 0x00000002ff057819 */ /* 0x000fe20000011608 */
[-C--:B0-----:R-:W-:Y:S01]  /*0980*/  FMUL.FTZ R2, R11, R3.reuse ;  /* 0x000000030b027220 */ /* 0x081fe20000410000 */
[----:B------:R-:W-:-:S03]  /*0990*/  FMUL.FTZ R12, R12, R3 ;  /* 0x000000030c0c7220 */ /* 0x000fc60000410000 */
[----:B---3--:R-:W-:Y:S01]  /*09a0*/  FFMA.FTZ R17, R2, R18, R17 ;  /* 0x0000001202117223 */ /* 0x008fe20000010011 */
[-C--:B------:R-:W-:Y:S01]  /*09b0*/  FMUL.FTZ R2, R13, R3.reuse ;  /* 0x000000030d027220 */ /* 0x080fe20000410000 */
[----:B------:R-:W-:Y:S01]  /*09c0*/  FMUL.FTZ R3, R14, R3 ;  /* 0x000000030e037220 */ /* 0x000fe20000410000 */
[----:B----4-:R-:W-:Y:S02]  /*09d0*/  FFMA.FTZ R15, R12, R16, R15 ;  /* 0x000000100c0f7223 */ /* 0x010fe4000001000f */
[----:B-----5:R-:W-:Y:S01]  /*09e0*/  FFMA.FTZ R19, R2, R20, R19 ;  /* 0x0000001402137223 */ /* 0x020fe20000010013 */
[----:B--2---:R-:W-:Y:S01]  /*09f0*/  FFMA.FTZ R21, R3, R21, R22 ;  /* 0x0000001503157223 */ /* 0x004fe20000010016 */
[C---:B------:R-:W-:Y:S01]  /*0a00*/  FMUL.FTZ R15, R4.reuse, R15 ;  /* 0x0000000f040f7220 */ /* 0x040fe20000410000 */
[----:B------:R-:W0:Y:S01]  /*0a10*/  LDC.64 R2, c[0x0][0x380] ;  /* 0x0000e000ff027b82 */ /* 0x000e220000000a00 */
[C---:B------:R-:W-:Y:S01]  /*0a20*/  FMUL.FTZ R19, R4.reuse, R19 ;  /* 0x0000001304137220 */ /* 0x040fe20000410000 */
[C---:B------:R-:W-:Y:S01]  /*0a30*/  FMUL.FTZ R17, R4.reuse, R17 ;  /* 0x0000001104117220 */ /* 0x040fe20000410000 */
        /* <DEDUP_REMOVED lines=11> */
.L_x_543:
        /* <DEDUP_REMOVED lines=9> */
.L_x_613:


//--------------------- .text._ZN17fastertransformer44add_bias_input_layernorm_ROW_int8I_DataTypeOI7__half2EEvPT_PKaS5_PKS2_S7_S7_iiPKfS9_ --------------------------
	.section	.text._ZN17fastertransformer44add_bias_input_layernorm_ROW_int8I_DataTypeOI7__half2EEvPT_PKaS5_PKS2_S7_S7_iiPKfS9_,"ax",@progbits
	.align	128
        .global         _ZN17fastertransformer44add_bias_input_layernorm_ROW_int8I_DataTypeOI7__half2EEvPT_PKaS5_PKS2_S7_S7_iiPKfS9_
        .type           _ZN17fastertransformer44add_bias_input_layernorm_ROW_int8I_DataTypeOI7__half2EEvPT_PKaS5_PKS2_S7_S7_iiPKfS9_,@function
        .size           _ZN17fastertransformer44add_bias_input_layernorm_ROW_int8I_DataTypeOI7__half2EEvPT_PKaS5_PKS2_S7_S7_iiPKfS9_,(.L_x_614 - _ZN17fastertransformer44add_bias_input_layernorm_ROW_int8I_DataTypeOI7__half2EEvPT_PKaS5_PKS2_S7_S7_iiPKfS9_)
        .other          _ZN17fastertransformer44add_bias_input_layernorm_ROW_int8I_DataTypeOI7__half2EEvPT_PKaS5_PKS2_S7_S7_iiPKfS9_,@"STO_CUDA_ENTRY STV_DEFAULT"
_ZN17fastertransformer44add_bias_input_layernorm_ROW_int8I_DataTypeOI7__half2EEvPT_PKaS5_PKS2_S7_S7_iiPKfS9_:
.text._ZN17fastertransformer44add_bias_input_layernorm_ROW_int8I_DataTypeOI7__half2EEvPT_PKaS5_PKS2_S7_S7_iiPKfS9_:
        /* <DEDUP_REMOVED lines=9> */
[----:B-1----:R-:W-:-:S07]  /*0090*/  IMAD R0, R2, UR4, RZ ;  /* 0x0000000402007c24 */ /* 0x002fce000f8e02ff */
[----:B------:R-:W1:Y:S01]  /*00a0*/  LDC.64 R4, c[0x0][0x3b8] ;  /* 0x0000ee00ff047b82 */ /* 0x000e620000000a00 */
[----:B0-----:R-:W-:-:S04]  /*00b0*/  LEA.HI R0, R0, R3, RZ, 0x1f ;  /* 0x0000000300007211 */ /* 0x001fc800078ff8ff */
[----:B------:R-:W-:-:S04]  /*00c0*/  SHF.L.U32 R12, R0, 0x1, RZ ;  /* 0x00000001000c7819 */ /* 0x000fc800000006ff */
[C---:B--2---:R-:W-:Y:S02]  /*00d0*/  IADD3 R10, P0, PT, R12.reuse, UR6, RZ ;  /* 0x000000060c0a7c10 */ /* 0x044fe4000ff1e0ff */
[----:B---3--:R-:W-:Y:S01]  /*00e0*/  IADD3 R12, P1, PT, R12, UR10, RZ ;  /* 0x0000000a0c0c7c10 */ /* 0x008fe2000ff3e0ff */
[----:B-----5:R-:W-:Y:S01]  /*00f0*/  IMAD.WIDE.U32 R8, R3, 0x4, R8 ;  /* 0x0000000403087825 */ /* 0x020fe200078e0008 */
[----:B------:R-:W-:Y:S01]  /*0100*/  IADD3.X R11, PT, PT, RZ, UR7, RZ, P0, !PT ;  /* 0x00000007ff0b7c10 */ /* 0x000fe200087fe4ff */
[----:B----4-:R-:W2:Y:S01]  /*0110*/  LDG.E.CONSTANT R6, desc[UR8][R6.64] ;  /* 0x0000000806067981 */ /* 0x010ea2000c1e9900 */
[----:B------:R-:W-:-:S03]  /*0120*/  IADD3.X R13, PT, PT, RZ, UR11, RZ, P1, !PT ;  /* 0x0000000bff0d7c10 */ /* 0x000fc60008ffe4ff */
[----:B------:R-:W3:Y:S04]  /*0130*/  LDG.E.CONSTANT R8, desc[UR8][R8.64] ;  /* 0x0000000808087981 */ /* 0x000ee8000c1e9900 */
[----:B------:R-:W4:Y:S04]  /*0140*/  LDG.E.S16.CONSTANT R12, desc[UR8][R12.64] ;  /* 0x000000080c0c7981 */ /* 0x000f28000c1e9700 */
[----:B------:R-:W5:Y:S04]  /*0150*/  LDG.E.S16.CONSTANT R11, desc[UR8][R10.64] ;  /* 0x000000080a0b7981 */ /* 0x000f68000c1e9700 */
[----:B-1----:R-:W3:Y:S01]  /*0160*/  LDG.E.CONSTANT R4, desc[UR8][R4.64] ;  /* 0x0000000804047981 */ /* 0x002ee2000c1e9900 */
[----:B------:R-:W0:Y:S01]  /*0170*/  LDCU UR4, c[0x0][0x360] ;  /* 0x00006c00ff0477ac */ /* 0x000e220008000800 */
[----:B------:R-:W1:Y:S01]  /*0180*/  S2UR UR6, SR_CgaCtaId ;  /* 0x00000000000679c3 */ /* 0x000e620000008800 */
[----:B----4-:R-:W2:Y:S08]  /*0190*/  I2F.S8 R17, R12 ;  /* 0x0000000c00117306 */ /* 0x010eb00000001400 */
[----:B------:R-:W4:Y:S08]  /*01a0*/  I2F.S8 R21, R12.B1 ;  /* 0x1000000c00157306 */ /* 0x000f300000001400 */
[----:B-----5:R-:W5:Y:S08]  /*01b0*/  I2F.S8 R15, R11 ;  /* 0x0000000b000f7306 */ /* 0x020f700000001400 */
[----:B------:R-:W0:Y:S01]  /*01c0*/  I2F.S8 R19, R11.B1 ;  /* 0x1000000b00137306 */ /* 0x000e220000001400 */
[C---:B--2---:R-:W-:Y:S01]  /*01d0*/  FMUL.FTZ R17, R6.reuse, R17 ;  /* 0x0000001106117220 */ /* 0x044fe20000410000 */
[----:B----4-:R-:W-:Y:S01]  /*01e0*/  FMUL.FTZ R10, R6, R21 ;  /* 0x00000015060a7220 */ /* 0x010fe20000410000 */
[----:B---3--:R-:W-:-:S02]  /*01f0*/  HADD2.F32 R6, -RZ, R8.H0_H0 ;  /* 0x20000008ff067230 */ /* 0x008fc40000004100 */
[----:B------:R-:W-:Y:S02]  /*0200*/  HADD2.F32 R7, -RZ, R8.H1_H1 ;  /* 0x30000008ff077230 */ /* 0x000fe40000004100 */
[----:B-----5:R-:W-:-:S04]  /*0210*/  FFMA.FTZ R15, R4, R15, R17 ;  /* 0x0000000f040f7223 */ /* 0x020fc80000010011 */
[----:B------:R-:W-:Y:S01]  /*0220*/  FADD.FTZ R5, R15, R6 ;  /* 0x000000060f057221 */ /* 0x000fe20000010000 */
[----:B0-----:R-:W-:-:S04]  /*0230*/  FFMA.FTZ R10, R4, R19, R10 ;  /* 0x00000013040a7223 */ /* 0x001fc8000001000a */
        /* <DEDUP_REMOVED lines=34> */
[----:B0-----:R-:W-:-:S12]  /*0460*/  FADD.FTZ R15, R12, R15 ;  /* 0x0000000f0c0f7221 */ /* 0x001fd80000010000 */
[----:B------:R-:W-:Y:S01]  /*0470*/  @!P1 I2FP.F32.S32 R11, R2 ;  /* 0x00000002000b9245 */ /* 0x000fe20000201400 */
[----:B------:R-:W-:Y:S01]  /*0480*/  ULEA UR4, UR6, UR4, 0x18 ;  /* 0x0000000406047291 */ /* 0x000fe2000f8ec0ff */
[----:B------:R-:W0:Y:S01]  /*0490*/  LDC.64 R12, c[0x0][0x3a0] ;  /* 0x0000e800ff0c7b82 */ /* 0x000e220000000a00 */
[----:B------:R-:W1:Y:S01]  /*04a0*/  SHFL.BFLY PT, R14, R15, 0x1, 0x1f ;  /* 0x0c201f000f0e7f89 */ /* 0x000e6200000e0000 */
[----:B------:R-:W2:Y:S01]  /*04b0*/  @!P1 MUFU.RCP R9, R11 ;  /* 0x0000000b00099308 */ /* 0x000ea20000001000 */
[----:B-1----:R-:W-:-:S04]  /*04c0*/  FADD.FTZ R14, R15, R14 ;  /* 0x0000000e0f0e7221 */ /* 0x002fc80000010000 */
[----:B--2---:R-:W-:-:S05]  /*04d0*/  @!P1 FMUL.FTZ R9, R14, R9 ;  /* 0x000000090e099220 */ /* 0x004fca0000410000 */
[----:B------:R-:W-:Y:S01]  /*04e0*/  @!P1 STS [UR4], R9 ;  /* 0x00000009ff009988 */ /* 0x000fe20008000804 */
[----:B------:R-:W-:Y:S06]  /*04f0*/  BAR.SYNC.DEFER_BLOCKING 0x0 ;  /* 0x0000000000007b1d */ /* 0x000fec0000010000 */
[----:B------:R-:W1:Y:S02]  /*0500*/  LDS R10, [UR4] ;  /* 0x00000004ff0a7984 */ /* 0x000e640008000800 */
[--C-:B-1----:R-:W-:Y:S01]  /*0510*/  FADD.FTZ R6, R6, -R10.reuse ;  /* 0x8000000a06067221 */ /* 0x102fe20000010000 */
[----:B------:R-:W-:-:S03]  /*0520*/  FADD.FTZ R5, R5, -R10 ;  /* 0x8000000a05057221 */ /* 0x000fc60000010000 */
[----:B------:R-:W-:-:S04]  /*0530*/  FMUL.FTZ R10, R6, R6 ;  /* 0x00000006060a7220 */ /* 0x000fc80000410000 */
[----:B------:R-:W-:-:S05]  /*0540*/  FFMA.FTZ R14, R5, R5, R10 ;  /* 0x00000005050e7223 */ /* 0x000fca000001000a */
[----:B------:R-:W1:Y:S02]  /*0550*/  SHFL.BFLY PT, R11, R14, 0x10, 0x1f ;  /* 0x0e001f000e0b7f89 */ /* 0x000e6400000e0000 */
[----:B-1----:R-:W-:-:S05]  /*0560*/  FADD.FTZ R15, R14, R11 ;  /* 0x0000000b0e0f7221 */ /* 0x002fca0000010000 */
[----:B------:R-:W1:Y:S02]  /*0570*/  SHFL.BFLY PT, R10, R15, 0x8, 0x1f ;  /* 0x0d001f000f0a7f89 */ /* 0x000e6400000e0000 */
[----:B-1----:R-:W-:Y:S02]  /*0580*/  FADD.FTZ R16, R15, R10 ;  /* 0x0000000a0f107221 */ /* 0x002fe40000010000 */
[----:B------:R-:W1:Y:S03]  /*0590*/  LDC.64 R10, c[0x0][0x3a8] ;  /* 0x0000ea00ff0a7b82 */ /* 0x000e660000000a00 */
[----:B------:R-:W2:Y:S02]  /*05a0*/  SHFL.BFLY PT, R9, R16, 0x4, 0x1f ;  /* 0x0c801f0010097f89 */ /* 0x000ea400000e0000 */
[----:B--2---:R-:W-:-:S05]  /*05b0*/  FADD.FTZ R17, R16, R9 ;  /* 0x0000000910117221 */ /* 0x004fca0000010000 */
[----:B------:R-:W2:Y:S01]  /*05c0*/  SHFL.BFLY PT, R18, R17, 0x2, 0x1f ;  /* 0x0c401f0011127f89 */ /* 0x000ea200000e0000 */
[----:B------:R-:W-:Y:S01]  /*05d0*/  ISETP.NE.AND P2, PT, R4, RZ, PT ;  /* 0x000000ff0400720c */ /* 0x000fe20003f45270 */
[----:B--2---:R-:W-:-:S05]  /*05e0*/  FADD.FTZ R18, R17, R18 ;  /* 0x0000001211127221 */ /* 0x004fca0000010000 */
[----:B------:R-:W2:Y:S01]  /*05f0*/  SHFL.BFLY PT, R15, R18, 0x1, 0x1f ;  /* 0x0c201f00120f7f89 */ /* 0x000ea200000e0000 */
[----:B-1----:R-:W-:-:S04]  /*0600*/  IMAD.WIDE.U32 R10, R3, 0x4, R10 ;  /* 0x00000004030a7825 */ /* 0x002fc800078e000a */
[----:B0-----:R-:W-:Y:S01]  /*0610*/  IMAD.WIDE.U32 R12, R3, 0x4, R12 ;  /* 0x00000004030c7825 */ /* 0x001fe200078e000c */
[----:B------:R0:W3:Y:S04]  /*0620*/  LDG.E.CONSTANT R9, desc[UR8][R10.64] ;  /* 0x000000080a097981 */ /* 0x0000e8000c1e9900 */
[----:B------:R1:W4:Y:S01]  /*0630*/  LDG.E.CONSTANT R3, desc[UR8][R12.64] ;  /* 0x000000080c037981 */ /* 0x000322000c1e9900 */
[----:B--2---:R-:W-:-:S05]  /*0640*/  FADD.FTZ R15, R18, R15 ;  /* 0x0000000f120f7221 */ /* 0x004fca0000010000 */
[----:B------:R-:W-:Y:S01]  /*0650*/  @!P2 STS [R8], R15 ;  /* 0x0000000f0800a388 */ /* 0x000fe20000000800 */
[----:B------:R-:W-:Y:S01]  /*0660*/  MOV R4, RZ ;  /* 0x000000ff00047202 */ /* 0x000fe20000000f00 */
[----:B------:R-:W-:Y:S06]  /*0670*/  BAR.SYNC.DEFER_BLOCKING 0x0 ;  /* 0x0000000000007b1d */ /* 0x000fec0000010000 */
[----:B------:R-:W2:Y:S04]  /*0680*/  @P0 LDS R4, [R7] ;  /* 0x0000000007040984 */ /* 0x000ea80000000800 */
[----:B--2---:R-:W2:Y:S02]  /*0690*/  SHFL.BFLY PT, R17, R4, 0x10, 0x1f ;  /* 0x0e001f0004117f89 */ /* 0x004ea400000e0000 */
[----:B--2---:R-:W-:-:S05]  /*06a0*/  FADD.FTZ R17, R17, R4 ;  /* 0x0000000411117221 */ /* 0x004fca0000010000 */
[----:B0-----:R-:W0:Y:S02]  /*06b0*/  SHFL.BFLY PT, R10, R17, 0x8, 0x1f ;  /* 0x0d001f00110a7f89 */ /* 0x001e2400000e0000 */
[----:B0-----:R-:W-:-:S05]  /*06c0*/  FADD.FTZ R10, R17, R10 ;  /* 0x0000000a110a7221 */ /* 0x001fca0000010000 */
[----:B------:R-:W0:Y:S02]  /*06d0*/  SHFL.BFLY PT, R11, R10, 0x4, 0x1f ;  /* 0x0c801f000a0b7f89 */ /* 0x000e2400000e0000 */
[----:B0-----:R-:W-:-:S05]  /*06e0*/  FADD.FTZ R11, R10, R11 ;  /* 0x0000000b0a0b7221 */ /* 0x001fca0000010000 */
[----:B-1----:R-:W0:Y:S01]  /*06f0*/  SHFL.BFLY PT, R12, R11, 0x2, 0x1f ;  /* 0x0c401f000b0c7f89 */ /* 0x002e2200000e0000 */
[----:B------:R-:W-:-:S04]  /*0700*/  @!P1 I2FP.F32.S32 R14, R2 ;  /* 0x00000002000e9245 */ /* 0x000fc80000201400 */
[----:B------:R-:W1:Y:S01]  /*0710*/  @!P1 MUFU.RCP R7, R14 ;  /* 0x0000000e00079308 */ /* 0x000e620000001000 */
[----:B0-----:R-:W-:Y:S02]  /*0720*/  FADD.FTZ R12, R11, R12 ;  /* 0x0000000c0b0c7221 */ /* 0x001fe40000010000 */
[----:B------:R-:W0:Y:S03]  /*0730*/  LDC.64 R10, c[0x0][0x380] ;  /* 0x0000e000ff0a7b82 */ /* 0x000e260000000a00 */
[----:B------:R-:W2:Y:S02]  /*0740*/  SHFL.BFLY PT, R13, R12, 0x1, 0x1f ;  /* 0x0c201f000c0d7f89 */ /* 0x000ea400000e0000 */
[----:B--2---:R-:W-:-:S04]  /*0750*/  FADD.FTZ R2, R12, R13 ;  /* 0x0000000d0c027221 */ /* 0x004fc80000010000 */
[----:B-1----:R-:W-:-:S06]  /*0760*/  @!P1 FFMA.FTZ R2, R2, R7, 9.9999999747524270788e-07 ;  /* 0x358637bd02029423 */ /* 0x002fcc0000010007 */
[----:B------:R-:W1:Y:S02]  /*0770*/  @!P1 MUFU.RSQ R2, R2 ;  /* 0x0000000200029308 */ /* 0x000e640000001400 */
[----:B-1----:R-:W-:Y:S01]  /*0780*/  @!P1 STS [UR4+0x4], R2 ;  /* 0x00000402ff009988 */ /* 0x002fe20008000804 */
[----:B------:R-:W-:Y:S06]  /*0790*/  BAR.SYNC.DEFER_BLOCKING 0x0 ;  /* 0x0000000000007b1d */ /* 0x000fec0000010000 */
[----:B------:R-:W1:Y:S01]  /*07a0*/  LDS R4, [UR4+0x4] ;  /* 0x00000404ff047984 */ /* 0x000e620008000800 */
[----:B---3--:R-:W-:-:S02]  /*07b0*/  HADD2.F32 R12, -RZ, R9.H0_H0 ;  /* 0x20000009ff0c7230 */ /* 0x008fc40000004100 */
[----:B------:R-:W-:Y:S02]  /*07c0*/  HADD2.F32 R9, -RZ, R9.H1_H1 ;  /* 0x30000009ff097230 */ /* 0x000fe40000004100 */
[--C-:B----4-:R-:W-:Y:S02]  /*07d0*/  HADD2.F32 R8, -RZ, R3.reuse.H0_H0 ;  /* 0x20000003ff087230 */ /* 0x110fe40000004100 */
[----:B------:R-:W-:Y:S01]  /*07e0*/  HADD2.F32 R7, -RZ, R3.H1_H1 ;  /* 0x30000003ff077230 */ /* 0x000fe20000004100 */
[----:B------:R-:W-:-:S05]  /*07f0*/  LOP3.LUT R3, R0, 0x7fffffff, RZ, 0xc0, !PT ;  /* 0x7fffffff00037812 */ /* 0x000fca00078ec0ff */
[----:B0-----:R-:W-:-:S04]  /*0800*/  IMAD.WIDE.U32 R10, R3, 0x4, R10 ;  /* 0x00000004030a7825 */ /* 0x001fc800078e000a */
[-C--:B-1----:R-:W-:Y:S01]  /*0810*/  FMUL.FTZ R5, R5, R4.reuse ;  /* 0x0000000405057220 */ /* 0x082fe20000410000 */
[----:B------:R-:W-:-:S03]  /*0820*/  FMUL.FTZ R4, R6, R4 ;  /* 0x0000000406047220 */ /* 0x000fc60000410000 */
[----:B------:R-:W-:Y:S01]  /*0830*/  FFMA.FTZ R5, R5, R8, R12 ;  /* 0x0000000805057223 */ /* 0x000fe2000001000c */
[----:B------:R-:W-:-:S05]  /*0840*/  FFMA.FTZ R4, R4, R7, R9 ;  /* 0x0000000704047223 */ /* 0x000fca0000010009 */
[----:B------:R-:W-:-:S05]  /*0850*/  F2FP.F16.F32.PACK_AB R5, R4, R5 ;  /* 0x000000050405723e */ /* 0x000fca00000000ff */
[----:B------:R-:W-:Y:S01]  /*0860*/  STG.E desc[UR8][R10.64], R5 ;  /* 0x000000050a007986 */ /* 0x000fe2000c101908 */
[----:B------:R-:W-:Y:S05]  /*0870*/  EXIT ;  /* 0x000000000000794d */ /* 0x000fea0003800000 */
.L_x_544:
        /* <DEDUP_REMOVED lines=16> */
.L_x_614:


//--------------------- .text._ZN17fastertransformer35add_bias_input_layernorm_ROW_int8IOI7__half2EEvPaPKaS4_PKT_S7_S7_iiPKfS9_S9_ --------------------------
	.section	.text._ZN17fastertransformer35add_bias_input_layernorm_ROW_int8IOI7__half2EEvPaPKaS4_PKT_S7_S7_iiPKfS9_S9_,"ax",@progbits
	.align	128
        .global         _ZN17fastertransformer35add_bias_input_layernorm_ROW_int8IOI7__half2EEvPaPKaS4_PKT_S7_S7_iiPKfS9_S9_
        .type           _ZN17fastertransformer35add_bias_input_layernorm_ROW_int8IOI7__half2EEvPaPKaS4_PKT_S7_S7_iiPKfS9_S9_,@function
        .size           _ZN17fastertransformer35add_bias_input_layernorm_ROW_int8IOI7__half2EEvPaPKaS4_PKT_S7_S7_iiPKfS9_S9_,(.L_x_615 - _ZN17fastertransformer35add_bias_input_layernorm_ROW_int8IOI7__half2EEvPaPKaS4_PKT_S7_S7_iiPKfS9_S9_)
        .other          _ZN17fastertransformer35add_bias_input_layernorm_ROW_int8IOI7__half2EEvPaPKaS4_PKT_S7_S7_iiPKfS9_S9_,@"STO_CUDA_ENTRY STV_DEFAULT"
_ZN17fastertransformer35add_bias_input_layernorm_ROW_int8IOI7__half2EEvPaPKaS4_PKT_S7_S7_iiPKfS9_S9_:
.text._ZN17fastertransformer35add_bias_input_layernorm_ROW_int8IOI7__half2EEvPaPKaS4_PKT_S7_S7_iiPKfS9_S9_:
        /* <DEDUP_REMOVED lines=15> */
[----:B----4-:R-:W2:Y:S01]  /*00f0*/  LDG.E.CONSTANT R10, desc[UR8][R10.64] ;  /* 0x000000080a0a7981 */ /* 0x010ea2000c1e9900 */
[----:B------:R-:W-:Y:S02]  /*0100*/  IADD3.X R15, PT, PT, RZ, UR7, RZ, P0, !PT ;  /* 0x00000007ff0f7c10 */ /* 0x000fe400087fe4ff */
[----:B------:R-:W-:-:S03]  /*0110*/  IADD3.X R17, PT, PT, RZ, UR11, RZ, P1, !PT ;  /* 0x0000000bff117c10 */ /* 0x000fc60008ffe4ff */
[----:B------:R-:W3:Y:S04]  /*0120*/  LDG.E.CONSTANT R22, desc[UR8][R14.64] ;  /* 0x000000080e167981 */ /* 0x000ee8000c1e9900 */
[----:B------:R-:W4:Y:S01]  /*0130*/  LDG.E.CONSTANT R24, desc[UR8][R16.64] ;  /* 0x0000000810187981 */ /* 0x000f22000c1e9900 */
[----:B------:R-:W-:-:S03]  /*0140*/  SHF.L.U32 R6, R2, 0x1, RZ ;  /* 0x0000000102067819 */ /* 0x000fc600000006ff */
[----:B-1----:R2:W2:Y:S02]  /*0150*/  LDG.E.CONSTANT R3, desc[UR8][R4.64] ;  /* 0x0000000804037981 */ /* 0x0024a4000c1e9900 */
[----:B-----5:R-:W-:-:S05]  /*0160*/  IMAD.WIDE.U32 R12, R6, 0x4, R12 ;  /* 0x00000004060c7825 */ /* 0x020fca00078e000c */
[----:B------:R-:W5:Y:S04]  /*0170*/  LDG.E.CONSTANT R9, desc[UR8][R12.64] ;  /* 0x000000080c097981 */ /* 0x000f68000c1e9900 */
[----:B------:R0:W5:Y:S01]  /*0180*/  LDG.E.CONSTANT R7, desc[UR8][R12.64+0x4] ;  /* 0x000004080c077981 */ /* 0x000162000c1e9900 */
[----:B------:R-:W1:Y:S01]  /*0190*/  LDCU UR4, c[0x0][0x360] ;  /* 0x00006c00ff0477ac */ /* 0x000e620008000800 */
[----:B------:R-:W1:Y:S01]  /*01a0*/  S2UR UR6, SR_CgaCtaId ;  /* 0x00000000000679c3 */ /* 0x000e620000008800 */
[----:B---3--:R-:W-:Y:S08]  /*01b0*/  I2F.S8 R18, R22 ;  /* 0x0000001600127306 */ /* 0x008ff00000001400 */
[----:B----4-:R-:W2:Y:S08]  /*01c0*/  I2F.S8 R19, R24 ;  /* 0x0000001800137306 */ /* 0x010eb00000001400 */
[----:B------:R-:W3:Y:S08]  /*01d0*/  I2F.S8 R15, R24.B1 ;  /* 0x10000018000f7306 */ /* 0x000ef00000001400 */
[----:B------:R-:W0:Y:S08]  /*01e0*/  I2F.S8 R17, R24.B2 ;  /* 0x2000001800117306 */ /* 0x000e300000001400 */
[----:B------:R-:W4:Y:S08]  /*01f0*/  I2F.S8 R21, R22.B1 ;  /* 0x1000001600157306 */ /* 0x000f300000001400 */
[----:B------:R-:W1:Y:S01]  /*0200*/  I2F.S8 R23, R24.B3 ;  /* 0x3000001800177306 */ /* 0x000e620000001400 */
[----:B--2---:R-:W-:-:S07]  /*0210*/  FMUL.FTZ R4, R10, R19 ;  /* 0x000000130a047220 */ /* 0x004fce0000410000 */
[----:B------:R-:W2:Y:S01]  /*0220*/  I2F.S8 R11, R22.B2 ;  /* 0x20000016000b7306 */ /* 0x000ea20000001400 */
[----:B---3--:R-:W-:-:S07]  /*0230*/  FMUL.FTZ R14, R10, R15 ;  /* 0x0000000f0a0e7220 */ /* 0x008fce0000410000 */
[----:B------:R-:W3:Y:S01]  /*0240*/  I2F.S8 R20, R22.B3 ;  /* 0x3000001600147306 */ /* 0x000ee20000001400 */
[--C-:B-----5:R-:W-:Y:S02]  /*0250*/  HADD2.F32 R5, -RZ, R9.reuse.H0_H0 ;  /* 0x20000009ff057230 */ /* 0x120fe40000004100 */
[C---:B0-----:R-:W-:Y:S01]  /*0260*/  FMUL.FTZ R12, R10.reuse, R17 ;  /* 0x000000110a0c7220 */ /* 0x041fe20000410000 */
[C---:B------:R-:W-:Y:S01]  /*0270*/  FFMA.FTZ R4, R3.reuse, R18, R4 ;  /* 0x0000001203047223 */ /* 0x040fe20000010004 */
[----:B------:R-:W-:Y:S02]  /*0280*/  HADD2.F32 R9, -RZ, R9.H1_H1 ;  /* 0x30000009ff097230 */ /* 0x000fe40000004100 */
[C---:B----4-:R-:W-:Y:S01]  /*0290*/  FFMA.FTZ R14, R3.reuse, R21, R14 ;  /* 0x00000015030e7223 */ /* 0x050fe2000001000e */
[----:B-1----:R-:W-:Y:S01]  /*02a0*/  FMUL.FTZ R16, R10, R23 ;  /* 0x000000170a107220 */ /* 0x002fe20000410000 */
[--C-:B------:R-:W-:Y:S02]  /*02b0*/  HADD2.F32 R10, -RZ, R7.reuse.H0_H0 ;  /* 0x20000007ff0a7230 */ /* 0x100fe40000004100 */
[----:B--2---:R-:W-:Y:S01]  /*02c0*/  FFMA.FTZ R11, R3, R11, R12 ;  /* 0x0000000b030b7223 */ /* 0x004fe2000001000c */
[----:B------:R-:W-:Y:S01]  /*02d0*/  FADD.FTZ R4, R4, R5 ;  /* 0x0000000504047221 */ /* 0x000fe20000010000 */
[----:B------:R-:W-:Y:S01]  /*02e0*/  FADD.FTZ R5, R14, R9 ;  /* 0x000000090e057221 */ /* 0x000fe20000010000 */
[----:B------:R-:W-:-:S02]  /*02f0*/  HADD2.F32 R7, -RZ, R7.H1_H1 ;  /* 0x30000007ff077230 */ /* 0x000fc40000004100 */
[----:B---3--:R-:W-:Y:S01]  /*0300*/  FFMA.FTZ R16, R3, R20, R16 ;  /* 0x0000001403107223 */ /* 0x008fe20000010010 */
        /* <DEDUP_REMOVED lines=52> */
[----:B------:R-:W-:Y:S02]  /*0650*/  FADD.FTZ R15, R7, -R16 ;  /* 0x80000010070f7221 */ /* 0x000fe40000010000 */
[----:B------:R-:W0:Y:S01]  /*0660*/  LDC.64 R16, c[0x0][0x3a8] ;  /* 0x0000ea00ff107b82 */ /* 0x000e220000000a00 */
[----:B------:R-:W-:-:S04]  /*0670*/  FFMA.FTZ R4, R14, R14, R3 ;  /* 0x0000000e0e047223 */ /* 0x000fc80000010003 */
[----:B------:R-:W-:-:S03]  /*0680*/  FFMA.FTZ R7, R15, R15, R4 ;  /* 0x0000000f0f077223 */ /* 0x000fc60000010004 */
[----:B------:R-:W1:Y:S02]  /*0690*/  LDC.64 R4, c[0x0][0x3a0] ;  /* 0x0000e800ff047b82 */ /* 0x000e640000000a00 */
        /* <DEDUP_REMOVED lines=14> */
[----:B------:R-:W4:Y:S04]  /*0780*/  LDG.E.CONSTANT R16, desc[UR8][R4.64] ;  /* 0x0000000804107981 */ /* 0x000f28000c1e9900 */
[----:B------:R-:W5:Y:S04]  /*0790*/  LDG.E.CONSTANT R17, desc[UR8][R6.64] ;  /* 0x0000000806117981 */ /* 0x000f68000c1e9900 */
[----:B------:R0:W2:Y:S04]  /*07a0*/  LDG.E.CONSTANT R18, desc[UR8][R4.64+0x4] ;  /* 0x0000040804127981 */ /* 0x0000a8000c1e9900 */
[----:B------:R0:W2:Y:S01]  /*07b0*/  LDG.E.CONSTANT R19, desc[UR8][R6.64+0x4] ;  /* 0x0000040806137981 */ /* 0x0000a2000c1e9900 */
[----:B---3--:R-:W-:-:S05]  /*07c0*/  FADD.FTZ R22, R21, R22 ;  /* 0x0000001615167221 */ /* 0x008fca0000010000 */
[----:B------:R-:W-:Y:S01]  /*07d0*/  @!P2 STS [R9], R22 ;  /* 0x000000160900a388 */ /* 0x000fe20000000800 */
[----:B------:R-:W-:Y:S01]  /*07e0*/  HFMA2 R11, -RZ, RZ, 0, 0 ;  /* 0x00000000ff0b7431 */ /* 0x000fe200000001ff */
[----:B------:R-:W-:Y:S06]  /*07f0*/  BAR.SYNC.DEFER_BLOCKING 0x0 ;  /* 0x0000000000007b1d */ /* 0x000fec0000010000 */
[----:B------:R-:W3:Y:S04]  /*0800*/  @P0 LDS R11, [R10] ;  /* 0x000000000a0b0984 */ /* 0x000ee80000000800 */
[----:B---3--:R-:W3:Y:S02]  /*0810*/  SHFL.BFLY PT, R20, R11, 0x10, 0x1f ;  /* 0x0e001f000b147f89 */ /* 0x008ee400000e0000 */
[----:B---3--:R-:W-:-:S05]  /*0820*/  FADD.FTZ R20, R20, R11 ;  /* 0x0000000b14147221 */ /* 0x008fca0000010000 */
[----:B-1----:R-:W1:Y:S02]  /*0830*/  SHFL.BFLY PT, R3, R20, 0x8, 0x1f ;  /* 0x0d001f0014037f89 */ /* 0x002e6400000e0000 */
        /* <DEDUP_REMOVED lines=15> */
[--C-:B-----5:R-:W-:Y:S02]  /*0930*/  HADD2.F32 R8, -RZ, R17.reuse.H0_H0 ;  /* 0x20000011ff087230 */ /* 0x120fe40000004100 */
[----:B------:R-:W-:Y:S02]  /*0940*/  HADD2.F32 R5, -RZ, R16.H1_H1 ;  /* 0x30000010ff057230 */ /* 0x000fe40000004100 */
[----:B------:R-:W-:Y:S02]  /*0950*/  HADD2.F32 R17, -RZ, R17.H1_H1 ;  /* 0x30000011ff117230 */ /* 0x000fe40000004100 */
[--C-:B--2---:R-:W-:Y:S02]  /*0960*/  HADD2.F32 R7, -RZ, R18.reuse.H0_H0 ;  /* 0x20000012ff077230 */ /* 0x104fe40000004100 */
[----:B------:R-:W-:Y:S02]  /*0970*/  HADD2.F32 R9, -RZ, R19.H0_H0 ;  /* 0x20000013ff097230 */ /* 0x000fe40000004100 */
[----:B------:R-:W-:-:S02]  /*0980*/  HADD2.F32 R18, -RZ, R18.H1_H1 ;  /* 0x30000012ff127230 */ /* 0x000fc40000004100 */
[-C--:B0-----:R-:W-:Y:S01]  /*0990*/  FMUL.FTZ R13, R13, R3.reuse ;  /* 0x000000030d0d7220 */ /* 0x081fe20000410000 */
[-C--:B------:R-:W-:Y:S01]  /*09a0*/  FMUL.FTZ R12, R12, R3.reuse ;  /* 0x000000030c0c7220 */ /* 0x080fe20000410000 */
[-C--:B------:R-:W-:Y:S02]  /*09b0*/  FMUL.FTZ R14, R14, R3.reuse ;  /* 0x000000030e0e7220 */ /* 0x080fe40000410000 */
[----:B------:R-:W-:Y:S01]  /*09c0*/  FFMA.FTZ R13, R13, R4, R8 ;  /* 0x000000040d0d7223 */ /* 0x000fe20000010008 */
[----:B------:R-:W-:Y:S02]  /*09d0*/  HADD2.F32 R4, -RZ, R19.H1_H1 ;  /* 0x30000013ff047230 */ /* 0x000fe40000004100 */
        /* <DEDUP_REMOVED lines=13> */
[----:B------:R-:W-:-:S02]  /*0ab0*/  LOP3.LUT R3, R0, 0x3fffffff, RZ, 0xc0, !PT ;  /* 0x3fffffff00037812 */ /* 0x000fc400078ec0ff */
[----:B-1----:R-:W-:-:S03]  /*0ac0*/  PRMT R6, R13, 0x3340, R6 ;  /* 0x000033400d067816 */ /* 0x002fc60000000006 */
[----:B0-----:R-:W-:Y:S01]  /*0ad0*/  IMAD.WIDE.U32 R2, R3, 0x4, R4 ;  /* 0x0000000403027825 */ /* 0x001fe200078e0004 */
[----:B--2---:R-:W-:-:S04]  /*0ae0*/  PRMT R9, R7, 0x3340, R8 ;  /* 0x0000334007097816 */ /* 0x004fc80000000008 */
[----:B------:R-:W-:-:S05]  /*0af0*/  PRMT R9, R6, 0x5410, R9 ;  /* 0x0000541006097816 */ /* 0x000fca0000000009 */
[----:B------:R-:W-:Y:S01]  /*0b00*/  STG.E desc[UR8][R2.64], R9 ;  /* 0x0000000902007986 */ /* 0x000fe2000c101908 */
[----:B------:R-:W-:Y:S05]  /*0b10*/  EXIT ;  /* 0x000000000000794d */ /* 0x000fea0003800000 */
.L_x_545:
        /* <DEDUP_REMOVED lines=14> */
.L_x_615:


//--------------------- .text._ZN17fastertransformer31layernorm_shift_partition_COL32ILi8EEEvPaPK6__halfS4_S4_iiiifii --------------------------
	.section	.text._ZN17fastertransformer31layernorm_shift_partition_COL32ILi8EEEvPaPK6__halfS4_S4_iiiifii,"ax",@progbits
	.align	128
        .global         _ZN17fastertransformer31layernorm_shift_partition_COL32ILi8EEEvPaPK6__halfS4_S4_iiiifii
        .type           _ZN17fastertransformer31layernorm_shift_partition_COL32ILi8EEEvPaPK6__halfS4_S4_iiiifii,@function
        .size           _ZN17fastertransformer31layernorm_shift_partition_COL32ILi8EEEvPaPK6__halfS4_S4_iiiifii,(.L_x_616 - _ZN17fastertransformer31layernorm_shift_partition_COL32ILi8EEEvPaPK6__halfS4_S4_iiiifii)
        .other          _ZN17fastertransformer31layernorm_shift_partition_COL32ILi8EEEvPaPK6__halfS4_S4_iiiifii,@"STO_CUDA_ENTRY STV_DEFAULT"
_ZN17fastertransformer31layernorm_shift_partition_COL32ILi8EEEvPaPK6__halfS4_S4_iiiifii:
.text._ZN17fastertransformer31layernorm_shift_partition_COL32ILi8EEEvPaPK6__halfS4_S4_iiiifii:
[----:B------:R-:W-:Y:S08]  /*0000*/  LDC R1, c[0x0][0x37c] ;  /* 0x0000df00ff017b82 */ /* 0x000ff00000000800 */
[----:B------:R-:W0:Y:S01]  /*0010*/  LDC R5, c[0x0][0x3b8] ;  /* 0x0000ee00ff057b82 */ /* 0x000e220000000800 */
[----:B------:R-:W1:Y:S01]  /*0020*/  S2R R0, SR_CTAID.Y ;  /* 0x0000000000007919 */ /* 0x000e620000002600 */
[----:B------:R-:W2:Y:S01]  /*0030*/  LDCU UR5, c[0x0][0x374] ;  /* 0x00006e80ff0577ac */ /* 0x000ea20008000800 */
[----:B------:R-:W3:Y:S01]  /*0040*/  S2R R7, SR_CTAID.X ;  /* 0x0000000000077919 */ /* 0x000ee20000002500 */
[----:B------:R-:W4:Y:S04]  /*0050*/  LDCU UR7, c[0x0][0x370] ;  /* 0x00006e00ff0777ac */ /* 0x000f280008000800 */
[----:B------:R-:W5:Y:S08]  /*0060*/  LDC R2, c[0x0][0x3b4] ;  /* 0x0000ed00ff027b82 */ /* 0x000f700000000800 */
[----:B------:R-:W2:Y:S01]  /*0070*/  S2UR UR4, SR_CTAID.Z ;  /* 0x00000000000479c3 */ /* 0x000ea20000002700 */
[----:B0-----:R-:W-:-:S04]  /*0080*/  IABS R12, R5 ;  /* 0x00000005000c7213 */ /* 0x001fc80000000000 */
[----:B------:R-:W0:Y:S01]  /*0090*/  I2F.RP R4, R12 ;  /* 0x0000000c00047306 */ /* 0x000e220000209400 */
[----:B-----5:R-:W-:Y:S02]  /*00a0*/  ISETP.NE.AND P0, PT, R2, RZ, PT ;  /* 0x000000ff0200720c */ /* 0x020fe40003f05270 */
[----:B-1----:R-:W-:Y:S02]  /*00b0*/  MOV R6, R0 ;  /* 0x0000000000067202 */ /* 0x002fe40000000f00 */
[----:B---3--:R-:W-:Y:S01]  /*00c0*/  MOV R8, R7 ;  /* 0x0000000700087202 */ /* 0x008fe20000000f00 */
[----:B--2---:R-:W-:Y:S02]  /*00d0*/  UIMAD UR4, UR4, UR5, URZ ;  /* 0x00000005040472a4 */ /* 0x004fe4000f8e02ff */
[----:B0-----:R-:W0:Y:S02]  /*00e0*/  MUFU.RCP R4, R4 ;  /* 0x0000000400047308 */ /* 0x001e240000001000 */
[----:B----4-:R-:W-:Y:S01]  /*00f0*/  UIMAD UR4, UR4, UR7, URZ ;  /* 0x00000007040472a4 */ /* 0x010fe2000f8e02ff */
[----:B0-----:R-:W-:-:S06]  /*0100*/  IADD3 R3, PT, PT, R4, 0xffffffe, RZ ;  /* 0x0ffffffe04037810 */ /* 0x001fcc0007ffe0ff */
[----:B------:R-:W0:Y:S02]  /*0110*/  F2I.FTZ.U32.TRUNC.NTZ R3, R3 ;  /* 0x0000000300037305 */ /* 0x000e24000021f000 */
[----:B0-----:R-:W-:Y:S01]  /*0120*/  IADD3 R9, PT, PT, RZ, -R3, RZ ;  /* 0x80000003ff097210 */ /* 0x001fe20007ffe0ff */
[----:B------:R-:W-:Y:S06]  /*0130*/  @!P0 BRA `(.L_x_546) ;  /* 0x0000000000908947 */ /* 0x000fec0003800000 */
[----:B------:R-:W0:Y:S01]  /*0140*/  I2F.U32.RP R4, UR5 ;  /* 0x0000000500047d06 */ /* 0x000e220008209000 */
[----:B------:R-:W-:Y:S02]  /*0150*/  IADD3 R8, PT, PT, -R2, UR7, R7 ;  /* 0x0000000702087c10 */ /* 0x000fe4000fffe107 */
[----:B------:R-:W-:-:S05]  /*0160*/  ISETP.NE.U32.AND P3, PT, RZ, UR7, PT ;  /* 0x00000007ff007c0c */ /* 0x000fca000bf65070 */
[----:B------:R-:W1:Y:S08]  /*0170*/  I2F.U32.RP R6, UR7 ;  /* 0x0000000700067d06 */ /* 0x000e700008209000 */
[----:B0-----:R-:W0:Y:S08]  /*0180*/  MUFU.RCP R4, R4 ;  /* 0x0000000400047308 */ /* 0x001e300000001000 */
[----:B-1----:R-:W1:Y:S01]  /*0190*/  MUFU.RCP R6, R6 ;  /* 0x0000000600067308 */ /* 0x002e620000001000 */
[----:B0-----:R-:W-:-:S02]  /*01a0*/  IADD3 R10, PT, PT, R4, 0xffffffe, RZ ;  /* 0x0ffffffe040a7810 */ /* 0x001fc40007ffe0ff */
[----:B------:R-:W-:-:S05]  /*01b0*/  IADD3 R4, PT, PT, -R2, UR5, R0 ;  /* 0x0000000502047c10 */ /* 0x000fca000fffe100 */
[----:B------:R0:W2:Y:S01]  /*01c0*/  F2I.FTZ.U32.TRUNC.NTZ R11, R10 ;  /* 0x0000000a000b7305 */ /* 0x0000a2000021f000 */
[----:B-1----:R-:W-:-:S07]  /*01d0*/  IADD3 R14, PT, PT, R6, 0xffffffe, RZ ;  /* 0x0ffffffe060e7810 */ /* 0x002fce0007ffe0ff */
[----:B------:R1:W3:Y:S01]  /*01e0*/  F2I.FTZ.U32.TRUNC.NTZ R15, R14 ;  /* 0x0000000e000f7305 */ /* 0x0002e2000021f000 */
[----:B0-----:R-:W-:Y:S01]  /*01f0*/  HFMA2 R10, -RZ, RZ, 0, 0 ;  /* 0x00000000ff0a7431 */ /* 0x001fe200000001ff */
[----:B--2---:R-:W-:Y:S02]  /*0200*/  IADD3 R13, PT, PT, RZ, -R11, RZ ;  /* 0x8000000bff0d7210 */ /* 0x004fe40007ffe0ff */
[----:B-1----:R-:W-:-:S03]  /*0210*/  MOV R14, RZ ;  /* 0x000000ff000e7202 */ /* 0x002fc60000000f00 */
[----:B------:R-:W-:Y:S01]  /*0220*/  IMAD R13, R13, UR5, RZ ;  /* 0x000000050d0d7c24 */ /* 0x000fe2000f8e02ff */
[----:B---3--:R-:W-:-:S03]  /*0230*/  IADD3 R17, PT, PT, RZ, -R15, RZ ;  /* 0x8000000fff117210 */ /* 0x008fc60007ffe0ff */
[----:B------:R-:W-:-:S04]  /*0240*/  IMAD.HI.U32 R11, R11, R13, R10 ;  /* 0x0000000d0b0b7227 */ /* 0x000fc800078e000a */
[----:B------:R-:W-:Y:S02]  /*0250*/  IMAD R17, R17, UR7, RZ ;  /* 0x0000000711117c24 */ /* 0x000fe4000f8e02ff */
[----:B------:R-:W-:-:S04]  /*0260*/  IMAD.HI.U32 R11, R11, R4, RZ ;  /* 0x000000040b0b7227 */ /* 0x000fc800078e00ff */
[----:B------:R-:W-:Y:S01]  /*0270*/  IMAD.HI.U32 R15, R15, R17, R14 ;  /* 0x000000110f0f7227 */ /* 0x000fe200078e000e */
[----:B------:R-:W-:-:S05]  /*0280*/  IADD3 R11, PT, PT, -R11, RZ, RZ ;  /* 0x000000ff0b0b7210 */ /* 0x000fca0007ffe1ff */
[----:B------:R-:W-:-:S04]  /*0290*/  IMAD.HI.U32 R15, R15, R8, RZ ;  /* 0x000000080f0f7227 */ /* 0x000fc800078e00ff */
[----:B------:R-:W-:Y:S01]  /*02a0*/  IMAD R6, R11, UR5, R4 ;  /* 0x000000050b067c24 */ /* 0x000fe2000f8e0204 */
[----:B------:R-:W-:-:S04]  /*02b0*/  IADD3 R15, PT, PT, -R15, RZ, RZ ;  /* 0x000000ff0f0f7210 */ /* 0x000fc80007ffe1ff */
[----:B------:R-:W-:Y:S01]  /*02c0*/  ISETP.GE.U32.AND P0, PT, R6, UR5, PT ;  /* 0x0000000506007c0c */ /* 0x000fe2000bf06070 */
[----:B------:R-:W-:-:S05]  /*02d0*/  IMAD R8, R15, UR7, R8 ;  /* 0x000000070f087c24 */ /* 0x000fca000f8e0208 */
[----:B------:R-:W-:-:S07]  /*02e0*/  ISETP.GE.U32.AND P1, PT, R8, UR7, PT ;  /* 0x0000000708007c0c */ /* 0x000fce000bf26070 */
[----:B------:R-:W-:-:S04]  /*02f0*/  @P0 IADD3 R6, PT, PT, R6, -UR5, RZ ;  /* 0x8000000506060c10 */ /* 0x000fc8000fffe0ff */
[----:B------:R-:W-:Y:S02]  /*0300*/  ISETP.GE.U32.AND P0, PT, R6, UR5, PT ;  /* 0x0000000506007c0c */ /* 0x000fe4000bf06070 */
[----:B------:R-:W-:Y:S02]  /*0310*/  @P1 IADD3 R8, PT, PT, R8, -UR7, RZ ;  /* 0x8000000708081c10 */ /* 0x000fe4000fffe0ff */
[----:B------:R-:W-:Y:S02]  /*0320*/  ISETP.NE.U32.AND P1, PT, RZ, UR5, PT ;  /* 0x00000005ff007c0c */ /* 0x000fe4000bf25070 */
[----:B------:R-:W-:-:S07]  /*0330*/  ISETP.GE.U32.AND P2, PT, R8, UR7, PT ;  /* 0x0000000708007c0c */ /* 0x000fce000bf46070 */
[----:B------:R-:W-:-:S04]  /*0340*/  @P0 IADD3 R6, PT, PT, R6, -UR5, RZ ;  /* 0x8000000506060c10 */ /* 0x000fc8000fffe0ff */
[----:B------:R-:W-:Y:S02]  /*0350*/  @!P1 LOP3.LUT R6, RZ, UR5, RZ, 0x33, !PT ;  /* 0x00000005ff069c12 */ /* 0x000fe4000f8e33ff */
[----:B------:R-:W-:Y:S02]  /*0360*/  @P2 IADD3 R8, PT, PT, R8, -UR7, RZ ;  /* 0x8000000708082c10 */ /* 0x000fe4000fffe0ff */
[----:B------:R-:W-:-:S07]  /*0370*/  @!P3 LOP3.LUT R8, RZ, UR7, RZ, 0x33, !PT ;  /* 0x00000007ff08bc12 */ /* 0x000fce000f8e33ff */
.L_x_546:
[----:B------:R-:W-:Y:S01]  /*0380*/  MOV R2, RZ ;  /* 0x000000ff00027202 */ /* 0x000fe20000000f00 */
[----:B------:R-:W-:Y:S01]  /*0390*/  IMAD R9, R9, R12, RZ ;  /* 0x0000000c09097224 */ /* 0x000fe200078e02ff */
[----:B------:R-:W-:Y:S01]  /*03a0*/  IABS R4, R8 ;  /* 0x0000000800047213 */ /* 0x000fe20000000000 */
[----:B------:R-:W0:Y:S01]  /*03b0*/  LDCU UR10, c[0x0][0x3ac] ;  /* 0x00007580ff0a77ac */ /* 0x000e220008000800 */
[----:B------:R-:W-:Y:S01]  /*03c0*/  LOP3.LUT R14, RZ, R5, RZ, 0x33, !PT ;  /* 0x00000005ff0e7212 */ /* 0x000fe200078e33ff */
[----:B------:R-:W-:Y:S01]  /*03d0*/  IMAD.HI.U32 R13, R3, R9, R2 ;  /* 0x00000009030d7227 */ /* 0x000fe200078e0002 */
[----:B------:R-:W-:-:S05]  /*03e0*/  MOV R3, R4 ;  /* 0x0000000400037202 */ /* 0x000fca0000000f00 */
[----:B------:R-:W-:-:S05]  /*03f0*/  IMAD.HI.U32 R2, R13, R3, RZ ;  /* 0x000000030d027227 */ /* 0x000fca00078e00ff */
[----:B------:R-:W-:-:S05]  /*0400*/  IADD3 R4, PT, PT, -R2, RZ, RZ ;  /* 0x000000ff02047210 */ /* 0x000fca0007ffe1ff */
[C---:B------:R-:W-:Y:S02]  /*0410*/  IMAD R3, R12.reuse, R4, R3 ;  /* 0x000000040c037224 */ /* 0x040fe400078e0203 */
[----:B------:R-:W1:Y:S03]  /*0420*/  S2R R4, SR_TID.X ;  /* 0x0000000000047919 */ /* 0x000e660000002100 */
[----:B------:R-:W-:-:S13]  /*0430*/  ISETP.GT.U32.AND P1, PT, R12, R3, PT ;  /* 0x000000030c00720c */ /* 0x000fda0003f24070 */
[-C--:B------:R-:W-:Y:S02]  /*0440*/  @!P1 IADD3 R3, PT, PT, R3, -R12.reuse, RZ ;  /* 0x8000000c03039210 */ /* 0x080fe40007ffe0ff */
[----:B------:R-:W-:Y:S02]  /*0450*/  @!P1 IADD3 R2, PT, PT, R2, 0x1, RZ ;  /* 0x0000000102029810 */ /* 0x000fe40007ffe0ff */
[----:B------:R-:W-:Y:S02]  /*0460*/  ISETP.GE.U32.AND P0, PT, R3, R12, PT ;  /* 0x0000000c0300720c */ /* 0x000fe40003f06070 */
[----:B------:R-:W-:-:S04]  /*0470*/  LOP3.LUT R3, R8, R5, RZ, 0x3c, !PT ;  /* 0x0000000508037212 */ /* 0x000fc800078e3cff */
[----:B------:R-:W-:Y:S02]  /*0480*/  ISETP.GE.AND P2, PT, R3, RZ, PT ;  /* 0x000000ff0300720c */ /* 0x000fe40003f46270 */
[----:B-1----:R-:W-:-:S05]  /*0490*/  SHF.L.U32 R15, R4, 0x3, RZ ;  /* 0x00000003040f7819 */ /* 0x002fca00000006ff */
[----:B------:R-:W-:Y:S02]  /*04a0*/  @P0 IADD3 R2, PT, PT, R2, 0x1, RZ ;  /* 0x0000000102020810 */ /* 0x000fe40007ffe0ff */
[----:B------:R-:W-:Y:S02]  /*04b0*/  ISETP.NE.AND P0, PT, R5, RZ, PT ;  /* 0x000000ff0500720c */ /* 0x000fe40003f05270 */
[----:B0-----:R-:W-:Y:S02]  /*04c0*/  ISETP.GE.AND P1, PT, R15, UR10, PT ;  /* 0x0000000a0f007c0c */ /* 0x001fe4000bf26270 */
[----:B------:R-:W-:-:S04]  /*04d0*/  @!P2 IADD3 R2, PT, PT, -R2, RZ, RZ ;  /* 0x000000ff0202a210 */ /* 0x000fc80007ffe1ff */
[----:B------:R-:W-:-:S04]  /*04e0*/  SEL R16, R14, R2, !P0 ;  /* 0x000000020e107207 */ /* 0x000fc80004000000 */
[----:B------:R-:W-:-:S05]  /*04f0*/  IADD3 R2, PT, PT, -R16, RZ, RZ ;  /* 0x000000ff10027210 */ /* 0x000fca0007ffe1ff */
[----:B------:R-:W-:-:S05]  /*0500*/  IMAD R2, R5, R2, R8 ;  /* 0x0000000205027224 */ /* 0x000fca00078e0208 */
[----:B------:R-:W-:Y:S01]  /*0510*/  IADD3 R2, PT, PT, R2, UR4, RZ ;  /* 0x0000000402027c10 */ /* 0x000fe2000fffe0ff */
[----:B------:R-:W-:Y:S06]  /*0520*/  @P1 EXIT ;  /* 0x000000000000194d */ /* 0x000fec0003800000 */
[----:B------:R-:W0:Y:S01]  /*0530*/  LDCU UR6, c[0x0][0x378] ;  /* 0x00006f00ff0677ac */ /* 0x000e220008000800 */
[----:B------:R-:W1:Y:S01]  /*0540*/  LDC.64 R8, c[0x0][0x388] ;  /* 0x0000e200ff087b82 */ /* 0x000e620000000a00 */
[C---:B------:R-:W-:Y:S01]  /*0550*/  LOP3.LUT R3, R15.reuse, 0x1fe0, RZ, 0xc0, !PT ;  /* 0x00001fe00f037812 */ /* 0x040fe200078ec0ff */
[----:B------:R-:W-:Y:S01]  /*0560*/  IMAD R7, R0, UR7, R7 ;  /* 0x0000000700077c24 */ /* 0x000fe2000f8e0207 */
[----:B------:R-:W-:Y:S01]  /*0570*/  LOP3.LUT R10, R15, 0x18, RZ, 0xc0, !PT ;  /* 0x000000180f0a7812 */ /* 0x000fe200078ec0ff */
[----:B------:R-:W2:Y:S03]  /*0580*/  LDCU.64 UR8, c[0x0][0x358] ;  /* 0x00006b00ff0877ac */ /* 0x000ea60008000a00 */
[----:B------:R-:W-:Y:S01]  /*0590*/  IADD3 R7, PT, PT, R7, UR4, RZ ;  /* 0x0000000407077c10 */ /* 0x000fe2000fffe0ff */
[----:B0-----:R-:W-:-:S04]  /*05a0*/  UIMAD UR5, UR5, UR6, URZ ;  /* 0x00000006050572a4 */ /* 0x001fc8000f8e02ff */
[----:B------:R-:W-:-:S06]  /*05b0*/  UIMAD UR5, UR5, UR7, URZ ;  /* 0x00000007050572a4 */ /* 0x000fcc000f8e02ff */
[----:B------:R-:W-:-:S05]  /*05c0*/  IMAD R0, R3, UR5, R10 ;  /* 0x0000000503007c24 */ /* 0x000fca000f8e020a */
[----:B------:R-:W-:-:S05]  /*05d0*/  LEA R7, R7, R0, 0x5 ;  /* 0x0000000007077211 */ /* 0x000fca00078e28ff */
[----:B-1----:R-:W-:-:S06]  /*05e0*/  IMAD.WIDE R8, R7, 0x2, R8 ;  /* 0x0000000207087825 */ /* 0x002fcc00078e0208 */
[----:B--2---:R-:W2:Y:S01]  /*05f0*/  LDG.E.128 R8, desc[UR8][R8.64] ;  /* 0x0000000808087981 */ /* 0x004ea2000c1e1d00 */
[----:B------:R-:W-:Y:S01]  /*0600*/  IABS R22, R6 ;  /* 0x0000000600167213 */ /* 0x000fe20000000000 */
[----:B------:R-:W0:Y:S01]  /*0610*/  LDCU UR4, c[0x0][0x360] ;  /* 0x00006c00ff0477ac */ /* 0x000e220008000800 */
[----:B------:R-:W1:Y:S01]  /*0620*/  S2UR UR6, SR_CgaCtaId ;  /* 0x00000000000679c3 */ /* 0x000e620000008800 */
[--C-:B--2---:R-:W-:Y:S02]  /*0630*/  HADD2.F32 R3, -RZ, R8.reuse.H0_H0 ;  /* 0x20000008ff037230 */ /* 0x104fe40000004100 */
[----:B------:R-:W-:Y:S02]  /*0640*/  HADD2.F32 R7, -RZ, R8.H1_H1 ;  /* 0x30000008ff077230 */ /* 0x000fe40000004100 */
[--C-:B------:R-:W-:Y:S02]  /*0650*/  HADD2.F32 R17, -RZ, R9.reuse.H0_H0 ;  /* 0x20000009ff117230 */ /* 0x100fe40000004100 */
[----:B------:R-:W-:Y:S01]  /*0660*/  FADD.FTZ R18, RZ, R3 ;  /* 0x00000003ff127221 */ /* 0x000fe20000010000 */
[----:B------:R-:W-:Y:S01]  /*0670*/  HADD2.F32 R19, -RZ, R9.H1_H1 ;  /* 0x30000009ff137230 */ /* 0x000fe20000004100 */
[----:B------:R-:W2:Y:S01]  /*0680*/  LDC R8, c[0x0][0x3a8] ;  /* 0x0000ea00ff087b82 */ /* 0x000ea20000000800 */
[----:B------:R-:W-:-:S02]  /*0690*/  HADD2.F32 R21, -RZ, R10.H0_H0 ;  /* 0x2000000aff157230 */ /* 0x000fc40000004100 */
[----:B------:R-:W-:Y:S01]  /*06a0*/  FADD.FTZ R18, R18, R7 ;  /* 0x0000000712127221 */ /* 0x000fe20000010000 */
[----:B------:R-:W-:Y:S02]  /*06b0*/  HADD2.F32 R23, -RZ, R10.H1_H1 ;  /* 0x3000000aff177230 */ /* 0x000fe40000004100 */
[--C-:B------:R-:W-:Y:S02]  /*06c0*/  HADD2.F32 R27, -RZ, R11.reuse.H0_H0 ;  /* 0x2000000bff1b7230 */ /* 0x100fe40000004100 */
[----:B------:R-:W-:Y:S01]  /*06d0*/  FADD.FTZ R18, R18, R17 ;  /* 0x0000001112127221 */ /* 0x000fe20000010000 */
[----:B------:R-:W-:-:S03]  /*06e0*/  HADD2.F32 R29, -RZ, R11.H1_H1 ;  /* 0x3000000bff1d7230 */ /* 0x000fc60000004100 */
[----:B------:R-:W-:-:S04]  /*06f0*/  FADD.FTZ R18, R18, R19 ;  /* 0x0000001312127221 */ /* 0x000fc80000010000 */
[----:B------:R-:W-:-:S04]  /*0700*/  FADD.FTZ R18, R18, R21 ;  /* 0x0000001512127221 */ /* 0x000fc80000010000 */
[----:B------:R-:W-:-:S04]  /*0710*/  FADD.FTZ R18, R18, R23 ;  /* 0x0000001712127221 */ /* 0x000fc80000010000 */
[----:B------:R-:W-:Y:S01]  /*0720*/  FADD.FTZ R18, R18, R27 ;  /* 0x0000001b12127221 */ /* 0x000fe20000010000 */
[----:B--2---:R-:W-:-:S03]  /*0730*/  IABS R24, R8 ;  /* 0x0000000800187213 */ /* 0x004fc60000000000 */
[----:B------:R-:W-:Y:S01]  /*0740*/  FADD.FTZ R18, R18, R29 ;  /* 0x0000001d12127221 */ /* 0x000fe20000010000 */
[----:B------:R-:W-:Y:S01]  /*0750*/  LOP3.LUT R8, R8, R5, RZ, 0x3c, !PT ;  /* 0x0000000508087212 */ /* 0x000fe200078e3cff */
[----:B------:R-:W-:-:S03]  /*0760*/  IMAD.HI.U32 R11, R13, R24, RZ ;  /* 0x000000180d0b7227 */ /* 0x000fc600078e00ff */
[----:B------:R-:W2:Y:S02]  /*0770*/  SHFL.BFLY PT, R9, R18, 0x10, 0x1f ;  /* 0x0e001f0012097f89 */ /* 0x000ea400000e0000 */
[----:B--2---:R-:W-:-:S05]  /*0780*/  FADD.FTZ R9, R18, R9 ;  /* 0x0000000912097221 */ /* 0x004fca0000010000 */
[----:B------:R-:W2:Y:S02]  /*0790*/  SHFL.BFLY PT, R10, R9, 0x8, 0x1f ;  /* 0x0d001f00090a7f89 */ /* 0x000ea400000e0000 */
[----:B--2---:R-:W-:Y:S01]  /*07a0*/  FADD.FTZ R20, R9, R10 ;  /* 0x0000000a09147221 */ /* 0x004fe20000010000 */
[----:B------:R-:W-:-:S04]  /*07b0*/  IMAD.HI.U32 R10, R13, R22, RZ ;  /* 0x000000160d0a7227 */ /* 0x000fc800078e00ff */
[----:B------:R-:W2:Y:S01]  /*07c0*/  SHFL.BFLY PT, R25, R20, 0x4, 0x1f ;  /* 0x0c801f0014197f89 */ /* 0x000ea200000e0000 */
[----:B------:R-:W-:-:S05]  /*07d0*/  IADD3 R13, PT, PT, -R10, RZ, RZ ;  /* 0x000000ff0a0d7210 */ /* 0x000fca0007ffe1ff */
[----:B------:R-:W-:-:S05]  /*07e0*/  IMAD R9, R12, R13, R22 ;  /* 0x0000000d0c097224 */ /* 0x000fca00078e0216 */
[----:B------:R-:W-:Y:S01]  /*07f0*/  ISETP.GT.U32.AND P4, PT, R12, R9, PT ;  /* 0x000000090c00720c */ /* 0x000fe20003f84070 */
[----:B--2---:R-:W-:Y:S01]  /*0800*/  FADD.FTZ R18, R20, R25 ;  /* 0x0000001914127221 */ /* 0x004fe20000010000 */
[----:B------:R-:W-:-:S11]  /*0810*/  IADD3 R25, PT, PT, -R11, RZ, RZ ;  /* 0x000000ff0b197210 */ /* 0x000fd60007ffe1ff */
[-C--:B------:R-:W-:Y:S02]  /*0820*/  @!P4 IADD3 R9, PT, PT, R9, -R12.reuse, RZ ;  /* 0x8000000c0909c210 */ /* 0x080fe40007ffe0ff */
[----:B------:R-:W-:Y:S01]  /*0830*/  @!P4 IADD3 R10, PT, PT, R10, 0x1, RZ ;  /* 0x000000010a0ac810 */ /* 0x000fe20007ffe0ff */
[----:B------:R-:W-:Y:S01]  /*0840*/  IMAD R13, R12, R25, R24 ;  /* 0x000000190c0d7224 */ /* 0x000fe200078e0218 */
[----:B------:R-:W-:Y:S01]  /*0850*/  ISETP.GE.U32.AND P1, PT, R9, R12, PT ;  /* 0x0000000c0900720c */ /* 0x000fe20003f26070 */
[----:B------:R-:W2:Y:S01]  /*0860*/  SHFL.BFLY PT, R25, R18, 0x2, 0x1f ;  /* 0x0c401f0012197f89 */ /* 0x000ea200000e0000 */
[----:B------:R-:W-:Y:S02]  /*0870*/  LOP3.LUT R9, R6, R5, RZ, 0x3c, !PT ;  /* 0x0000000506097212 */ /* 0x000fe400078e3cff */
[----:B------:R-:W-:Y:S02]  /*0880*/  ISETP.GT.U32.AND P5, PT, R12, R13, PT ;  /* 0x0000000d0c00720c */ /* 0x000fe40003fa4070 */
[----:B------:R-:W-:-:S02]  /*0890*/  ISETP.GE.AND P3, PT, R9, RZ, PT ;  /* 0x000000ff0900720c */ /* 0x000fc40003f66270 */
[----:B------:R-:W-:Y:S02]  /*08a0*/  I2FP.F32.U32 R9, R4 ;  /* 0x0000000400097245 */ /* 0x000fe40000201000 */
[----:B------:R-:W-:-:S03]  /*08b0*/  ISETP.GE.AND P4, PT, R8, RZ, PT ;  /* 0x000000ff0800720c */ /* 0x000fc60003f86270 */
[----:B------:R-:W-:-:S04]  /*08c0*/  @P1 IADD3 R10, PT, PT, R10, 0x1, RZ ;  /* 0x000000010a0a1810 */ /* 0x000fc80007ffe0ff */
[-C--:B------:R-:W-:Y:S02]  /*08d0*/  @!P5 IADD3 R13, PT, PT, R13, -R12.reuse, RZ ;  /* 0x8000000c0d0dd210 */ /* 0x080fe40007ffe0ff */
[----:B------:R-:W-:Y:S02]  /*08e0*/  @!P5 IADD3 R11, PT, PT, R11, 0x1, RZ ;  /* 0x000000010b0bd810 */ /* 0x000fe40007ffe0ff */
[----:B------:R-:W-:Y:S02]  /*08f0*/  ISETP.GE.U32.AND P2, PT, R13, R12, PT ;  /* 0x0000000c0d00720c */ /* 0x000fe40003f46070 */
[----:B0-----:R-:W-:Y:S01]  /*0900*/  I2FP.F32.U32 R12, UR4 ;  /* 0x00000004000c7c45 */ /* 0x001fe20008201000 */
[----:B------:R-:W-:Y:S01]  /*0910*/  UMOV UR4, 0x400 ;  /* 0x0000040000047882 */ /* 0x000fe20000000000 */
[----:B--2---:R-:W-:Y:S01]  /*0920*/  FADD.FTZ R18, R18, R25 ;  /* 0x0000001912127221 */ /* 0x004fe20000010000 */
[----:B------:R-:W-:Y:S01]  /*0930*/  @!P3 IADD3 R10, PT, PT, -R10, RZ, RZ ;  /* 0x000000ff0a0ab210 */ /* 0x000fe20007ffe1ff */
[----:B------:R-:W-:Y:S01]  /*0940*/  UIADD3 UR5, UPT, UPT, UR4, 0x8, URZ ;  /* 0x0000000804057890 */ /* 0x000fe2000fffe0ff */
[----:B------:R-:W-:-:S02]  /*0950*/  FMUL.FTZ R12, R12, 0.03125 ;  /* 0x3d0000000c0c7820 */ /* 0x000fc40000410000 */
[----:B------:R-:W0:Y:S01]  /*0960*/  SHFL.BFLY PT, R25, R18, 0x1, 0x1f ;  /* 0x0c201f0012197f89 */ /* 0x000e2200000e0000 */
[----:B------:R-:W-:Y:S01]  /*0970*/  SEL R22, R14, R10, !P0 ;  /* 0x0000000a0e167207 */ /* 0x000fe20004000000 */
[----:B-1----:R-:W-:Y:S01]  /*0980*/  ULEA UR5, UR6, UR5, 0x18 ;  /* 0x0000000506057291 */ /* 0x002fe2000f8ec0ff */
[----:B------:R-:W-:Y:S02]  /*0990*/  FSETP.GT.FTZ.AND P5, PT, R12, R9, PT ;  /* 0x000000090c00720b */ /* 0x000fe40003fb4000 */
[----:B------:R-:W1:Y:S01]  /*09a0*/  LDC.64 R8, c[0x0][0x390] ;  /* 0x0000e400ff087b82 */ /* 0x000e620000000a00 */
[----:B------:R-:W-:Y:S02]  /*09b0*/  @P2 IADD3 R11, PT, PT, R11, 0x1, RZ ;  /* 0x000000010b0b2810 */ /* 0x000fe40007ffe0ff */
[----:B------:R-:W-:Y:S02]  /*09c0*/  IADD3 R10, PT, PT, -R22, RZ, RZ ;  /* 0x000000ff160a7210 */ /* 0x000fe40007ffe1ff */
[----:B------:R-:W-:-:S03]  /*09d0*/  @!P4 IADD3 R11, PT, PT, -R11, RZ, RZ ;  /* 0x000000ff0b0bc210 */ /* 0x000fc60007ffe1ff */
[----:B------:R-:W2:Y:S01]  /*09e0*/  LDC.64 R12, c[0x0][0x398] ;  /* 0x0000e600ff0c7b82 */ /* 0x000ea20000000a00 */
[----:B------:R-:W-:Y:S01]  /*09f0*/  SEL R11, R14, R11, !P0 ;  /* 0x0000000b0e0b7207 */ /* 0x000fe20004000000 */
[----:B------:R-:W-:Y:S01]  /*0a00*/  IMAD R6, R5, R10, R6 ;  /* 0x0000000a05067224 */ /* 0x000fe200078e0206 */
[----:B------:R-:W-:-:S03]  /*0a10*/  LOP3.LUT P0, R20, R4, 0x1f, RZ, 0xc0, !PT ;  /* 0x0000001f04147812 */ /* 0x000fc6000780c0ff */
[----:B------:R-:W-:Y:S02]  /*0a20*/  IMAD R16, R22, R11, R16 ;  /* 0x0000000b16107224 */ /* 0x000fe400078e0210 */
[----:B------:R-:W-:Y:S01]  /*0a30*/  HFMA2 R22, -RZ, RZ, 0, 0 ;  /* 0x00000000ff167431 */ /* 0x000fe200000001ff */
[----:B------:R-:W-:Y:S01]  /*0a40*/  LEA R24, R20, UR5, 0x2 ;  /* 0x0000000514187c11 */ /* 0x000fe2000f8e10ff */
[----:B0-----:R-:W-:Y:S01]  /*0a50*/  FADD.FTZ R25, R18, R25 ;  /* 0x0000001912197221 */ /* 0x001fe20000010000 */
[----:B------:R-:W-:Y:S01]  /*0a60*/  LEA.HI R18, R4, UR5, RZ, 0x1d ;  /* 0x0000000504127c11 */ /* 0x000fe2000f8fe8ff */
[----:B-1----:R-:W-:-:S04]  /*0a70*/  IMAD.WIDE.U32 R8, R15, 0x2, R8 ;  /* 0x000000020f087825 */ /* 0x002fc800078e0008 */
[----:B------:R-:W-:Y:S04]  /*0a80*/  @!P0 STS [R18], R25 ;  /* 0x0000001912008388 */ /* 0x000fe80000000800 */
[----:B------:R-:W5:Y:S01]  /*0a90*/  LDG.E.128 R8, desc[UR8][R8.64] ;  /* 0x0000000808087981 */ /* 0x000f62000c1e1d00 */
[----:B--2---:R-:W-:-:S06]  /*0aa0*/  IMAD.WIDE.U32 R12, R15, 0x2, R12 ;  /* 0x000000020f0c7825 */ /* 0x004fcc00078e000c */
[----:B------:R-:W5:Y:S01]  /*0ab0*/  LDG.E.128 R12, desc[UR8][R12.64] ;  /* 0x000000080c0c7981 */ /* 0x000f62000c1e1d00 */
[----:B------:R-:W-:Y:S06]  /*0ac0*/  BAR.SYNC.DEFER_BLOCKING 0x0 ;  /* 0x0000000000007b1d */ /* 0x000fec0000010000 */
[----:B------:R-:W0:Y:S01]  /*0ad0*/  @P5 LDS R22, [R24] ;  /* 0x0000000018165984 */ /* 0x000e220000000800 */
[----:B------:R-:W-:-:S03]  /*0ae0*/  ISETP.NE.AND P0, PT, R4, RZ, PT ;  /* 0x000000ff0400720c */ /* 0x000fc60003f05270 */
        /* <DEDUP_REMOVED lines=9> */
[----:B------:R-:W-:Y:S01]  /*0b80*/  ULEA UR4, UR6, UR4, 0x18 ;  /* 0x0000000406047291 */ /* 0x000fe2000f8ec0ff */
[----:B0-----:R-:W-:Y:S01]  /*0b90*/  FADD.FTZ R4, R25, R4 ;  /* 0x0000000419047221 */ /* 0x001fe20000010000 */
[----:B------:R-:W-:-:S04]  /*0ba0*/  @!P0 I2FP.F32.U32 R25, UR10 ;  /* 0x0000000a00198c45 */ /* 0x000fc80008201000 */
[----:B------:R-:W0:Y:S02]  /*0bb0*/  @!P0 MUFU.RCP R22, R25 ;  /* 0x0000001900168308 */ /* 0x000e240000001000 */
[----:B0-----:R-:W-:-:S05]  /*0bc0*/  @!P0 FMUL.FTZ R4, R4, R22 ;  /* 0x0000001604048220 */ /* 0x001fca0000410000 */
[----:B------:R-:W-:Y:S01]  /*0bd0*/  @!P0 STS [UR4], R4 ;  /* 0x00000004ff008988 */ /* 0x000fe20008000804 */
[----:B------:R-:W-:Y:S06]  /*0be0*/  BAR.SYNC.DEFER_BLOCKING 0x0 ;  /* 0x0000000000007b1d */ /* 0x000fec0000010000 */
[----:B------:R-:W0:Y:S01]  /*0bf0*/  LDS R22, [UR4] ;  /* 0x00000004ff167984 */ /* 0x000e220008000800 */
[----:B------:R-:W-:Y:S01]  /*0c00*/  ISETP.NE.AND P1, PT, R20, RZ, PT ;  /* 0x000000ff1400720c */ /* 0x000fe20003f25270 */
[--C-:B0-----:R-:W-:Y:S01]  /*0c10*/  FADD.FTZ R4, R3, -R22.reuse ;  /* 0x8000001603047221 */ /* 0x101fe20000010000 */
[----:B------:R-:W-:-:S03]  /*0c20*/  FADD.FTZ R26, R7, -R22 ;  /* 0x80000016071a7221 */ /* 0x000fc60000010000 */
[----:B------:R-:W-:Y:S01]  /*0c30*/  FFMA.FTZ R20, R4, R4, RZ ;  /* 0x0000000404147223 */ /* 0x000fe200000100ff */
        /* <DEDUP_REMOVED lines=24> */
[----:B------:R-:W-:Y:S01]  /*0dc0*/  MOV R20, RZ ;  /* 0x000000ff00147202 */ /* 0x000fe20000000f00 */
        /* <DEDUP_REMOVED lines=11> */
[----:B------:R-:W-:Y:S01]  /*0e80*/  BSSY.RECONVERGENT B0, `(.L_x_547) ;  /* 0x000001d000007945 */ /* 0x000fe20003800200 */
[----:B0-----:R-:W-:-:S03]  /*0e90*/  FADD.FTZ R18, R26, R18 ;  /* 0x000000121a127221 */ /* 0x001fc60000010000 */
[----:B------:R-:W-:Y:S05]  /*0ea0*/  @P0 BRA `(.L_x_548) ;  /* 0x0000000000680947 */ /* 0x000fea0003800000 */
[----:B------:R-:W-:Y:S01]  /*0eb0*/  I2FP.F32.U32 R20, UR10 ;  /* 0x0000000a00147c45 */ /* 0x000fe20008201000 */
[----:B------:R-:W-:Y:S01]  /*0ec0*/  UMOV UR6, 0x88e368f1 ;  /* 0x88e368f100067882 */ /* 0x000fe20000000000 */
[----:B------:R-:W-:Y:S02]  /*0ed0*/  UMOV UR7, 0x3ee4f8b5 ;  /* 0x3ee4f8b500077882 */ /* 0x000fe40000000000 */
[----:B------:R-:W0:Y:S02]  /*0ee0*/  MUFU.RCP R25, R20 ;  /* 0x0000001400197308 */ /* 0x000e240000001000 */
[----:B0-----:R-:W-:-:S04]  /*0ef0*/  FMUL.FTZ R4, R18, R25 ;  /* 0x0000001912047220 */ /* 0x001fc80000410000 */
[----:B------:R-:W0:-:S15]  /*0f00*/  F2F.F64.F32 R24, R4 ;  /* 0x0000000400187310 */ /* 0x000e1e0000201800 */
[----:B------:R-:W-:-:S15]  /*0f10*/  NOP ;  /* 0x0000000000007918 */ /* 0x000fde0000000000 */
[----:B------:R-:W-:-:S15]  /*0f20*/  NOP ;  /* 0x0000000000007918 */ /* 0x000fde0000000000 */
[----:B------:R-:W-:-:S15]  /*0f30*/  NOP ;  /* 0x0000000000007918 */ /* 0x000fde0000000000 */
[----:B------:R-:W-:-:S04]  /*0f40*/  NOP ;  /* 0x0000000000007918 */ /* 0x000fc80000000000 */
[----:B0-----:R-:W0:Y:S01]  /*0f50*/  DADD R24, R24, UR6 ;  /* 0x0000000618187e29 */ /* 0x001e220008000000 */
[----:B------:R-:W-:Y:S01]  /*0f60*/  UMOV UR6, 0xf0000000 ;  /* 0xf000000000067882 */ /* 0x000fe20000000000 */
[----:B------:R-:W-:-:S15]  /*0f70*/  UMOV UR7, 0x380fffff ;  /* 0x380fffff00077882 */ /* 0x000fde0000000000 */
[----:B------:R-:W-:-:S15]  /*0f80*/  NOP ;  /* 0x0000000000007918 */ /* 0x000fde0000000000 */
[----:B------:R-:W-:-:S15]  /*0f90*/  NOP ;  /* 0x0000000000007918 */ /* 0x000fde0000000000 */
[----:B------:R-:W-:-:S15]  /*0fa0*/  NOP ;  /* 0x0000000000007918 */ /* 0x000fde0000000000 */
[----:B------:R-:W-:-:S02]  /*0fb0*/  NOP ;  /* 0x0000000000007918 */ /* 0x000fc40000000000 */
[----:B0-----:R-:W0:-:S15]  /*0fc0*/  F2F.F32.F64 R18, R24 ;  /* 0x0000001800127310 */ /* 0x001e1e0000301000 */
[----:B------:R-:W-:-:S15]  /*0fd0*/  NOP ;  /* 0x0000000000007918 */ /* 0x000fde0000000000 */
[----:B------:R-:W-:-:S15]  /*0fe0*/  NOP ;  /* 0x0000000000007918 */ /* 0x000fde0000000000 */
[----:B------:R-:W-:-:S15]  /*0ff0*/  NOP ;  /* 0x0000000000007918 */ /* 0x000fde0000000000 */
[----:B------:R-:W-:-:S04]  /*1000*/  NOP ;  /* 0x0000000000007918 */ /* 0x000fc80000000000 */
[----:B------:R-:W0:Y:S02]  /*1010*/  DSETP.GEU.AND P0, PT, |R24|, UR6, PT ;  /* 0x0000000618007e2a */ /* 0x000e24000bf0e200 */
[----:B0-----:R-:W-:-:S06]  /*1020*/  @!P0 FMUL R18, R18, 1.175494350822287508e-38 ;  /* 0x0080000012128820 */ /* 0x001fcc0000400000 */
[----:B------:R-:W0:Y:S02]  /*1030*/  MUFU.RSQ R18, R18 ;  /* 0x0000001200127308 */ /* 0x000e240000001400 */
[----:B0-----:R0:W-:Y:S02]  /*1040*/  STS [UR4+0x4], R18 ;  /* 0x00000412ff007988 */ /* 0x0011e40008000804 */
.L_x_548:
[----:B------:R-:W-:Y:S05]  /*1050*/  BSYNC.RECONVERGENT B0 ;  /* 0x0000000000007941 */ /* 0x000fea0003800200 */
.L_x_547:
[----:B------:R-:W-:Y:S01]  /*1060*/  BAR.SYNC.DEFER_BLOCKING 0x0 ;  /* 0x0000000000007b1d */ /* 0x000fe20000010000 */
[-C--:B------:R-:W-:Y:S02]  /*1070*/  IMAD R6, R16, R5.reuse, R6 ;  /* 0x0000000510067224 */ /* 0x080fe400078e0206 */
[--C-:B-----5:R-:W-:Y:S02]  /*1080*/  HADD2.F32 R16, -RZ, R11.reuse.H1_H1 ;  /* 0x3000000bff107230 */ /* 0x120fe40000004100 */
[----:B------:R-:W-:Y:S01]  /*1090*/  IMAD R5, R6, R5, R2 ;  /* 0x0000000506057224 */ /* 0x000fe200078e0202 */
[----:B------:R-:W1:Y:S01]  /*10a0*/  LDCU UR5, c[0x0][0x3b0] ;  /* 0x00007600ff0577ac */ /* 0x000e620008000800 */
[----:B------:R-:W-:Y:S02]  /*10b0*/  HADD2.F32 R6, -RZ, R11.H0_H0 ;  /* 0x2000000bff067230 */ /* 0x000fe40000004100 */
[----:B------:R-:W-:Y:S01]  /*10c0*/  HADD2.F32 R4, -RZ, R9.H0_H0 ;  /* 0x20000009ff047230 */ /* 0x000fe20000004100 */
[----:B------:R-:W2:Y:S01]  /*10d0*/  LDCU.64 UR6, c[0x0][0x380] ;  /* 0x00007000ff0677ac */ /* 0x000ea20008000a00 */
[----:B------:R-:W-:Y:S01]  /*10e0*/  HADD2.F32 R11, -RZ, R13.H0_H0 ;  /* 0x2000000dff0b7230 */ /* 0x000fe20000004100 */
[----:B------:R-:W-:Y:S01]  /*10f0*/  LEA R0, R5, R0, 0x5 ;  /* 0x0000000005007211 */ /* 0x000fe200078e28ff */
[----:B------:R-:W-:-:S02]  /*1100*/  HADD2.F32 R9, -RZ, R9.H1_H1 ;  /* 0x30000009ff097230 */ /* 0x000fc40000004100 */
[----:B------:R-:W-:Y:S02]  /*1110*/  HADD2.F32 R13, -RZ, R13.H1_H1 ;  /* 0x3000000dff0d7230 */ /* 0x000fe40000004100 */
[----:B------:R-:W-:Y:S02]  /*1120*/  HADD2.F32 R2, -RZ, R8.H0_H0 ;  /* 0x20000008ff027230 */ /* 0x000fe40000004100 */
[----:B------:R-:W-:Y:S02]  /*1130*/  HADD2.F32 R5, -RZ, R10.H0_H0 ;  /* 0x2000000aff057230 */ /* 0x000fe40000004100 */
[----:B------:R-:W-:Y:S02]  /*1140*/  HADD2.F32 R8, -RZ, R8.H1_H1 ;  /* 0x30000008ff087230 */ /* 0x000fe40000004100 */
[----:B------:R-:W-:Y:S01]  /*1150*/  HADD2.F32 R10, -RZ, R10.H1_H1 ;  /* 0x3000000aff0a7230 */ /* 0x000fe20000004100 */
[----:B------:R-:W3:Y:S02]  /*1160*/  LDS.64 R24, [UR4] ;  /* 0x00000004ff187984 */ /* 0x000ee40008000a00 */
[--C-:B---3--:R-:W-:Y:S01]  /*1170*/  FADD.FTZ R28, R17, -R24.reuse ;  /* 0x80000018111c7221 */ /* 0x108fe20000010000 */
[--C-:B0-----:R-:W-:Y:S01]  /*1180*/  FADD.FTZ R18, R3, -R24.reuse ;  /* 0x8000001803127221 */ /* 0x101fe20000010000 */
[--C-:B------:R-:W-:Y:S01]  /*1190*/  FADD.FTZ R22, R19, -R24.reuse ;  /* 0x8000001813167221 */ /* 0x100fe20000010000 */
[--C-:B------:R-:W-:Y:S01]  /*11a0*/  FADD.FTZ R20, R7, -R24.reuse ;  /* 0x8000001807147221 */ /* 0x100fe20000010000 */
[----:B------:R-:W-:Y:S01]  /*11b0*/  FMUL.FTZ R3, R28, R25 ;  /* 0x000000191c037220 */ /* 0x000fe20000410000 */
[--C-:B------:R-:W-:Y:S01]  /*11c0*/  FADD.FTZ R26, R21, -R24.reuse ;  /* 0x80000018151a7221 */ /* 0x100fe20000010000 */
[--C-:B------:R-:W-:Y:S01]  /*11d0*/  FADD.FTZ R28, R23, -R24.reuse ;  /* 0x80000018171c7221 */ /* 0x100fe20000010000 */
[--C-:B------:R-:W-:Y:S01]  /*11e0*/  FADD.FTZ R27, R27, -R24.reuse ;  /* 0x800000181b1b7221 */ /* 0x100fe20000010000 */
[----:B------:R-:W-:Y:S01]  /*11f0*/  FADD.FTZ R24, R29, -R24 ;  /* 0x800000181d187221 */ /* 0x000fe20000010000 */
[----:B------:R-:W-:Y:S01]  /*1200*/  FFMA.FTZ R4, R3, R4, R11 ;  /* 0x0000000403047223 */ /* 0x000fe2000001000b */
[----:B------:R-:W-:-:S02]  /*1210*/  HADD2.F32 R3, -RZ, R12.H0_H0 ;  /* 0x2000000cff037230 */ /* 0x000fc40000004100 */
[-C--:B------:R-:W-:Y:S01]  /*1220*/  FMUL.FTZ R22, R22, R25.reuse ;  /* 0x0000001916167220 */ /* 0x080fe20000410000 */
[----:B------:R-:W-:Y:S02]  /*1230*/  HADD2.F32 R7, -RZ, R12.H1_H1 ;  /* 0x3000000cff077230 */ /* 0x000fe40000004100 */
[----:B------:R-:W-:Y:S01]  /*1240*/  FMUL.FTZ R24, R24, R25 ;  /* 0x0000001918187220 */ /* 0x000fe20000410000 */
[----:B------:R-:W-:Y:S02]  /*1250*/  HADD2.F32 R11, -RZ, R15.H0_H0 ;  /* 0x2000000fff0b7230 */ /* 0x000fe40000004100 */
[----:B------:R-:W-:Y:S01]  /*1260*/  FFMA.FTZ R9, R22, R9, R13 ;  /* 0x0000000916097223 */ /* 0x000fe2000001000d */
[--C-:B------:R-:W-:Y:S02]  /*1270*/  HADD2.F32 R12, -RZ, R14.reuse.H0_H0 ;  /* 0x2000000eff0c7230 */ /* 0x100fe40000004100 */
[----:B------:R-:W-:Y:S01]  /*1280*/  FMUL.FTZ R18, R18, R25 ;  /* 0x0000001912127220 */ /* 0x000fe20000410000 */
[----:B------:R-:W-:-:S02]  /*1290*/  HADD2.F32 R17, -RZ, R14.H1_H1 ;  /* 0x3000000eff117230 */ /* 0x000fc40000004100 */
[-C--:B------:R-:W-:Y:S01]  /*12a0*/  FMUL.FTZ R14, R27, R25.reuse ;  /* 0x000000191b0e7220 */ /* 0x080fe20000410000 */
[----:B------:R-:W-:Y:S02]  /*12b0*/  HADD2.F32 R15, -RZ, R15.H1_H1 ;  /* 0x3000000fff0f7230 */ /* 0x000fe40000004100 */
[-C--:B------:R-:W-:Y:S01]  /*12c0*/  FMUL.FTZ R20, R20, R25.reuse ;  /* 0x0000001914147220 */ /* 0x080fe20000410000 */
[-C--:B------:R-:W-:Y:S01]  /*12d0*/  FMUL.FTZ R19, R26, R25.reuse ;  /* 0x000000191a137220 */ /* 0x080fe20000410000 */
[----:B------:R-:W-:Y:S01]  /*12e0*/  FMUL.FTZ R28, R28, R25 ;  /* 0x000000191c1c7220 */ /* 0x000fe20000410000 */
[----:B------:R-:W-:Y:S01]  /*12f0*/  FFMA.FTZ R6, R14, R6, R11 ;  /* 0x000000060e067223 */ /* 0x000fe2000001000b */
[----:B------:R-:W-:Y:S01]  /*1300*/  FFMA.FTZ R15, R24, R16, R15 ;  /* 0x00000010180f7223 */ /* 0x000fe2000001000f */
[----:B-1----:R-:W-:Y:S01]  /*1310*/  FMUL.FTZ R4, R4, UR5 ;  /* 0x0000000504047c20 */ /* 0x002fe20008410000 */
[----:B------:R-:W-:Y:S01]  /*1320*/  FMUL.FTZ R9, R9, UR5 ;  /* 0x0000000509097c20 */ /* 0x000fe20008410000 */
[----:B------:R-:W-:Y:S01]  /*1330*/  FFMA.FTZ R3, R18, R2, R3 ;  /* 0x0000000212037223 */ /* 0x000fe20000010003 */
[----:B------:R-:W-:Y:S01]  /*1340*/  FFMA.FTZ R7, R20, R8, R7 ;  /* 0x0000000814077223 */ /* 0x000fe20000010007 */
[----:B------:R-:W-:Y:S01]  /*1350*/  FFMA.FTZ R5, R19, R5, R12 ;  /* 0x0000000513057223 */ /* 0x000fe2000001000c */
[----:B------:R-:W-:Y:S01]  /*1360*/  FFMA.FTZ R10, R28, R10, R17 ;  /* 0x0000000a1c0a7223 */ /* 0x000fe20000010011 */
[----:B------:R-:W-:Y:S01]  /*1370*/  FMUL.FTZ R6, R6, UR5 ;  /* 0x0000000506067c20 */ /* 0x000fe20008410000 */
[----:B------:R-:W-:Y:S01]  /*1380*/  FMUL.FTZ R15, R15, UR5 ;  /* 0x000000050f0f7c20 */ /* 0x000fe20008410000 */
[----:B------:R-:W-:Y:S01]  /*1390*/  F2IP.S8.F32.NTZ R9, R9, R4, RZ ;  /* 0x0000000409097243 */ /* 0x000fe200000014ff */
[----:B------:R-:W-:Y:S01]  /*13a0*/  FMUL.FTZ R4, R3, UR5 ;  /* 0x0000000503047c20 */ /* 0x000fe20008410000 */
[----:B------:R-:W-:Y:S01]  /*13b0*/  FMUL.FTZ R7, R7, UR5 ;  /* 0x0000000507077c20 */ /* 0x000fe20008410000 */
[----:B------:R-:W-:Y:S01]  /*13c0*/  FMUL.FTZ R5, R5, UR5 ;  /* 0x0000000505057c20 */ /* 0x000fe20008410000 */
[----:B------:R-:W-:Y:S01]  /*13d0*/  FMUL.FTZ R10, R10, UR5 ;  /* 0x000000050a0a7c20 */ /* 0x000fe20008410000 */
[----:B--2---:R-:W-:-:S02]  /*13e0*/  IADD3 R2, P0, PT, R0, UR6, RZ ;  /* 0x0000000600027c10 */ /* 0x004fc4000ff1e0ff */
[----:B------:R-:W-:Y:S02]  /*13f0*/  F2IP.S8.F32.NTZ R6, R15, R6, RZ ;  /* 0x000000060f067243 */ /* 0x000fe400000014ff */
[----:B------:R-:W-:Y:S02]  /*1400*/  LEA.HI.X.SX32 R3, R0, UR7, 0x1, P0 ;  /* 0x0000000700037c11 */ /* 0x000fe400080f0eff */
[----:B------:R-:W-:Y:S02]  /*1410*/  F2IP.S8.F32.NTZ R4, R7, R4, R9 ;  /* 0x0000000407047243 */ /* 0x000fe40000001409 */
[----:B------:R-:W-:-:S05]  /*1420*/  F2IP.S8.F32.NTZ R5, R10, R5, R6 ;  /* 0x000000050a057243 */ /* 0x000fca0000001406 */
[----:B------:R-:W-:Y:S01]  /*1430*/  STG.E.64 desc[UR8][R2.64], R4 ;  /* 0x0000000402007986 */ /* 0x000fe2000c101b08 */
[----:B------:R-:W-:Y:S05]  /*1440*/  EXIT ;  /* 0x000000000000794d */ /* 0x000fea0003800000 */
.L_x_549:
        /* <DEDUP_REMOVED lines=11> */
.L_x_616:


//--------------------- .text._ZN17fastertransformer42layernorm_shift_partition_COL32_warpReduceILi4ELi8EEEvPaPK6__halfS4_S4_iiiifii --------------------------
	.section	.text._ZN17fastertransformer42layernorm_shift_partition_COL32_warpReduceILi4ELi8EEEvPaPK6__halfS4_S4_iiiifii,"ax",@progbits
	.align	128
        .global         _ZN17fastertransformer42layernorm_shift_partition_COL32_warpReduceILi4ELi8EEEvPaPK6__halfS4_S4_iiiifii
        .type           _ZN17fastertransformer42layernorm_shift_partition_COL32_warpReduceILi4ELi8EEEvPaPK6__halfS4_S4_iiiifii,@function
        .size           _ZN17fastertransformer42layernorm_shift_partition_COL32_warpReduceILi4ELi8EEEvPaPK6__halfS4_S4_iiiifii,(.L_x_617 - _ZN17fastertransformer42layernorm_shift_partition_COL32_warpReduceILi4ELi8EEEvPaPK6__halfS4_S4_iiiifii)
        .other          _ZN17fastertransformer42layernorm_shift_partition_COL32_warpReduceILi4ELi8EEEvPaPK6__halfS4_S4_iiiifii,@"STO_CUDA_ENTRY STV_DEFAULT"
_ZN17fastertransformer42layernorm_shift_partition_COL32_warpReduceILi4ELi8EEEvPaPK6__halfS4_S4_iiiifii:
.text._ZN17fastertransformer42layernorm_shift_partition_COL32_warpReduceILi4ELi8EEEvPaPK6__halfS4_S4_iiiifii:
[----:B------:R-:W-:Y:S01]  /*0000*/  LDC R1, c[0x0][0x37c] ;  /* 0x0000df00ff017b82 */ /* 0x000fe20000000800 */
[----:B------:R-:W0:Y:S07]  /*0010*/  S2R R23, SR_TID.X ;  /* 0x0000000000177919 */ /* 0x000e2e0000002100 */
[----:B------:R-:W1:Y:S01]  /*0020*/  LDC.64 R6, c[0x0][0x3a0] ;  /* 0x0000e800ff067b82 */ /* 0x000e620000000a00 */
[----:B------:R-:W2:Y:S07]  /*0030*/  S2R R0, SR_CTAID.X ;  /* 0x0000000000007919 */ /* 0x000eae0000002500 */
[----:B------:R-:W3:Y:S01]  /*0040*/  LDC.64 R16, c[0x0][0x3a8] ;  /* 0x0000ea00ff107b82 */ /* 0x000ee20000000a00 */
[----:B-1----:R-:W-:Y:S01]  /*0050*/  IMAD R3, R7, R6, RZ ;  /* 0x0000000607037224 */ /* 0x002fe200078e02ff */
[----:B0-----:R-:W-:-:S03]  /*0060*/  SHF.L.U32 R4, R23, 0x3, RZ ;  /* 0x0000000317047819 */ /* 0x001fc600000006ff */
[----:B---3--:R-:W-:Y:S01]  /*0070*/  IMAD R2, R3, R16, RZ ;  /* 0x0000001003027224 */ /* 0x008fe200078e02ff */
[----:B------:R-:W-:Y:S02]  /*0080*/  SHF.R.U32.HI R5, RZ, 0x5, R23 ;  /* 0x00000005ff057819 */ /* 0x000fe40000011617 */
[----:B------:R-:W-:Y:S02]  /*0090*/  LOP3.LUT R4, R4, 0xf8, RZ, 0xc0, !PT ;  /* 0x000000f804047812 */ /* 0x000fe400078ec0ff */
[----:B--2---:R-:W-:Y:S02]  /*00a0*/  LEA R13, R0, R5, 0x2 ;  /* 0x00000005000d7211 */ /* 0x004fe400078e10ff */
[----:B------:R-:W-:-:S04]  /*00b0*/  ISETP.GE.AND P0, PT, R4, R17, PT ;  /* 0x000000110400720c */ /* 0x000fc80003f06270 */
[----:B------:R-:W-:-:S13]  /*00c0*/  ISETP.GE.OR P0, PT, R13, R2, P0 ;  /* 0x000000020d00720c */ /* 0x000fda0000706670 */
[----:B------:R-:W-:Y:S05]  /*00d0*/  @P0 EXIT ;  /* 0x000000000000094d */ /* 0x000fea0003800000 */
[----:B------:R-:W0:Y:S01]  /*00e0*/  LDC.64 R8, c[0x0][0x388] ;  /* 0x0000e200ff087b82 */ /* 0x000e220000000a00 */
[C---:B------:R-:W-:Y:S01]  /*00f0*/  LOP3.LUT R3, R4.reuse, 0xe0, RZ, 0xc0, !PT ;  /* 0x000000e004037812 */ /* 0x040fe200078ec0ff */
[----:B------:R-:W1:Y:S01]  /*0100*/  LDCU.64 UR8, c[0x0][0x358] ;  /* 0x00006b00ff0877ac */ /* 0x000e620008000a00 */
[----:B------:R-:W-:-:S03]  /*0110*/  LOP3.LUT R0, R4, 0x18, RZ, 0xc0, !PT ;  /* 0x0000001804007812 */ /* 0x000fc600078ec0ff */
[----:B------:R-:W-:Y:S01]  /*0120*/  IMAD R2, R2, R3, RZ ;  /* 0x0000000302027224 */ /* 0x000fe200078e02ff */
[----:B------:R-:W-:Y:S01]  /*0130*/  LEA R3, R13, R0, 0x5 ;  /* 0x000000000d037211 */ /* 0x000fe200078e28ff */
[----:B------:R-:W2:Y:S03]  /*0140*/  LDCU UR4, c[0x0][0x3b4] ;  /* 0x00007680ff0477ac */ /* 0x000ea60008000800 */
[----:B------:R-:W-:-:S05]  /*0150*/  IADD3 R3, PT, PT, R2, R3, RZ ;  /* 0x0000000302037210 */ /* 0x000fca0007ffe0ff */
[----:B0-----:R-:W-:-:S06]  /*0160*/  IMAD.WIDE R8, R3, 0x2, R8 ;  /* 0x0000000203087825 */ /* 0x001fcc00078e0208 */
[----:B-1----:R-:W5:Y:S01]  /*0170*/  LDG.E.128 R8, desc[UR8][R8.64] ;  /* 0x0000000808087981 */ /* 0x002f62000c1e1d00 */
[-C--:B------:R-:W-:Y:S01]  /*0180*/  IABS R21, R16.reuse ;  /* 0x0000001000157213 */ /* 0x080fe20000000000 */
[----:B--2---:R-:W-:Y:S01]  /*0190*/  UISETP.NE.AND UP0, UPT, UR4, URZ, UPT ;  /* 0x000000ff0400728c */ /* 0x004fe2000bf05270 */
[----:B------:R-:W-:Y:S01]  /*01a0*/  IABS R18, R7 ;  /* 0x0000000700127213 */ /* 0x000fe20000000000 */
[----:B------:R-:W-:Y:S01]  /*01b0*/  IMAD R26, R7, R16, RZ ;  /* 0x00000010071a7224 */ /* 0x000fe200078e02ff */
[----:B------:R-:W0:Y:S04]  /*01c0*/  I2F.RP R0, R21 ;  /* 0x0000001500007306 */ /* 0x000e280000209400 */
[----:B------:R-:W-:-:S04]  /*01d0*/  IABS R24, R26 ;  /* 0x0000001a00187213 */ /* 0x000fc80000000000 */
[----:B------:R-:W1:Y:S08]  /*01e0*/  I2F.RP R12, R18 ;  /* 0x00000012000c7306 */ /* 0x000e700000209400 */
[----:B0-----:R-:W0:Y:S08]  /*01f0*/  MUFU.RCP R0, R0 ;  /* 0x0000000000007308 */ /* 0x001e300000001000 */
[----:B-1----:R-:W-:Y:S01]  /*0200*/  MUFU.RCP R12, R12 ;  /* 0x0000000c000c7308 */ /* 0x002fe20000001000 */
[----:B0-----:R-:W-:-:S02]  /*0210*/  IADD3 R14, PT, PT, R0, 0xffffffe, RZ ;  /* 0x0ffffffe000e7810 */ /* 0x001fc40007ffe0ff */
[----:B------:R-:W-:-:S05]  /*0220*/  IABS R0, R13 ;  /* 0x0000000d00007213 */ /* 0x000fca0000000000 */
[----:B------:R0:W1:Y:S02]  /*0230*/  F2I.FTZ.U32.TRUNC.NTZ R15, R14 ;  /* 0x0000000e000f7305 */ /* 0x000064000021f000 */
[----:B0-----:R-:W-:Y:S01]  /*0240*/  HFMA2 R14, -RZ, RZ, 0, 0 ;  /* 0x00000000ff0e7431 */ /* 0x001fe200000001ff */
[----:B-1----:R-:W-:-:S05]  /*0250*/  IADD3 R6, PT, PT, RZ, -R15, RZ ;  /* 0x8000000fff067210 */ /* 0x002fca0007ffe0ff */
[----:B------:R-:W-:-:S04]  /*0260*/  IMAD R19, R6, R21, RZ ;  /* 0x0000001506137224 */ /* 0x000fc800078e02ff */
[----:B------:R-:W-:Y:S01]  /*0270*/  IMAD.HI.U32 R19, R15, R19, R14 ;  /* 0x000000130f137227 */ /* 0x000fe200078e000e */
[----:B------:R-:W-:-:S04]  /*0280*/  IADD3 R14, PT, PT, R12, 0xffffffe, RZ ;  /* 0x0ffffffe0c0e7810 */ /* 0x000fc80007ffe0ff */
[----:B------:R0:W1:Y:S01]  /*0290*/  F2I.FTZ.U32.TRUNC.NTZ R15, R14 ;  /* 0x0000000e000f7305 */ /* 0x000062000021f000 */
[----:B------:R-:W-:-:S05]  /*02a0*/  IMAD.HI.U32 R3, R19, R0, RZ ;  /* 0x0000000013037227 */ /* 0x000fca00078e00ff */
[----:B------:R-:W-:Y:S02]  /*02b0*/  IADD3 R6, PT, PT, -R3, RZ, RZ ;  /* 0x000000ff03067210 */ /* 0x000fe40007ffe1ff */
[----:B0-----:R-:W-:-:S03]  /*02c0*/  MOV R14, RZ ;  /* 0x000000ff000e7202 */ /* 0x001fc60000000f00 */
[----:B------:R-:W-:Y:S01]  /*02d0*/  IMAD R6, R21, R6, R0 ;  /* 0x0000000615067224 */ /* 0x000fe200078e0200 */
[----:B-1----:R-:W-:-:S04]  /*02e0*/  IADD3 R25, PT, PT, RZ, -R15, RZ ;  /* 0x8000000fff197210 */ /* 0x002fc80007ffe0ff */
[----:B------:R-:W-:-:S13]  /*02f0*/  ISETP.GT.U32.AND P1, PT, R21, R6, PT ;  /* 0x000000061500720c */ /* 0x000fda0003f24070 */
[-C--:B------:R-:W-:Y:S02]  /*0300*/  @!P1 IADD3 R6, PT, PT, R6, -R21.reuse, RZ ;  /* 0x8000001506069210 */ /* 0x080fe40007ffe0ff */
[----:B------:R-:W-:Y:S02]  /*0310*/  @!P1 IADD3 R3, PT, PT, R3, 0x1, RZ ;  /* 0x0000000103039810 */ /* 0x000fe40007ffe0ff */
[----:B------:R-:W-:Y:S02]  /*0320*/  ISETP.GE.U32.AND P0, PT, R6, R21, PT ;  /* 0x000000150600720c */ /* 0x000fe40003f06070 */
[----:B------:R-:W-:-:S04]  /*0330*/  LOP3.LUT R6, R13, R16, RZ, 0x3c, !PT ;  /* 0x000000100d067212 */ /* 0x000fc800078e3cff */
[----:B------:R-:W-:Y:S02]  /*0340*/  ISETP.GE.AND P2, PT, R6, RZ, PT ;  /* 0x000000ff0600720c */ /* 0x000fe40003f46270 */
[----:B------:R-:W-:-:S05]  /*0350*/  LOP3.LUT R6, RZ, R16, RZ, 0x33, !PT ;  /* 0x00000010ff067212 */ /* 0x000fca00078e33ff */
[----:B------:R-:W-:Y:S02]  /*0360*/  @P0 IADD3 R3, PT, PT, R3, 0x1, RZ ;  /* 0x0000000103030810 */ /* 0x000fe40007ffe0ff */
[----:B------:R-:W-:-:S04]  /*0370*/  ISETP.NE.AND P0, PT, R16, RZ, PT ;  /* 0x000000ff1000720c */ /* 0x000fc80003f05270 */
[----:B------:R-:W-:-:S04]  /*0380*/  @!P2 IADD3 R3, PT, PT, -R3, RZ, RZ ;  /* 0x000000ff0303a210 */ /* 0x000fc80007ffe1ff */
[----:B------:R-:W-:Y:S01]  /*0390*/  SEL R12, R6, R3, !P0 ;  /* 0x00000003060c7207 */ /* 0x000fe20004000000 */
[----:B------:R-:W-:-:S03]  /*03a0*/  IMAD R3, R25, R18, RZ ;  /* 0x0000001219037224 */ /* 0x000fc600078e02ff */
[----:B------:R-:W-:Y:S01]  /*03b0*/  IABS R25, R12 ;  /* 0x0000000c00197213 */ /* 0x000fe20000000000 */
[----:B------:R-:W-:Y:S01]  /*03c0*/  IMAD.HI.U32 R22, R15, R3, R14 ;  /* 0x000000030f167227 */ /* 0x000fe200078e000e */
[C---:B------:R-:W-:Y:S02]  /*03d0*/  ISETP.GE.AND P2, PT, R12.reuse, RZ, PT ;  /* 0x000000ff0c00720c */ /* 0x040fe40003f46270 */
[----:B------:R-:W-:Y:S02]  /*03e0*/  IADD3 R12, PT, PT, -R12, RZ, RZ ;  /* 0x000000ff0c0c7210 */ /* 0x000fe40007ffe1ff */
[----:B------:R-:W-:Y:S01]  /*03f0*/  LOP3.LUT R15, RZ, R7, RZ, 0x33, !PT ;  /* 0x00000007ff0f7212 */ /* 0x000fe200078e33ff */
[----:B------:R-:W-:-:S04]  /*0400*/  IMAD.HI.U32 R3, R22, R25, RZ ;  /* 0x0000001916037227 */ /* 0x000fc800078e00ff */
[----:B------:R-:W-:Y:S01]  /*0410*/  IMAD R12, R16, R12, R13 ;  /* 0x0000000c100c7224 */ /* 0x000fe200078e020d */
[----:B------:R-:W-:-:S05]  /*0420*/  IADD3 R3, PT, PT, -R3, RZ, RZ ;  /* 0x000000ff03037210 */ /* 0x000fca0007ffe1ff */
[C---:B------:R-:W-:Y:S02]  /*0430*/  IMAD R25, R18.reuse, R3, R25 ;  /* 0x0000000312197224 */ /* 0x040fe400078e0219 */
[----:B------:R-:W0:Y:S03]  /*0440*/  LDC R3, c[0x0][0x3b8] ;  /* 0x0000ee00ff037b82 */ /* 0x000e260000000800 */
[----:B------:R-:W-:-:S13]  /*0450*/  ISETP.GT.U32.AND P1, PT, R18, R25, PT ;  /* 0x000000191200720c */ /* 0x000fda0003f24070 */
[----:B------:R-:W-:-:S04]  /*0460*/  @!P1 IADD3 R25, PT, PT, R25, -R18, RZ ;  /* 0x8000001219199210 */ /* 0x000fc80007ffe0ff */
[----:B------:R-:W-:Y:S02]  /*0470*/  ISETP.GT.U32.AND P1, PT, R18, R25, PT ;  /* 0x000000191200720c */ /* 0x000fe40003f24070 */
[----:B0-----:R-:W-:-:S11]  /*0480*/  IABS R20, R3 ;  /* 0x0000000300147213 */ /* 0x001fd60000000000 */
[----:B------:R-:W-:Y:S02]  /*0490*/  @!P1 IADD3 R25, PT, PT, R25, -R18, RZ ;  /* 0x8000001219199210 */ /* 0x000fe40007ffe0ff */
[----:B------:R-:W-:-:S03]  /*04a0*/  ISETP.NE.AND P1, PT, R7, RZ, PT ;  /* 0x000000ff0700720c */ /* 0x000fc60003f25270 */
[----:B------:R-:W-:-:S05]  /*04b0*/  @!P2 IMAD.MOV R25, RZ, RZ, -R25 ;  /* 0x000000ffff19a224 */ /* 0x000fca00078e0a19 */
[----:B------:R-:W-:Y:S01]  /*04c0*/  SEL R14, R15, R25, !P1 ;  /* 0x000000190f0e7207 */ /* 0x000fe20004800000 */
[----:B------:R-:W-:Y:S06]  /*04d0*/  BRA.U !UP0, `(.L_x_550) ;  /* 0x0000000108647547 */ /* 0x000fec000b800000 */
[----:B------:R-:W-:Y:S02]  /*04e0*/  IADD3 R12, PT, PT, R12, -UR4, R16 ;  /* 0x800000040c0c7c10 */ /* 0x000fe4000fffe010 */
[----:B------:R-:W-:Y:S02]  /*04f0*/  IADD3 R7, PT, PT, R14, -UR4, R7 ;  /* 0x800000040e077c10 */ /* 0x000fe4000fffe007 */
[----:B------:R-:W-:Y:S02]  /*0500*/  IABS R14, R12 ;  /* 0x0000000c000e7213 */ /* 0x000fe40000000000 */
[----:B------:R-:W-:Y:S02]  /*0510*/  IABS R25, R7 ;  /* 0x0000000700197213 */ /* 0x000fe40000000000 */
[----:B------:R-:W-:Y:S01]  /*0520*/  ISETP.GE.AND P5, PT, R12, RZ, PT ;  /* 0x000000ff0c00720c */ /* 0x000fe20003fa6270 */
[----:B------:R-:W-:-:S04]  /*0530*/  IMAD.HI.U32 R19, R19, R14, RZ ;  /* 0x0000000e13137227 */ /* 0x000fc800078e00ff */
[----:B------:R-:W-:Y:S01]  /*0540*/  IMAD.HI.U32 R22, R22, R25, RZ ;  /* 0x0000001916167227 */ /* 0x000fe200078e00ff */
[----:B------:R-:W-:-:S04]  /*0550*/  IADD3 R19, PT, PT, -R19, RZ, RZ ;  /* 0x000000ff13137210 */ /* 0x000fc80007ffe1ff */
[----:B------:R-:W-:Y:S01]  /*0560*/  IADD3 R22, PT, PT, -R22, RZ, RZ ;  /* 0x000000ff16167210 */ /* 0x000fe20007ffe1ff */
[----:B------:R-:W-:-:S04]  /*0570*/  IMAD R14, R21, R19, R14 ;  /* 0x00000013150e7224 */ /* 0x000fc800078e020e */
[----:B------:R-:W-:Y:S01]  /*0580*/  IMAD R25, R18, R22, R25 ;  /* 0x0000001612197224 */ /* 0x000fe200078e0219 */
[----:B------:R-:W-:-:S04]  /*0590*/  ISETP.GT.U32.AND P3, PT, R21, R14, PT ;  /* 0x0000000e1500720c */ /* 0x000fc80003f64070 */
[----:B------:R-:W-:-:S09]  /*05a0*/  ISETP.GT.U32.AND P2, PT, R18, R25, PT ;  /* 0x000000191200720c */ /* 0x000fd20003f44070 */
[----:B------:R-:W-:Y:S02]  /*05b0*/  @!P3 IADD3 R14, PT, PT, R14, -R21, RZ ;  /* 0x800000150e0eb210 */ /* 0x000fe40007ffe0ff */
[----:B------:R-:W-:Y:S02]  /*05c0*/  ISETP.GE.AND P3, PT, R7, RZ, PT ;  /* 0x000000ff0700720c */ /* 0x000fe40003f66270 */
[----:B------:R-:W-:Y:S02]  /*05d0*/  @!P2 IADD3 R25, PT, PT, R25, -R18, RZ ;  /* 0x800000121919a210 */ /* 0x000fe40007ffe0ff */
[----:B------:R-:W-:Y:S02]  /*05e0*/  ISETP.GT.U32.AND P4, PT, R21, R14, PT ;  /* 0x0000000e1500720c */ /* 0x000fe40003f84070 */
[----:B------:R-:W-:-:S11]  /*05f0*/  ISETP.GT.U32.AND P2, PT, R18, R25, PT ;  /* 0x000000191200720c */ /* 0x000fd60003f44070 */
[----:B------:R-:W-:Y:S02]  /*0600*/  @!P4 IADD3 R14, PT, PT, R14, -R21, RZ ;  /* 0x800000150e0ec210 */ /* 0x000fe40007ffe0ff */
[----:B------:R-:W-:Y:S02]  /*0610*/  @!P2 IADD3 R25, PT, PT, R25, -R18, RZ ;  /* 0x800000121919a210 */ /* 0x000fe40007ffe0ff */
[----:B------:R-:W-:Y:S02]  /*0620*/  MOV R7, R14 ;  /* 0x0000000e00077202 */ /* 0x000fe40000000f00 */
[----:B------:R-:W-:Y:S02]  /*0630*/  @!P3 IADD3 R25, PT, PT, -R25, RZ, RZ ;  /* 0x000000ff1919b210 */ /* 0x000fe40007ffe1ff */
[----:B------:R-:W-:Y:S02]  /*0640*/  @!P5 IADD3 R7, PT, PT, -R7, RZ, RZ ;  /* 0x000000ff0707d210 */ /* 0x000fe40007ffe1ff */
[----:B------:R-:W-:-:S02]  /*0650*/  SEL R14, R15, R25, !P1 ;  /* 0x000000190f0e7207 */ /* 0x000fc40004800000 */
[----:B------:R-:W-:-:S07]  /*0660*/  SEL R12, R6, R7, !P0 ;  /* 0x00000007060c7207 */ /* 0x000fce0004000000 */
.L_x_550:
[----:B------:R-:W0:Y:S01]  /*0670*/  I2F.RP R22, R20 ;  /* 0x0000001400167306 */ /* 0x000e220000209400 */
[----:B------:R-:W-:Y:S01]  /*0680*/  MOV R15, R24 ;  /* 0x00000018000f7202 */ /* 0x000fe20000000f00 */
[----:B------:R-:W1:Y:S01]  /*0690*/  S2UR UR5, SR_CgaCtaId ;  /* 0x00000000000579c3 */ /* 0x000e620000008800 */
[----:B------:R-:W-:Y:S02]  /*06a0*/  MOV R18, RZ ;  /* 0x000000ff00127202 */ /* 0x000fe40000000f00 */
[----:B------:R-:W-:Y:S02]  /*06b0*/  LOP3.LUT R16, R16, R3, RZ, 0x3c, !PT ;  /* 0x0000000310107212 */ /* 0x000fe400078e3cff */
[----:B------:R-:W-:Y:S01]  /*06c0*/  LOP3.LUT R23, R23, 0x1f, RZ, 0xc0, !PT ;  /* 0x0000001f17177812 */ /* 0x000fe200078ec0ff */
[----:B------:R-:W2:Y:S08]  /*06d0*/  I2F.RP R24, R15 ;  /* 0x0000000f00187306 */ /* 0x000eb00000209400 */
[----:B0-----:R-:W0:Y:S08]  /*06e0*/  MUFU.RCP R22, R22 ;  /* 0x0000001600167308 */ /* 0x001e300000001000 */
[----:B--2---:R-:W2:Y:S01]  /*06f0*/  MUFU.RCP R24, R24 ;  /* 0x0000001800187308 */ /* 0x004ea20000001000 */
[----:B0-----:R-:W-:Y:S01]  /*0700*/  IADD3 R19, PT, PT, R22, 0xffffffe, RZ ;  /* 0x0ffffffe16137810 */ /* 0x001fe20007ffe0ff */
[----:B-----5:R-:W-:-:S06]  /*0710*/  HADD2.F32 R22, -RZ, R11.H1_H1 ;  /* 0x3000000bff167230 */ /* 0x020fcc0000004100 */
[----:B------:R-:W0:Y:S01]  /*0720*/  F2I.FTZ.U32.TRUNC.NTZ R19, R19 ;  /* 0x0000001300137305 */ /* 0x000e22000021f000 */
[----:B--2---:R-:W-:-:S07]  /*0730*/  IADD3 R6, PT, PT, R24, 0xffffffe, RZ ;  /* 0x0ffffffe18067810 */ /* 0x004fce0007ffe0ff */
[----:B------:R2:W3:Y:S01]  /*0740*/  F2I.FTZ.U32.TRUNC.NTZ R7, R6 ;  /* 0x0000000600077305 */ /* 0x0004e2000021f000 */
[----:B0-----:R-:W-:Y:S01]  /*0750*/  IMAD.MOV R25, RZ, RZ, -R19 ;  /* 0x000000ffff197224 */ /* 0x001fe200078e0a13 */
[----:B--2---:R-:W-:-:S03]  /*0760*/  MOV R6, RZ ;  /* 0x000000ff00067202 */ /* 0x004fc60000000f00 */
[----:B------:R-:W-:Y:S01]  /*0770*/  IMAD R25, R25, R20, RZ ;  /* 0x0000001419197224 */ /* 0x000fe200078e02ff */
[----:B---3--:R-:W-:-:S03]  /*0780*/  IADD3 R28, PT, PT, RZ, -R7, RZ ;  /* 0x80000007ff1c7210 */ /* 0x008fc60007ffe0ff */
[----:B------:R-:W-:Y:S01]  /*0790*/  IMAD.HI.U32 R18, R19, R25, R18 ;  /* 0x0000001913127227 */ /* 0x000fe200078e0012 */
[----:B------:R-:W-:-:S03]  /*07a0*/  IABS R19, R12 ;  /* 0x0000000c00137213 */ /* 0x000fc60000000000 */
[----:B------:R-:W-:Y:S02]  /*07b0*/  IMAD R29, R28, R15, RZ ;  /* 0x0000000f1c1d7224 */ /* 0x000fe400078e02ff */
[----:B------:R-:W-:-:S04]  /*07c0*/  IMAD.HI.U32 R24, R18, R21, RZ ;  /* 0x0000001512187227 */ /* 0x000fc800078e00ff */
[----:B------:R-:W-:Y:S01]  /*07d0*/  IMAD.HI.U32 R29, R7, R29, R6 ;  /* 0x0000001d071d7227 */ /* 0x000fe200078e0006 */
[----:B------:R-:W-:Y:S02]  /*07e0*/  IABS R7, R14 ;  /* 0x0000000e00077213 */ /* 0x000fe40000000000 */
[----:B------:R-:W-:Y:S01]  /*07f0*/  IADD3 R6, PT, PT, -R24, RZ, RZ ;  /* 0x000000ff18067210 */ /* 0x000fe20007ffe1ff */
[----:B------:R-:W-:-:S04]  /*0800*/  IMAD.HI.U32 R27, R18, R19, RZ ;  /* 0x00000013121b7227 */ /* 0x000fc800078e00ff */
[----:B------:R-:W-:-:S04]  /*0810*/  IMAD.HI.U32 R25, R18, R7, RZ ;  /* 0x0000000712197227 */ /* 0x000fc800078e00ff */
[----:B------:R-:W-:Y:S01]  /*0820*/  IMAD R21, R20, R6, R21 ;  /* 0x0000000614157224 */ /* 0x000fe200078e0215 */
[----:B------:R-:W-:Y:S01]  /*0830*/  IADD3 R6, PT, PT, -R25, RZ, RZ ;  /* 0x000000ff19067210 */ /* 0x000fe20007ffe1ff */
[----:B------:R-:W-:-:S03]  /*0840*/  IMAD.HI.U32 R29, R29, R0, RZ ;  /* 0x000000001d1d7227 */ /* 0x000fc600078e00ff */
[C---:B------:R-:W-:Y:S01]  /*0850*/  ISETP.GT.U32.AND P0, PT, R20.reuse, R21, PT ;  /* 0x000000151400720c */ /* 0x040fe20003f04070 */
[----:B------:R-:W-:Y:S01]  /*0860*/  IMAD R7, R20, R6, R7 ;  /* 0x0000000614077224 */ /* 0x000fe200078e0207 */
[----:B------:R-:W-:Y:S01]  /*0870*/  IADD3 R6, PT, PT, -R27, RZ, RZ ;  /* 0x000000ff1b067210 */ /* 0x000fe20007ffe1ff */
[----:B------:R-:W-:-:S03]  /*0880*/  HADD2.F32 R18, -RZ, R9.H1_H1 ;  /* 0x30000009ff127230 */ /* 0x000fc60000004100 */
[C---:B------:R-:W-:Y:S01]  /*0890*/  ISETP.GT.U32.AND P1, PT, R20.reuse, R7, PT ;  /* 0x000000071400720c */ /* 0x040fe20003f24070 */
[----:B------:R-:W-:Y:S01]  /*08a0*/  IMAD R19, R20, R6, R19 ;  /* 0x0000000614137224 */ /* 0x000fe200078e0213 */
[----:B------:R-:W-:-:S04]  /*08b0*/  IABS R6, R26 ;  /* 0x0000001a00067213 */ /* 0x000fc80000000000 */
[----:B------:R-:W-:Y:S01]  /*08c0*/  IADD3 R28, PT, PT, RZ, -R6, RZ ;  /* 0x80000006ff1c7210 */ /* 0x000fe20007ffe0ff */
[--C-:B------:R-:W-:Y:S01]  /*08d0*/  HADD2.F32 R6, -RZ, R8.reuse.H1_H1 ;  /* 0x30000008ff067230 */ /* 0x100fe20000004100 */
[----:B------:R-:W-:Y:S02]  /*08e0*/  ISETP.GT.U32.AND P4, PT, R20, R19, PT ;  /* 0x000000131400720c */ /* 0x000fe40003f84070 */
[----:B------:R-:W-:Y:S01]  /*08f0*/  @!P0 IADD3 R21, PT, PT, R21, -R20, RZ ;  /* 0x8000001415158210 */ /* 0x000fe20007ffe0ff */
[----:B------:R-:W-:Y:S01]  /*0900*/  IMAD R28, R29, R28, R0 ;  /* 0x0000001c1d1c7224 */ /* 0x000fe200078e0200 */
[----:B------:R-:W-:Y:S01]  /*0910*/  @!P0 IADD3 R24, PT, PT, R24, 0x1, RZ ;  /* 0x0000000118188810 */ /* 0x000fe20007ffe0ff */
[----:B------:R-:W-:Y:S01]  /*0920*/  HADD2.F32 R0, -RZ, R8.H0_H0 ;  /* 0x20000008ff007230 */ /* 0x000fe20000004100 */
[-C--:B------:R-:W-:Y:S02]  /*0930*/  @!P1 IADD3 R7, PT, PT, R7, -R20.reuse, RZ ;  /* 0x8000001407079210 */ /* 0x080fe40007ffe0ff */
[----:B------:R-:W-:-:S02]  /*0940*/  ISETP.GE.U32.AND P3, PT, R21, R20, PT ;  /* 0x000000141500720c */ /* 0x000fc40003f66070 */
[----:B------:R-:W-:Y:S01]  /*0950*/  FADD.FTZ R21, RZ, R0 ;  /* 0x00000000ff157221 */ /* 0x000fe20000010000 */
[-C--:B------:R-:W-:Y:S01]  /*0960*/  ISETP.GE.U32.AND P2, PT, R7, R20.reuse, PT ;  /* 0x000000140700720c */ /* 0x080fe20003f46070 */
[----:B------:R-:W-:Y:S01]  /*0970*/  HADD2.F32 R7, -RZ, R9.H0_H0 ;  /* 0x20000009ff077230 */ /* 0x000fe20000004100 */
[----:B------:R-:W-:Y:S01]  /*0980*/  @!P4 IADD3 R19, PT, PT, R19, -R20, RZ ;  /* 0x800000141313c210 */ /* 0x000fe20007ffe0ff */
[----:B------:R-:W-:Y:S01]  /*0990*/  FADD.FTZ R8, R21, R6 ;  /* 0x0000000615087221 */ /* 0x000fe20000010000 */
[----:B------:R-:W-:Y:S01]  /*09a0*/  HADD2.F32 R21, -RZ, R11.H0_H0 ;  /* 0x2000000bff157230 */ /* 0x000fe20000004100 */
[----:B------:R-:W-:Y:S02]  /*09b0*/  ISETP.GT.U32.AND P6, PT, R15, R28, PT ;  /* 0x0000001c0f00720c */ /* 0x000fe40003fc4070 */
[----:B------:R-:W-:Y:S01]  /*09c0*/  FADD.FTZ R9, R8, R7 ;  /* 0x0000000708097221 */ /* 0x000fe20000010000 */
[----:B------:R-:W-:Y:S01]  /*09d0*/  ISETP.GE.U32.AND P5, PT, R19, R20, PT ;  /* 0x000000141300720c */ /* 0x000fe20003fa6070 */
[--C-:B------:R-:W-:Y:S01]  /*09e0*/  HADD2.F32 R19, -RZ, R10.reuse.H0_H0 ;  /* 0x2000000aff137230 */ /* 0x100fe20000004100 */
[----:B------:R-:W-:Y:S01]  /*09f0*/  @!P4 IADD3 R27, PT, PT, R27, 0x1, RZ ;  /* 0x000000011b1bc810 */ /* 0x000fe20007ffe0ff */
[----:B------:R-:W-:Y:S01]  /*0a00*/  FADD.FTZ R8, R9, R18 ;  /* 0x0000001209087221 */ /* 0x000fe20000010000 */
[----:B------:R-:W-:Y:S01]  /*0a10*/  HADD2.F32 R20, -RZ, R10.H1_H1 ;  /* 0x3000000aff147230 */ /* 0x000fe20000004100 */
[----:B------:R-:W-:-:S02]  /*0a20*/  ISETP.GE.AND P4, PT, R13, RZ, PT ;  /* 0x000000ff0d00720c */ /* 0x000fc40003f86270 */
[----:B------:R-:W-:Y:S01]  /*0a30*/  FADD.FTZ R9, R8, R19 ;  /* 0x0000001308097221 */ /* 0x000fe20000010000 */
[----:B------:R-:W-:Y:S02]  /*0a40*/  @!P1 IADD3 R25, PT, PT, R25, 0x1, RZ ;  /* 0x0000000119199810 */ /* 0x000fe40007ffe0ff */
[----:B------:R-:W-:Y:S01]  /*0a50*/  @!P6 IADD3 R28, PT, PT, R28, -R15, RZ ;  /* 0x8000000f1c1ce210 */ /* 0x000fe20007ffe0ff */
[----:B------:R-:W-:Y:S01]  /*0a60*/  FADD.FTZ R8, R9, R20 ;  /* 0x0000001409087221 */ /* 0x000fe20000010000 */
[----:B------:R-:W-:Y:S01]  /*0a70*/  @P3 IADD3 R24, PT, PT, R24, 0x1, RZ ;  /* 0x0000000118183810 */ /* 0x000fe20007ffe0ff */
[----:B------:R-:W-:Y:S01]  /*0a80*/  @P5 VIADD R27, R27, 0x1 ;  /* 0x000000011b1b5836 */ /* 0x000fe20000000000 */
[----:B------:R-:W-:Y:S01]  /*0a90*/  ISETP.GT.U32.AND P6, PT, R15, R28, PT ;  /* 0x0000001c0f00720c */ /* 0x000fe20003fc4070 */
[----:B------:R-:W-:Y:S01]  /*0aa0*/  FADD.FTZ R9, R8, R21 ;  /* 0x0000001508097221 */ /* 0x000fe20000010000 */
[----:B------:R-:W-:Y:S02]  /*0ab0*/  @P2 IADD3 R25, PT, PT, R25, 0x1, RZ ;  /* 0x0000000119192810 */ /* 0x000fe40007ffe0ff */
[----:B------:R-:W-:Y:S01]  /*0ac0*/  ISETP.NE.AND P0, PT, R23, RZ, PT ;  /* 0x000000ff1700720c */ /* 0x000fe20003f05270 */
[----:B------:R-:W-:-:S05]  /*0ad0*/  FADD.FTZ R9, R9, R22 ;  /* 0x0000001609097221 */ /* 0x000fca0000010000 */
[----:B------:R-:W0:Y:S03]  /*0ae0*/  SHFL.BFLY PT, R8, R9, 0x10, 0x1f ;  /* 0x0e001f0009087f89 */ /* 0x000e2600000e0000 */
[----:B------:R-:W-:Y:S02]  /*0af0*/  @!P6 IADD3 R28, PT, PT, R28, -R15, RZ ;  /* 0x8000000f1c1ce210 */ /* 0x000fe40007ffe0ff */
[----:B------:R-:W-:Y:S02]  /*0b00*/  ISETP.NE.AND P6, PT, R26, RZ, PT ;  /* 0x000000ff1a00720c */ /* 0x000fe40003fc5270 */
[----:B------:R-:W-:Y:S02]  /*0b10*/  @!P4 IADD3 R28, PT, PT, -R28, RZ, RZ ;  /* 0x000000ff1c1cc210 */ /* 0x000fe40007ffe1ff */
[----:B------:R-:W-:-:S09]  /*0b20*/  ISETP.NE.AND P4, PT, R3, RZ, PT ;  /* 0x000000ff0300720c */ /* 0x000fd20003f85270 */
[----:B------:R-:W-:Y:S02]  /*0b30*/  @!P6 LOP3.LUT R28, RZ, R26, RZ, 0x33, !PT ;  /* 0x0000001aff1ce212 */ /* 0x000fe400078e33ff */
[----:B------:R-:W-:Y:S01]  /*0b40*/  ISETP.GE.AND P6, PT, R16, RZ, PT ;  /* 0x000000ff1000720c */ /* 0x000fe20003fc6270 */
[----:B0-----:R-:W-:-:S05]  /*0b50*/  FADD.FTZ R8, R9, R8 ;  /* 0x0000000809087221 */ /* 0x001fca0000010000 */
[----:B------:R-:W0:Y:S02]  /*0b60*/  SHFL.BFLY PT, R11, R8, 0x8, 0x1f ;  /* 0x0d001f00080b7f89 */ /* 0x000e2400000e0000 */
[----:B0-----:R-:W-:Y:S01]  /*0b70*/  FADD.FTZ R11, R8, R11 ;  /* 0x0000000b080b7221 */ /* 0x001fe20000010000 */
[----:B------:R-:W-:-:S04]  /*0b80*/  LOP3.LUT R8, R12, R3, RZ, 0x3c, !PT ;  /* 0x000000030c087212 */ /* 0x000fc800078e3cff */
[----:B------:R-:W0:Y:S01]  /*0b90*/  SHFL.BFLY PT, R10, R11, 0x4, 0x1f ;  /* 0x0c801f000b0a7f89 */ /* 0x000e2200000e0000 */
[----:B------:R-:W-:-:S13]  /*0ba0*/  ISETP.GE.AND P5, PT, R8, RZ, PT ;  /* 0x000000ff0800720c */ /* 0x000fda0003fa6270 */
[----:B------:R-:W-:Y:S01]  /*0bb0*/  @!P5 IADD3 R27, PT, PT, -R27, RZ, RZ ;  /* 0x000000ff1b1bd210 */ /* 0x000fe20007ffe1ff */
[----:B0-----:R-:W-:Y:S01]  /*0bc0*/  FADD.FTZ R15, R11, R10 ;  /* 0x0000000a0b0f7221 */ /* 0x001fe20000010000 */
[----:B------:R-:W-:-:S04]  /*0bd0*/  LOP3.LUT R11, RZ, R3, RZ, 0x33, !PT ;  /* 0x00000003ff0b7212 */ /* 0x000fc800078e33ff */
[----:B------:R-:W0:Y:S01]  /*0be0*/  SHFL.BFLY PT, R26, R15, 0x2, 0x1f ;  /* 0x0c401f000f1a7f89 */ /* 0x000e2200000e0000 */
[----:B------:R-:W-:-:S04]  /*0bf0*/  SEL R10, R11, R27, !P4 ;  /* 0x0000001b0b0a7207 */ /* 0x000fc80006000000 */
[----:B------:R-:W-:-:S05]  /*0c00*/  IADD3 R8, PT, PT, -R10, RZ, RZ ;  /* 0x000000ff0a087210 */ /* 0x000fca0007ffe1ff */
[----:B------:R-:W-:Y:S01]  /*0c10*/  IMAD R16, R3, R8, R12 ;  /* 0x0000000803107224 */ /* 0x000fe200078e020c */
[----:B------:R-:W-:-:S04]  /*0c20*/  LOP3.LUT R8, R14, R3, RZ, 0x3c, !PT ;  /* 0x000000030e087212 */ /* 0x000fc800078e3cff */
[----:B------:R-:W-:Y:S02]  /*0c30*/  ISETP.GE.AND P5, PT, R8, RZ, PT ;  /* 0x000000ff0800720c */ /* 0x000fe40003fa6270 */
[----:B------:R-:W-:Y:S01]  /*0c40*/  IADD3 R16, PT, PT, R16, R13, -R28 ;  /* 0x0000000d10107210 */ /* 0x000fe20007ffe81c */
[----:B------:R-:W2:Y:S01]  /*0c50*/  LDC.64 R8, c[0x0][0x390] ;  /* 0x0000e400ff087b82 */ /* 0x000ea20000000a00 */
[----:B------:R-:W-:Y:S02]  /*0c60*/  MOV R28, R24 ;  /* 0x00000018001c7202 */ /* 0x000fe40000000f00 */
[----:B------:R-:W-:Y:S02]  /*0c70*/  MOV R24, R25 ;  /* 0x0000001900187202 */ /* 0x000fe40000000f00 */
[----:B------:R-:W-:Y:S01]  /*0c80*/  @!P6 IADD3 R28, PT, PT, -R28, RZ, RZ ;  /* 0x000000ff1c1ce210 */ /* 0x000fe20007ffe1ff */
[----:B0-----:R-:W-:Y:S02]  /*0c90*/  FADD.FTZ R15, R15, R26 ;  /* 0x0000001a0f0f7221 */ /* 0x001fe40000010000 */
[----:B------:R-:W0:Y:S01]  /*0ca0*/  LDC.64 R12, c[0x0][0x398] ;  /* 0x0000e600ff0c7b82 */ /* 0x000e220000000a00 */
[----:B------:R-:W-:-:S02]  /*0cb0*/  SEL R25, R11, R28, !P4 ;  /* 0x0000001c0b197207 */ /* 0x000fc40006000000 */
[----:B------:R-:W3:Y:S01]  /*0cc0*/  SHFL.BFLY PT, R26, R15, 0x1, 0x1f ;  /* 0x0c201f000f1a7f89 */ /* 0x000ee200000e0000 */
[----:B------:R-:W-:Y:S02]  /*0cd0*/  @!P5 IADD3 R24, PT, PT, -R24, RZ, RZ ;  /* 0x000000ff1818d210 */ /* 0x000fe40007ffe1ff */
[----:B------:R-:W-:Y:S02]  /*0ce0*/  @!P0 I2FP.F32.U32 R28, R17 ;  /* 0x00000011001c8245 */ /* 0x000fe40000201000 */
[----:B------:R-:W-:Y:S01]  /*0cf0*/  SEL R11, R11, R24, !P4 ;  /* 0x000000180b0b7207 */ /* 0x000fe20006000000 */
[----:B------:R-:W-:-:S03]  /*0d00*/  UMOV UR4, 0x400 ;  /* 0x0000040000047882 */ /* 0x000fc60000000000 */
[C---:B------:R-:W-:Y:S01]  /*0d10*/  IADD3 R23, PT, PT, -R11.reuse, RZ, RZ ;  /* 0x000000ff0b177210 */ /* 0x040fe20007ffe1ff */
[----:B------:R-:W-:Y:S02]  /*0d20*/  IMAD R24, R11, R25, R10 ;  /* 0x000000190b187224 */ /* 0x000fe400078e020a */
[----:B------:R-:W4:Y:S01]  /*0d30*/  @!P0 MUFU.RCP R25, R28 ;  /* 0x0000001c00198308 */ /* 0x000f220000001000 */
[----:B-1----:R-:W-:Y:S01]  /*0d40*/  ULEA UR6, UR5, UR4, 0x18 ;  /* 0x0000000405067291 */ /* 0x002fe2000f8ec0ff */
[----:B--2---:R-:W-:-:S04]  /*0d50*/  IMAD.WIDE.U32 R8, R4, 0x2, R8 ;  /* 0x0000000204087825 */ /* 0x004fc800078e0008 */
[----:B---3--:R-:W-:Y:S01]  /*0d60*/  FADD.FTZ R26, R15, R26 ;  /* 0x0000001a0f1a7221 */ /* 0x008fe20000010000 */
[----:B0-----:R-:W-:Y:S01]  /*0d70*/  IMAD.WIDE.U32 R12, R4, 0x2, R12 ;  /* 0x00000002040c7825 */ /* 0x001fe200078e000c */
[----:B------:R-:W5:Y:S03]  /*0d80*/  LDG.E.128 R8, desc[UR8][R8.64] ;  /* 0x0000000808087981 */ /* 0x000f66000c1e1d00 */
[----:B------:R-:W-:Y:S02]  /*0d90*/  IMAD R23, R3, R23, R14 ;  /* 0x0000001703177224 */ /* 0x000fe400078e020e */
[----:B----4-:R-:W-:Y:S01]  /*0da0*/  @!P0 FMUL.FTZ R26, R26, R25 ;  /* 0x000000191a1a8220 */ /* 0x010fe20000410000 */
[----:B------:R-:W-:Y:S01]  /*0db0*/  LEA R25, R5, UR6, 0x2 ;  /* 0x0000000605197c11 */ /* 0x000fe2000f8e10ff */
[----:B------:R-:W5:Y:S01]  /*0dc0*/  LDG.E.128 R12, desc[UR8][R12.64] ;  /* 0x000000080c0c7981 */ /* 0x000f62000c1e1d00 */
[-C--:B------:R-:W-:Y:S01]  /*0dd0*/  IMAD R23, R24, R3.reuse, R23 ;  /* 0x0000000318177224 */ /* 0x080fe200078e0217 */
[----:B------:R-:W-:Y:S01]  /*0de0*/  UIADD3 UR4, UPT, UPT, UR4, 0x10, URZ ;  /* 0x0000001004047890 */ /* 0x000fe2000fffe0ff */
[----:B------:R-:W-:Y:S01]  /*0df0*/  BSSY.RECONVERGENT B0, `(.L_x_551) ;  /* 0x000003c000007945 */ /* 0x000fe20003800200 */
[----:B------:R-:W-:Y:S01]  /*0e00*/  @!P0 STS [R25], R26 ;  /* 0x0000001a19008388 */ /* 0x000fe20000000800 */
[----:B------:R-:W-:Y:S01]  /*0e10*/  IMAD R23, R23, R3, R16 ;  /* 0x0000000317177224 */ /* 0x000fe200078e0210 */
[----:B------:R-:W-:Y:S01]  /*0e20*/  ULEA UR4, UR5, UR4, 0x18 ;  /* 0x0000000405047291 */ /* 0x000fe2000f8ec0ff */
[----:B------:R-:W-:Y:S06]  /*0e30*/  BAR.SYNC.DEFER_BLOCKING 0x0 ;  /* 0x0000000000007b1d */ /* 0x000fec0000010000 */
[----:B------:R-:W0:Y:S02]  /*0e40*/  LDS R27, [R25] ;  /* 0x00000000191b7984 */ /* 0x000e240000000800 */
        /* <DEDUP_REMOVED lines=27> */
[----:B------:R-:W-:Y:S06]  /*1000*/  @P0 BRA `(.L_x_552) ;  /* 0x0000000000680947 */ /* 0x000fec0003800000 */
[----:B------:R-:W-:Y:S01]  /*1010*/  I2FP.F32.U32 R27, R17 ;  /* 0x00000011001b7245 */ /* 0x000fe20000201000 */
[----:B------:R-:W-:Y:S01]  /*1020*/  UMOV UR4, 0x88e368f1 ;  /* 0x88e368f100047882 */ /* 0x000fe20000000000 */
[----:B------:R-:W-:-:S04]  /*1030*/  UMOV UR5, 0x3ee4f8b5 ;  /* 0x3ee4f8b500057882 */ /* 0x000fc80000000000 */
        /* <DEDUP_REMOVED lines=20> */
[----:B0-----:R-:W-:-:S04]  /*1180*/  @!P0 FMUL R5, R5, 1.175494350822287508e-38 ;  /* 0x0080000005058820 */ /* 0x001fc80000400000 */
[----:B------:R-:W0:Y:S02]  /*1190*/  MUFU.RSQ R24, R5 ;  /* 0x0000000500187308 */ /* 0x000e240000001400 */
[----:B0-----:R0:W-:Y:S02]  /*11a0*/  STS [R3], R24 ;  /* 0x0000001803007388 */ /* 0x0011e40000000800 */
.L_x_552:
[----:B------:R-:W-:Y:S05]  /*11b0*/  BSYNC.RECONVERGENT B0 ;  /* 0x0000000000007941 */ /* 0x000fea0003800200 */
.L_x_551:
[----:B------:R-:W-:Y:S01]  /*11c0*/  BAR.SYNC.DEFER_BLOCKING 0x0 ;  /* 0x0000000000007b1d */ /* 0x000fe20000010000 */
[--C-:B-----5:R-:W-:Y:S01]  /*11d0*/  HADD2.F32 R16, -RZ, R9.reuse.H0_H0 ;  /* 0x20000009ff107230 */ /* 0x120fe20000004100 */
[----:B------:R-:W-:Y:S01]  /*11e0*/  LOP3.LUT R2, R2, 0x18, R4, 0xf8, !PT ;  /* 0x0000001802027812 */ /* 0x000fe200078ef804 */
[--C-:B------:R-:W-:Y:S02]  /*11f0*/  HADD2.F32 R17, -RZ, R10.reuse.H0_H0 ;  /* 0x2000000aff117230 */ /* 0x100fe40000004100 */
[----:B------:R-:W-:Y:S01]  /*1200*/  HADD2.F32 R9, -RZ, R9.H1_H1 ;  /* 0x30000009ff097230 */ /* 0x000fe20000004100 */
[----:B------:R-:W1:Y:S01]  /*1210*/  LDCU UR4, c[0x0][0x3b0] ;  /* 0x00007600ff0477ac */ /* 0x000e620008000800 */
[----:B------:R-:W-:Y:S01]  /*1220*/  LEA R2, R23, R2, 0x5 ;  /* 0x0000000217027211 */ /* 0x000fe200078e28ff */
[----:B------:R-:W-:Y:S01]  /*1230*/  HADD2.F32 R23, -RZ, R10.H1_H1 ;  /* 0x3000000aff177230 */ /* 0x000fe20000004100 */
[----:B------:R-:W2:Y:S01]  /*1240*/  LDCU.64 UR6, c[0x0][0x380] ;  /* 0x00007000ff0677ac */ /* 0x000ea20008000a00 */
[----:B------:R-:W-:-:S02]  /*1250*/  HADD2.F32 R10, -RZ, R11.H0_H0 ;  /* 0x2000000bff0a7230 */ /* 0x000fc40000004100 */
[----:B------:R-:W-:Y:S02]  /*1260*/  HADD2.F32 R11, -RZ, R11.H1_H1 ;  /* 0x3000000bff0b7230 */ /* 0x000fe40000004100 */
[--C-:B------:R-:W-:Y:S02]  /*1270*/  HADD2.F32 R4, -RZ, R8.reuse.H0_H0 ;  /* 0x20000008ff047230 */ /* 0x100fe40000004100 */
[----:B------:R-:W-:Y:S01]  /*1280*/  HADD2.F32 R8, -RZ, R8.H1_H1 ;  /* 0x30000008ff087230 */ /* 0x000fe20000004100 */
[----:B------:R3:W4:Y:S04]  /*1290*/  LDS R5, [R25] ;  /* 0x0000000019057984 */ /* 0x0007280000000800 */
[----:B0-----:R-:W0:Y:S01]  /*12a0*/  LDS R3, [R3] ;  /* 0x0000000003037984 */ /* 0x001e220000000800 */
[----:B---3--:R-:W-:-:S02]  /*12b0*/  HADD2.F32 R25, -RZ, R13.H0_H0 ;  /* 0x2000000dff197230 */ /* 0x008fc40000004100 */
[--C-:B----4-:R-:W-:Y:S01]  /*12c0*/  FADD.FTZ R26, R7, -R5.reuse ;  /* 0x80000005071a7221 */ /* 0x110fe20000010000 */
[--C-:B------:R-:W-:Y:S01]  /*12d0*/  FADD.FTZ R18, R18, -R5.reuse ;  /* 0x8000000512127221 */ /* 0x100fe20000010000 */
[--C-:B------:R-:W-:Y:S01]  /*12e0*/  FADD.FTZ R22, R22, -R5.reuse ;  /* 0x8000000516167221 */ /* 0x100fe20000010000 */
[--C-:B------:R-:W-:Y:S01]  /*12f0*/  FADD.FTZ R0, R0, -R5.reuse ;  /* 0x8000000500007221 */ /* 0x100fe20000010000 */
[----:B0-----:R-:W-:Y:S01]  /*1300*/  FMUL.FTZ R28, R3, R26 ;  /* 0x0000001a031c7220 */ /* 0x001fe20000410000 */
[--C-:B------:R-:W-:Y:S01]  /*1310*/  FADD.FTZ R26, R21, -R5.reuse ;  /* 0x80000005151a7221 */ /* 0x100fe20000010000 */
[--C-:B------:R-:W-:Y:S01]  /*1320*/  FADD.FTZ R6, R6, -R5.reuse ;  /* 0x8000000506067221 */ /* 0x100fe20000010000 */
[----:B------:R-:W-:Y:S01]  /*1330*/  FADD.FTZ R24, R19, -R5 ;  /* 0x8000000513187221 */ /* 0x000fe20000010000 */
[----:B------:R-:W-:Y:S01]  /*1340*/  FFMA.FTZ R16, R28, R16, R25 ;  /* 0x000000101c107223 */ /* 0x000fe20000010019 */
[----:B------:R-:W-:Y:S02]  /*1350*/  HADD2.F32 R28, -RZ, R13.H1_H1 ;  /* 0x3000000dff1c7230 */ /* 0x000fe40000004100 */
[----:B------:R-:W-:Y:S01]  /*1360*/  FMUL.FTZ R25, R3, R18 ;  /* 0x0000001203197220 */ /* 0x000fe20000410000 */
[----:B------:R-:W-:-:S02]  /*1370*/  HADD2.F32 R13, -RZ, R15.H0_H0 ;  /* 0x2000000fff0d7230 */ /* 0x000fc40000004100 */
[----:B------:R-:W-:Y:S01]  /*1380*/  FADD.FTZ R20, R20, -R5 ;  /* 0x8000000514147221 */ /* 0x000fe20000010000 */
[----:B------:R-:W-:Y:S02]  /*1390*/  HADD2.F32 R15, -RZ, R15.H1_H1 ;  /* 0x3000000fff0f7230 */ /* 0x000fe40000004100 */
[C---:B------:R-:W-:Y:S01]  /*13a0*/  FMUL.FTZ R26, R3.reuse, R26 ;  /* 0x0000001a031a7220 */ /* 0x040fe20000410000 */
[C---:B------:R-:W-:Y:S01]  /*13b0*/  FMUL.FTZ R22, R3.reuse, R22 ;  /* 0x0000001603167220 */ /* 0x040fe20000410000 */
[--C-:B------:R-:W-:Y:S02]  /*13c0*/  HADD2.F32 R5, -RZ, R12.reuse.H0_H0 ;  /* 0x2000000cff057230 */ /* 0x100fe40000004100 */
[----:B------:R-:W-:Y:S01]  /*13d0*/  FMUL.FTZ R0, R0, R3 ;  /* 0x0000000300007220 */ /* 0x000fe20000410000 */
[----:B------:R-:W-:Y:S02]  /*13e0*/  HADD2.F32 R7, -RZ, R12.H1_H1 ;  /* 0x3000000cff077230 */ /* 0x000fe40000004100 */
[----:B------:R-:W-:Y:S01]  /*13f0*/  FMUL.FTZ R6, R3, R6 ;  /* 0x0000000603067220 */ /* 0x000fe20000410000 */
[----:B------:R-:W-:-:S02]  /*1400*/  HADD2.F32 R12, -RZ, R14.H0_H0 ;  /* 0x2000000eff0c7230 */ /* 0x000fc40000004100 */
[----:B------:R-:W-:Y:S01]  /*1410*/  FFMA.FTZ R9, R25, R9, R28 ;  /* 0x0000000919097223 */ /* 0x000fe2000001001c */
[----:B------:R-:W-:Y:S02]  /*1420*/  HADD2.F32 R14, -RZ, R14.H1_H1 ;  /* 0x3000000eff0e7230 */ /* 0x000fe40000004100 */
[C---:B------:R-:W-:Y:S01]  /*1430*/  FMUL.FTZ R19, R3.reuse, R24 ;  /* 0x0000001803137220 */ /* 0x040fe20000410000 */
[----:B------:R-:W-:Y:S01]  /*1440*/  FMUL.FTZ R21, R3, R20 ;  /* 0x0000001403157220 */ /* 0x000fe20000410000 */
[----:B------:R-:W-:Y:S01]  /*1450*/  FFMA.FTZ R10, R26, R10, R13 ;  /* 0x0000000a1a0a7223 */ /* 0x000fe2000001000d */
[----:B------:R-:W-:Y:S01]  /*1460*/  FFMA.FTZ R11, R22, R11, R15 ;  /* 0x0000000b160b7223 */ /* 0x000fe2000001000f */
[----:B------:R-:W-:Y:S01]  /*1470*/  FFMA.FTZ R0, R0, R4, R5 ;  /* 0x0000000400007223 */ /* 0x000fe20000010005 */
[----:B------:R-:W-:Y:S01]  /*1480*/  FFMA.FTZ R6, R6, R8, R7 ;  /* 0x0000000806067223 */ /* 0x000fe20000010007 */
[----:B-1----:R-:W-:Y:S01]  /*1490*/  FMUL.FTZ R16, R16, UR4 ;  /* 0x0000000410107c20 */ /* 0x002fe20008410000 */
[----:B------:R-:W-:Y:S01]  /*14a0*/  FMUL.FTZ R9, R9, UR4 ;  /* 0x0000000409097c20 */ /* 0x000fe20008410000 */
[----:B------:R-:W-:Y:S01]  /*14b0*/  FFMA.FTZ R12, R19, R17, R12 ;  /* 0x00000011130c7223 */ /* 0x000fe2000001000c */
[----:B------:R-:W-:Y:S01]  /*14c0*/  FFMA.FTZ R14, R21, R23, R14 ;  /* 0x00000017150e7223 */ /* 0x000fe2000001000e */
[----:B------:R-:W-:Y:S01]  /*14d0*/  FMUL.FTZ R10, R10, UR4 ;  /* 0x000000040a0a7c20 */ /* 0x000fe20008410000 */
[----:B------:R-:W-:Y:S01]  /*14e0*/  FMUL.FTZ R11, R11, UR4 ;  /* 0x000000040b0b7c20 */ /* 0x000fe20008410000 */
[----:B--2---:R-:W-:Y:S01]  /*14f0*/  IADD3 R4, P0, PT, R2, UR6, RZ ;  /* 0x0000000602047c10 */ /* 0x004fe2000ff1e0ff */
[----:B------:R-:W-:Y:S01]  /*1500*/  FMUL.FTZ R0, R0, UR4 ;  /* 0x0000000400007c20 */ /* 0x000fe20008410000 */
[----:B------:R-:W-:Y:S01]  /*1510*/  FMUL.FTZ R3, R6, UR4 ;  /* 0x0000000406037c20 */ /* 0x000fe20008410000 */
[----:B------:R-:W-:Y:S01]  /*1520*/  F2IP.S8.F32.NTZ R9, R9, R16, RZ ;  /* 0x0000001009097243 */ /* 0x000fe200000014ff */
[----:B------:R-:W-:Y:S01]  /*1530*/  FMUL.FTZ R12, R12, UR4 ;  /* 0x000000040c0c7c20 */ /* 0x000fe20008410000 */
[----:B------:R-:W-:Y:S01]  /*1540*/  FMUL.FTZ R7, R14, UR4 ;  /* 0x000000040e077c20 */ /* 0x000fe20008410000 */
[----:B------:R-:W-:-:S02]  /*1550*/  F2IP.S8.F32.NTZ R10, R11, R10, RZ ;  /* 0x0000000a0b0a7243 */ /* 0x000fc400000014ff */
[----:B------:R-:W-:Y:S02]  /*1560*/  LEA.HI.X.SX32 R5, R2, UR7, 0x1, P0 ;  /* 0x0000000702057c11 */ /* 0x000fe400080f0eff */
[----:B------:R-:W-:Y:S02]  /*1570*/  F2IP.S8.F32.NTZ R2, R3, R0, R9 ;  /* 0x0000000003027243 */ /* 0x000fe40000001409 */
[----:B------:R-:W-:-:S05]  /*1580*/  F2IP.S8.F32.NTZ R3, R7, R12, R10 ;  /* 0x0000000c07037243 */ /* 0x000fca000000140a */
[----:B------:R-:W-:Y:S01]  /*1590*/  STG.E.64 desc[UR8][R4.64], R2 ;  /* 0x0000000204007986 */ /* 0x000fe2000c101b08 */
[----:B------:R-:W-:Y:S05]  /*15a0*/  EXIT ;  /* 0x000000000000794d */ /* 0x000fea0003800000 */
.L_x_553:
        /* <DEDUP_REMOVED lines=13> */
.L_x_617:


//--------------------- .text._ZN17fastertransformer31layernorm_COL32_INT8I_DataTypeOI7__half2EEvPT_PKaPKS2_S7_iiPKf --------------------------
	.section	.text._ZN17fastertransformer31layernorm_COL32_INT8I_DataTypeOI7__half2EEvPT_PKaPKS2_S7_iiPKf,"ax",@progbits
	.align	128
        .global         _ZN17fastertransformer31layernorm_COL32_INT8I_DataTypeOI7__half2EEvPT_PKaPKS2_S7_iiPKf
        .type           _ZN17fastertransformer31layernorm_COL32_INT8I_DataTypeOI7__half2EEvPT_PKaPKS2_S7_iiPKf,@function
        .size           _ZN17fastertransformer31layernorm_COL32_INT8I_DataTypeOI7__half2EEvPT_PKaPKS2_S7_iiPKf,(.L_x_618 - _ZN17fastertransformer31layernorm_COL32_INT8I_DataTypeOI7__half2EEvPT_PKaPKS2_S7_iiPKf)
        .other          _ZN17fastertransformer31layernorm_COL32_INT8I_DataTypeOI7__half2EEvPT_PKaPKS2_S7_iiPKf,@"STO_CUDA_ENTRY STV_DEFAULT"
_ZN17fastertransformer31layernorm_COL32_INT8I_DataTypeOI7__half2EEvPT_PKaPKS2_S7_iiPKf:
.text._ZN17fastertransformer31layernorm_COL32_INT8I_DataTypeOI7__half2EEvPT_PKaPKS2_S7_iiPKf:
[----:B------:R-:W-:Y:S08]  /*0000*/  LDC R1, c[0x0][0x37c] ;  /* 0x0000df00ff017b82 */ /* 0x000ff00000000800 */
[----:B------:R-:W0:Y:S01]  /*0010*/  LDC.64 R2, c[0x0][0x3a8] ;  /* 0x0000ea00ff027b82 */ /* 0x000e220000000a00 */
[----:B------:R-:W0:Y:S01]  /*0020*/  LDCU.64 UR8, c[0x0][0x358] ;  /* 0x00006b00ff0877ac */ /* 0x000e220008000a00 */
[----:B------:R-:W1:Y:S01]  /*0030*/  S2R R28, SR_TID.X ;  /* 0x00000000001c7919 */ /* 0x000e620000002100 */
[----:B------:R-:W2:Y:S01]  /*0040*/  LDCU UR7, c[0x0][0x3a4] ;  /* 0x00007480ff0777ac */ /* 0x000ea20008000800 */
[----:B------:R-:W3:Y:S01]  /*0050*/  LDCU UR5, c[0x0][0x3a0] ;  /* 0x00007400ff0577ac */ /* 0x000ee20008000800 */
[----:B------:R-:W4:Y:S01]  /*0060*/  LDCU UR6, c[0x0][0x3a0] ;  /* 0x00007400ff0677ac */ /* 0x000f220008000800 */
[----:B------:R-:W0:Y:S01]  /*0070*/  LDCU.64 UR10, c[0x0][0x388] ;  /* 0x00007100ff0a77ac */ /* 0x000e220008000a00 */
[----:B------:R-:W0:Y:S02]  /*0080*/  LDCU.64 UR12, c[0x0][0x388] ;  /* 0x00007100ff0c77ac */ /* 0x000e240008000a00 */
[----:B0-----:R0:W5:Y:S01]  /*0090*/  LDG.E.CONSTANT R3, desc[UR8][R2.64] ;  /* 0x0000000802037981 */ /* 0x001162000c1e9900 */
[----:B--2---:R-:W-:Y:S01]  /*00a0*/  ULEA.HI UR4, UR7, UR7, URZ, 0x1 ;  /* 0x0000000707047291 */ /* 0x004fe2000f8f08ff */
[----:B------:R-:W-:Y:S01]  /*00b0*/  BSSY.RECONVERGENT B0, `(.L_x_554) ;  /* 0x000008f000007945 */ /* 0x000fe20003800200 */
[----:B------:R-:W-:Y:S01]  /*00c0*/  HFMA2 R6, -RZ, RZ, 0, 0 ;  /* 0x00000000ff067431 */ /* 0x000fe200000001ff */
[----:B------:R-:W-:Y:S01]  /*00d0*/  MOV R4, RZ ;  /* 0x000000ff00047202 */ /* 0x000fe20000000f00 */
[----:B------:R-:W-:-:S06]  /*00e0*/  USHF.R.S32.HI UR4, URZ, 0x1, UR4 ;  /* 0x00000001ff047899 */ /* 0x000fcc0008011404 */
[----:B-1----:R-:W-:-:S13]  /*00f0*/  ISETP.GE.AND P0, PT, R28, UR4, PT ;  /* 0x000000041c007c0c */ /* 0x002fda000bf06270 */
[----:B0--34-:R-:W-:Y:S05]  /*0100*/  @P0 BRA `(.L_x_555) ;  /* 0x0000000800240947 */ /* 0x019fea0003800000 */
[----:B------:R-:W0:Y:S01]  /*0110*/  LDC R5, c[0x0][0x360] ;  /* 0x0000d800ff057b82 */ /* 0x000e220000000800 */
[----:B------:R-:W-:Y:S01]  /*0120*/  BSSY.RECONVERGENT B1, `(.L_x_556) ;  /* 0x000003b000017945 */ /* 0x000fe20003800200 */
[----:B0-----:R-:W0:Y:S01]  /*0130*/  I2F.U32.RP R4, R5 ;  /* 0x0000000500047306 */ /* 0x001e220000209000 */
[----:B------:R-:W-:Y:S02]  /*0140*/  IADD3 R0, PT, PT, R28, R5, RZ ;  /* 0x000000051c007210 */ /* 0x000fe40007ffe0ff */
[----:B------:R-:W-:Y:S02]  /*0150*/  ISETP.NE.U32.AND P2, PT, R5, RZ, PT ;  /* 0x000000ff0500720c */ /* 0x000fe40003f45070 */
[C---:B------:R-:W-:Y:S02]  /*0160*/  ISETP.GE.U32.AND P0, PT, R0.reuse, UR4, PT ;  /* 0x0000000400007c0c */ /* 0x040fe4000bf06070 */
[----:B------:R-:W-:Y:S01]  /*0170*/  VIMNMX.U32 R9, PT, PT, R0, UR4, !PT ;  /* 0x0000000400097c48 */ /* 0x000fe2000ffe0000 */
[----:B0-----:R-:W0:Y:S02]  /*0180*/  MUFU.RCP R4, R4 ;  /* 0x0000000400047308 */ /* 0x001e240000001000 */
[----:B0-----:R-:W-:-:S06]  /*0190*/  IADD3 R6, PT, PT, R4, 0xffffffe, RZ ;  /* 0x0ffffffe04067810 */ /* 0x001fcc0007ffe0ff */
[----:B------:R0:W1:Y:S02]  /*01a0*/  F2I.FTZ.U32.TRUNC.NTZ R7, R6 ;  /* 0x0000000600077305 */ /* 0x000064000021f000 */
[----:B0-----:R-:W-:Y:S01]  /*01b0*/  IMAD.MOV.U32 R6, RZ, RZ, RZ ;  /* 0x000000ffff067224 */ /* 0x001fe200078e00ff */
[----:B-1----:R-:W-:-:S05]  /*01c0*/  IADD3 R2, PT, PT, RZ, -R7, RZ ;  /* 0x80000007ff027210 */ /* 0x002fca0007ffe0ff */
[----:B------:R-:W-:Y:S01]  /*01d0*/  IMAD R11, R2, R5, RZ ;  /* 0x00000005020b7224 */ /* 0x000fe200078e02ff */
[----:B------:R-:W-:-:S03]  /*01e0*/  SEL R2, RZ, 0x1, P0 ;  /* 0x00000001ff027807 */ /* 0x000fc60000000000 */
[----:B------:R-:W-:Y:S01]  /*01f0*/  IMAD.HI.U32 R7, R7, R11, R6 ;  /* 0x0000000b07077227 */ /* 0x000fe200078e0006 */
[----:B------:R-:W-:Y:S02]  /*0200*/  IADD3 R0, PT, PT, R9, -R0, -R2 ;  /* 0x8000000009007210 */ /* 0x000fe40007ffe802 */
[----:B------:R-:W-:-:S03]  /*0210*/  MOV R6, RZ ;  /* 0x000000ff00067202 */ /* 0x000fc60000000f00 */
[----:B------:R-:W-:-:S05]  /*0220*/  IMAD.HI.U32 R7, R7, R0, RZ ;  /* 0x0000000007077227 */ /* 0x000fca00078e00ff */
[----:B------:R-:W-:-:S05]  /*0230*/  IADD3 R4, PT, PT, -R7, RZ, RZ ;  /* 0x000000ff07047210 */ /* 0x000fca0007ffe1ff */
[----:B------:R-:W-:Y:S01]  /*0240*/  IMAD R0, R5, R4, R0 ;  /* 0x0000000405007224 */ /* 0x000fe200078e0200 */
[----:B------:R-:W-:-:S04]  /*0250*/  MOV R4, RZ ;  /* 0x000000ff00047202 */ /* 0x000fc80000000f00 */
[----:B------:R-:W-:-:S13]  /*0260*/  ISETP.GE.U32.AND P0, PT, R0, R5, PT ;  /* 0x000000050000720c */ /* 0x000fda0003f06070 */
[-C--:B------:R-:W-:Y:S02]  /*0270*/  @P0 IADD3 R0, PT, PT, R0, -R5.reuse, RZ ;  /* 0x8000000500000210 */ /* 0x080fe40007ffe0ff */
[----:B------:R-:W-:Y:S02]  /*0280*/  @P0 IADD3 R7, PT, PT, R7, 0x1, RZ ;  /* 0x0000000107070810 */ /* 0x000fe40007ffe0ff */
[----:B------:R-:W-:Y:S02]  /*0290*/  ISETP.GE.U32.AND P1, PT, R0, R5, PT ;  /* 0x000000050000720c */ /* 0x000fe40003f26070 */
[----:B------:R-:W0:Y:S11]  /*02a0*/  S2R R0, SR_CTAID.X ;  /* 0x0000000000007919 */ /* 0x000e360000002500 */
[----:B------:R-:W-:-:S02]  /*02b0*/  @P1 IADD3 R7, PT, PT, R7, 0x1, RZ ;  /* 0x0000000107071810 */ /* 0x000fc40007ffe0ff */
[----:B------:R-:W-:-:S05]  /*02c0*/  @!P2 LOP3.LUT R7, RZ, R5, RZ, 0x33, !PT ;  /* 0x00000005ff07a212 */ /* 0x000fca00078e33ff */
[----:B------:R-:W-:-:S05]  /*02d0*/  IMAD.IADD R7, R2, 0x1, R7 ;  /* 0x0000000102077824 */ /* 0x000fca00078e0207 */
[C---:B------:R-:W-:Y:S02]  /*02e0*/  LOP3.LUT R2, R7.reuse, 0x3, RZ, 0xc0, !PT ;  /* 0x0000000307027812 */ /* 0x040fe400078ec0ff */
[----:B------:R-:W-:Y:S02]  /*02f0*/  ISETP.GE.U32.AND P0, PT, R7, 0x3, PT ;  /* 0x000000030700780c */ /* 0x000fe40003f06070 */
[----:B------:R-:W-:Y:S02]  /*0300*/  ISETP.NE.AND P1, PT, R2, 0x3, PT ;  /* 0x000000030200780c */ /* 0x000fe40003f25270 */
[----:B------:R-:W-:-:S11]  /*0310*/  MOV R2, R28 ;  /* 0x0000001c00027202 */ /* 0x000fd60000000f00 */
[----:B0-----:R-:W-:Y:S05]  /*0320*/  @!P1 BRA `(.L_x_557) ;  /* 0x0000000000689947 */ /* 0x001fea0003800000 */
[----:B------:R-:W-:Y:S01]  /*0330*/  IADD3 R2, PT, PT, R7, 0x1, RZ ;  /* 0x0000000107027810 */ /* 0x000fe20007ffe0ff */
[----:B------:R-:W-:Y:S02]  /*0340*/  HFMA2 R6, -RZ, RZ, 0, 0 ;  /* 0x00000000ff067431 */ /* 0x000fe400000001ff */
[----:B------:R-:W-:Y:S01]  /*0350*/  IMAD.SHL.U32 R10, R28, 0x2, RZ ;  /* 0x000000021c0a7824 */ /* 0x000fe200078e00ff */
[----:B------:R-:W-:Y:S02]  /*0360*/  LOP3.LUT R7, R2, 0x3, RZ, 0xc0, !PT ;  /* 0x0000000302077812 */ /* 0x000fe400078ec0ff */
[----:B------:R-:W-:Y:S02]  /*0370*/  MOV R2, R28 ;  /* 0x0000001c00027202 */ /* 0x000fe40000000f00 */
[----:B------:R-:W-:-:S07]  /*0380*/  IADD3 R7, PT, PT, -R7, RZ, RZ ;  /* 0x000000ff07077210 */ /* 0x000fce0007ffe1ff */
.L_x_558:
[C---:B------:R-:W-:Y:S02]  /*0390*/  LOP3.LUT R9, R10.reuse, 0x1e, RZ, 0xc0, !PT ;  /* 0x0000001e0a097812 */ /* 0x040fe400078ec0ff */
[----:B------:R-:W-:Y:S02]  /*03a0*/  LOP3.LUT R8, R10, 0xffffffe0, RZ, 0xc0, !PT ;  /* 0xffffffe00a087812 */ /* 0x000fe400078ec0ff */
[----:B------:R-:W-:-:S05]  /*03b0*/  LEA R9, R0, R9, 0x5 ;  /* 0x0000000900097211 */ /* 0x000fca00078e28ff */
[----:B------:R-:W-:-:S05]  /*03c0*/  IMAD R8, R8, UR5, R9 ;  /* 0x0000000508087c24 */ /* 0x000fca000f8e0209 */
[----:B------:R-:W-:-:S04]  /*03d0*/  IADD3 R8, P1, PT, R8, UR10, RZ ;  /* 0x0000000a08087c10 */ /* 0x000fc8000ff3e0ff */
[----:B------:R-:W-:-:S05]  /*03e0*/  IADD3.X R9, PT, PT, RZ, UR11, RZ, P1, !PT ;  /* 0x0000000bff097c10 */ /* 0x000fca0008ffe4ff */
[----:B------:R-:W2:Y:S01]  /*03f0*/  LDG.E.U16 R8, desc[UR8][R8.64] ;  /* 0x0000000808087981 */ /* 0x000ea2000c1e1500 */
[----:B------:R-:W-:Y:S01]  /*0400*/  VIADD R7, R7, 0x1 ;  /* 0x0000000107077836 */ /* 0x000fe20000000000 */
[C---:B------:R-:W-:Y:S02]  /*0410*/  IADD3 R2, PT, PT, R5.reuse, R2, RZ ;  /* 0x0000000205027210 */ /* 0x040fe40007ffe0ff */
[----:B------:R-:W-:Y:S02]  /*0420*/  LEA R10, R5, R10, 0x1 ;  /* 0x0000000a050a7211 */ /* 0x000fe400078e08ff */
[----:B------:R-:W-:Y:S01]  /*0430*/  ISETP.NE.AND P1, PT, R7, RZ, PT ;  /* 0x000000ff0700720c */ /* 0x000fe20003f25270 */
[----:B--2---:R-:W0:Y:S08]  /*0440*/  I2F.S8 R12, R8 ;  /* 0x00000008000c7306 */ /* 0x004e300000001400 */
[----:B------:R-:W1:Y:S01]  /*0450*/  I2F.S8 R14, R8.B1 ;  /* 0x10000008000e7306 */ /* 0x000e620000001400 */
[----:B0----5:R-:W-:-:S04]  /*0460*/  FMUL.FTZ R11, R3, R12 ;  /* 0x0000000c030b7220 */ /* 0x021fc80000410000 */
[C---:B------:R-:W-:Y:S01]  /*0470*/  FADD.FTZ R13, R11.reuse, R4 ;  /* 0x000000040b0d7221 */ /* 0x040fe20000010000 */
[----:B------:R-:W-:Y:S01]  /*0480*/  FFMA.FTZ R11, R11, R11, R6 ;  /* 0x0000000b0b0b7223 */ /* 0x000fe20000010006 */
[----:B-1----:R-:W-:-:S04]  /*0490*/  FMUL.FTZ R14, R3, R14 ;  /* 0x0000000e030e7220 */ /* 0x002fc80000410000 */
[C---:B------:R-:W-:Y:S01]  /*04a0*/  FADD.FTZ R4, R14.reuse, R13 ;  /* 0x0000000d0e047221 */ /* 0x040fe20000010000 */
[----:B------:R-:W-:Y:S01]  /*04b0*/  FFMA.FTZ R6, R14, R14, R11 ;  /* 0x0000000e0e067223 */ /* 0x000fe2000001000b */
[----:B------:R-:W-:Y:S06]  /*04c0*/  @P1 BRA `(.L_x_558) ;  /* 0xfffffffc00b01947 */ /* 0x000fec000383ffff */
.L_x_557:
[----:B------:R-:W-:Y:S05]  /*04d0*/  BSYNC.RECONVERGENT B1 ;  /* 0x0000000000017941 */ /* 0x000fea0003800200 */
.L_x_556:
[----:B------:R-:W-:Y:S04]  /*04e0*/  BSSY.RECONVERGENT B1, `(.L_x_555) ;  /* 0x000004b000017945 */ /* 0x000fe80003800200 */
[----:B------:R-:W-:Y:S05]  /*04f0*/  @!P0 BRA `(.L_x_559) ;  /* 0x0000000400248947 */ /* 0x000fea0003800000 */
[C---:B------:R-:W-:Y:S02]  /*0500*/  SHF.L.U32 R8, R2.reuse, 0x1, RZ ;  /* 0x0000000102087819 */ /* 0x040fe400000006ff */
[----:B------:R-:W-:-:S03]  /*0510*/  IADD3 R10, PT, PT, R2, R5, RZ ;  /* 0x00000005020a7210 */ /* 0x000fc60007ffe0ff */
[C-C-:B------:R-:W-:Y:S01]  /*0520*/  IMAD R12, R5.reuse, 0x4, R8.reuse ;  /* 0x00000004050c7824 */ /* 0x140fe200078e0208 */
[----:B------:R-:W-:Y:S01]  /*0530*/  SHF.L.U32 R10, R10, 0x1, RZ ;  /* 0x000000010a0a7819 */ /* 0x000fe200000006ff */
[----:B------:R-:W-:-:S07]  /*0540*/  IMAD R14, R5, 0x6, R8 ;  /* 0x00000006050e7824 */ /* 0x000fce00078e0208 */
.L_x_560:
[C---:B------:R-:W-:Y:S02]  /*0550*/  LOP3.LUT R9, R8.reuse, 0x1e, RZ, 0xc0, !PT ;  /* 0x0000001e08097812 */ /* 0x040fe400078ec0ff */
[----:B------:R-:W-:Y:S02]  /*0560*/  LOP3.LUT R7, R8, 0xffffffe0, RZ, 0xc0, !PT ;  /* 0xffffffe008077812 */ /* 0x000fe400078ec0ff */
[----:B------:R-:W-:Y:S02]  /*0570*/  LEA R16, R0, R9, 0x5 ;  /* 0x0000000900107211 */ /* 0x000fe400078e28ff */
[C---:B------:R-:W-:Y:S02]  /*0580*/  LOP3.LUT R11, R10.reuse, 0x1e, RZ, 0xc0, !PT ;  /* 0x0000001e0a0b7812 */ /* 0x040fe400078ec0ff */
[----:B------:R-:W-:Y:S01]  /*0590*/  LOP3.LUT R9, R10, 0xffffffe0, RZ, 0xc0, !PT ;  /* 0xffffffe00a097812 */ /* 0x000fe200078ec0ff */
[----:B------:R-:W-:Y:S01]  /*05a0*/  IMAD R16, R7, UR6, R16 ;  /* 0x0000000607107c24 */ /* 0x000fe2000f8e0210 */
[----:B------:R-:W-:-:S02]  /*05b0*/  LEA R18, R0, R11, 0x5 ;  /* 0x0000000b00127211 */ /* 0x000fc400078e28ff */
[----:B------:R-:W-:Y:S02]  /*05c0*/  LOP3.LUT R11, R12, 0x1e, RZ, 0xc0, !PT ;  /* 0x0000001e0c0b7812 */ /* 0x000fe400078ec0ff */
[----:B------:R-:W-:Y:S01]  /*05d0*/  IADD3 R16, P0, PT, R16, UR12, RZ ;  /* 0x0000000c10107c10 */ /* 0x000fe2000ff1e0ff */
[----:B------:R-:W-:Y:S01]  /*05e0*/  IMAD R18, R9, UR6, R18 ;  /* 0x0000000609127c24 */ /* 0x000fe2000f8e0212 */
[----:B------:R-:W-:Y:S02]  /*05f0*/  LOP3.LUT R7, R12, 0xffffffe0, RZ, 0xc0, !PT ;  /* 0xffffffe00c077812 */ /* 0x000fe400078ec0ff */
[----:B------:R-:W-:Y:S02]  /*0600*/  IADD3.X R17, PT, PT, RZ, UR13, RZ, P0, !PT ;  /* 0x0000000dff117c10 */ /* 0x000fe400087fe4ff */
[----:B------:R-:W-:Y:S02]  /*0610*/  LEA R20, R0, R11, 0x5 ;  /* 0x0000000b00147211 */ /* 0x000fe400078e28ff */
[----:B------:R-:W-:-:S02]  /*0620*/  IADD3 R18, P1, PT, R18, UR12, RZ ;  /* 0x0000000c12127c10 */ /* 0x000fc4000ff3e0ff */
[----:B------:R-:W2:Y:S01]  /*0630*/  LDG.E.U16 R17, desc[UR8][R16.64] ;  /* 0x0000000810117981 */ /* 0x000ea2000c1e1500 */
[C---:B------:R-:W-:Y:S01]  /*0640*/  LOP3.LUT R13, R14.reuse, 0x1e, RZ, 0xc0, !PT ;  /* 0x0000001e0e0d7812 */ /* 0x040fe200078ec0ff */
[----:B------:R-:W-:Y:S01]  /*0650*/  IMAD R20, R7, UR6, R20 ;  /* 0x0000000607147c24 */ /* 0x000fe2000f8e0214 */
[----:B------:R-:W-:Y:S01]  /*0660*/  LOP3.LUT R9, R14, 0xffffffe0, RZ, 0xc0, !PT ;  /* 0xffffffe00e097812 */ /* 0x000fe200078ec0ff */
[----:B------:R-:W-:Y:S01]  /*0670*/  IMAD.X R19, RZ, RZ, UR13, P1 ;  /* 0x0000000dff137e24 */ /* 0x000fe200088e06ff */
[----:B------:R-:W-:Y:S02]  /*0680*/  LEA R22, R0, R13, 0x5 ;  /* 0x0000000d00167211 */ /* 0x000fe400078e28ff */
[----:B------:R-:W-:-:S03]  /*0690*/  IADD3 R20, P0, PT, R20, UR12, RZ ;  /* 0x0000000c14147c10 */ /* 0x000fc6000ff1e0ff */
[----:B------:R-:W3:Y:S01]  /*06a0*/  LDG.E.U16 R19, desc[UR8][R18.64] ;  /* 0x0000000812137981 */ /* 0x000ee2000c1e1500 */
[----:B------:R-:W-:Y:S01]  /*06b0*/  IMAD R22, R9, UR6, R22 ;  /* 0x0000000609167c24 */ /* 0x000fe2000f8e0216 */
[----:B------:R-:W-:-:S04]  /*06c0*/  IADD3.X R21, PT, PT, RZ, UR13, RZ, P0, !PT ;  /* 0x0000000dff157c10 */ /* 0x000fc800087fe4ff */
[----:B------:R-:W-:Y:S01]  /*06d0*/  IADD3 R22, P1, PT, R22, UR12, RZ ;  /* 0x0000000c16167c10 */ /* 0x000fe2000ff3e0ff */
[----:B------:R-:W4:Y:S03]  /*06e0*/  LDG.E.U16 R20, desc[UR8][R20.64] ;  /* 0x0000000814147981 */ /* 0x000f26000c1e1500 */
[----:B------:R-:W-:-:S05]  /*06f0*/  IADD3.X R23, PT, PT, RZ, UR13, RZ, P1, !PT ;  /* 0x0000000dff177c10 */ /* 0x000fca0008ffe4ff */
[----:B------:R-:W4:Y:S01]  /*0700*/  LDG.E.U16 R22, desc[UR8][R22.64] ;  /* 0x0000000816167981 */ /* 0x000f22000c1e1500 */
[----:B------:R-:W-:-:S04]  /*0710*/  IADD3 R2, PT, PT, R5, R2, R5 ;  /* 0x0000000205027210 */ /* 0x000fc80007ffe005 */
[----:B------:R-:W-:-:S04]  /*0720*/  IADD3 R2, PT, PT, R5, R2, R5 ;  /* 0x0000000205027210 */ /* 0x000fc80007ffe005 */
[----:B------:R-:W-:Y:S01]  /*0730*/  ISETP.GE.AND P0, PT, R2, UR4, PT ;  /* 0x0000000402007c0c */ /* 0x000fe2000bf06270 */
[C---:B------:R-:W-:Y:S01]  /*0740*/  IMAD R14, R5.reuse, 0x8, R14 ;  /* 0x00000008050e7824 */ /* 0x040fe200078e020e */
[C---:B------:R-:W-:Y:S02]  /*0750*/  LEA R8, R5.reuse, R8, 0x3 ;  /* 0x0000000805087211 */ /* 0x040fe400078e18ff */
[C---:B------:R-:W-:Y:S02]  /*0760*/  LEA R10, R5.reuse, R10, 0x3 ;  /* 0x0000000a050a7211 */ /* 0x040fe400078e18ff */
[----:B------:R-:W-:Y:S01]  /*0770*/  LEA R12, R5, R12, 0x3 ;  /* 0x0000000c050c7211 */ /* 0x000fe200078e18ff */
[----:B--2---:R-:W0:Y:S08]  /*0780*/  I2F.S8 R26, R17 ;  /* 0x00000011001a7306 */ /* 0x004e300000001400 */
[----:B------:R-:W1:Y:S08]  /*0790*/  I2F.S8 R9, R17.B1 ;  /* 0x1000001100097306 */ /* 0x000e700000001400 */
[----:B---3--:R-:W2:Y:S01]  /*07a0*/  I2F.S8 R11, R19 ;  /* 0x00000013000b7306 */ /* 0x008ea20000001400 */
[----:B0----5:R-:W-:-:S07]  /*07b0*/  FMUL.FTZ R7, R3, R26 ;  /* 0x0000001a03077220 */ /* 0x021fce0000410000 */
[----:B------:R-:W0:Y:S01]  /*07c0*/  I2F.S8 R13, R19.B1 ;  /* 0x10000013000d7306 */ /* 0x000e220000001400 */
[----:B-1----:R-:W-:Y:S01]  /*07d0*/  FMUL.FTZ R9, R3, R9 ;  /* 0x0000000903097220 */ /* 0x002fe20000410000 */
[C---:B------:R-:W-:Y:S01]  /*07e0*/  FADD.FTZ R4, R7.reuse, R4 ;  /* 0x0000000407047221 */ /* 0x040fe20000010000 */
[----:B------:R-:W-:-:S05]  /*07f0*/  FFMA.FTZ R6, R7, R7, R6 ;  /* 0x0000000707067223 */ /* 0x000fca0000010006 */
[----:B----4-:R-:W1:Y:S01]  /*0800*/  I2F.S8 R24, R20 ;  /* 0x0000001400187306 */ /* 0x010e620000001400 */
[----:B--2---:R-:W-:Y:S01]  /*0810*/  FMUL.FTZ R11, R3, R11 ;  /* 0x0000000b030b7220 */ /* 0x004fe20000410000 */
[C---:B------:R-:W-:Y:S01]  /*0820*/  FADD.FTZ R7, R9.reuse, R4 ;  /* 0x0000000409077221 */ /* 0x040fe20000010000 */
[----:B------:R-:W-:-:S05]  /*0830*/  FFMA.FTZ R6, R9, R9, R6 ;  /* 0x0000000909067223 */ /* 0x000fca0000010006 */
[----:B------:R2:W3:Y:S01]  /*0840*/  I2F.S8 R16, R20.B1 ;  /* 0x1000001400107306 */ /* 0x0004e20000001400 */
[----:B0-----:R-:W-:Y:S01]  /*0850*/  FMUL.FTZ R13, R3, R13 ;  /* 0x0000000d030d7220 */ /* 0x001fe20000410000 */
[----:B------:R-:W-:-:S06]  /*0860*/  FFMA.FTZ R6, R11, R11, R6 ;  /* 0x0000000b0b067223 */ /* 0x000fcc0000010006 */
[----:B------:R-:W0:Y:S01]  /*0870*/  I2F.S8 R18, R22 ;  /* 0x0000001600127306 */ /* 0x000e220000001400 */
[----:B--2---:R-:W-:Y:S01]  /*0880*/  FADD.FTZ R20, R7, R11 ;  /* 0x0000000b07147221 */ /* 0x004fe20000010000 */
[----:B-1----:R-:W-:Y:S01]  /*0890*/  FMUL.FTZ R7, R3, R24 ;  /* 0x0000001803077220 */ /* 0x002fe20000410000 */
[C---:B------:R-:W-:Y:S02]  /*08a0*/  FFMA.FTZ R6, R13.reuse, R13, R6 ;  /* 0x0000000d0d067223 */ /* 0x040fe40000010006 */
[----:B------:R-:W-:-:S03]  /*08b0*/  FADD.FTZ R20, R13, R20 ;  /* 0x000000140d147221 */ /* 0x000fc60000010000 */
[----:B------:R-:W1:Y:S01]  /*08c0*/  I2F.S8 R4, R22.B1 ;  /* 0x1000001600047306 */ /* 0x000e620000001400 */
[----:B---3--:R-:W-:Y:S01]  /*08d0*/  FMUL.FTZ R16, R3, R16 ;  /* 0x0000001003107220 */ /* 0x008fe20000410000 */
[----:B------:R-:W-:Y:S01]  /*08e0*/  FADD.FTZ R9, R20, R7 ;  /* 0x0000000714097221 */ /* 0x000fe20000010000 */
[----:B------:R-:W-:-:S03]  /*08f0*/  FFMA.FTZ R7, R7, R7, R6 ;  /* 0x0000000707077223 */ /* 0x000fc60000010006 */
[C---:B------:R-:W-:Y:S01]  /*0900*/  FADD.FTZ R9, R16.reuse, R9 ;  /* 0x0000000910097221 */ /* 0x040fe20000010000 */
[----:B0-----:R-:W-:Y:S01]  /*0910*/  FMUL.FTZ R18, R3, R18 ;  /* 0x0000001203127220 */ /* 0x001fe20000410000 */
[----:B------:R-:W-:-:S03]  /*0920*/  FFMA.FTZ R7, R16, R16, R7 ;  /* 0x0000001010077223 */ /* 0x000fc60000010007 */
[----:B------:R-:W-:Y:S01]  /*0930*/  FADD.FTZ R9, R9, R18 ;  /* 0x0000001209097221 */ /* 0x000fe20000010000 */
[----:B------:R-:W-:Y:S01]  /*0940*/  FFMA.FTZ R7, R18, R18, R7 ;  /* 0x0000001212077223 */ /* 0x000fe20000010007 */
[----:B-1----:R-:W-:-:S04]  /*0950*/  FMUL.FTZ R6, R3, R4 ;  /* 0x0000000403067220 */ /* 0x002fc80000410000 */
[C---:B------:R-:W-:Y:S01]  /*0960*/  FADD.FTZ R4, R6.reuse, R9 ;  /* 0x0000000906047221 */ /* 0x040fe20000010000 */
[----:B------:R-:W-:Y:S01]  /*0970*/  FFMA.FTZ R6, R6, R6, R7 ;  /* 0x0000000606067223 */ /* 0x000fe20000010007 */
[----:B------:R-:W-:Y:S06]  /*0980*/  @!P0 BRA `(.L_x_560) ;  /* 0xfffffff800f08947 */ /* 0x000fec000383ffff */
.L_x_559:
[----:B------:R-:W-:Y:S05]  /*0990*/  BSYNC.RECONVERGENT B1 ;  /* 0x0000000000017941 */ /* 0x000fea0003800200 */
.L_x_555:
[----:B------:R-:W-:Y:S05]  /*09a0*/  BSYNC.RECONVERGENT B0 ;  /* 0x0000000000007941 */ /* 0x000fea0003800200 */
.L_x_554:
[----:B------:R-:W0:Y:S01]  /*09b0*/  SHFL.BFLY PT, R5, R4, 0x10, 0x1f ;  /* 0x0e001f0004057f89 */ /* 0x000e2200000e0000 */
[----:B------:R-:W-:Y:S03]  /*09c0*/  BSSY.RECONVERGENT B0, `(.L_x_561) ;  /* 0x0000062000007945 */ /* 0x000fe60003800200 */
[----:B------:R-:W1:Y:S01]  /*09d0*/  SHFL.BFLY PT, R7, R6, 0x10, 0x1f ;  /* 0x0e001f0006077f89 */ /* 0x000e6200000e0000 */
[----:B0-----:R-:W-:Y:S01]  /*09e0*/  FADD.FTZ R0, R5, R4 ;  /* 0x0000000405007221 */ /* 0x001fe20000010000 */
[----:B-1----:R-:W-:-:S04]  /*09f0*/  FADD.FTZ R8, R7, R6 ;  /* 0x0000000607087221 */ /* 0x002fc80000010000 */
[----:B------:R-:W0:Y:S04]  /*0a00*/  SHFL.BFLY PT, R5, R0, 0x8, 0x1f ;  /* 0x0d001f0000057f89 */ /* 0x000e2800000e0000 */
[----:B------:R-:W1:Y:S01]  /*0a10*/  SHFL.BFLY PT, R7, R8, 0x8, 0x1f ;  /* 0x0d001f0008077f89 */ /* 0x000e6200000e0000 */
[----:B0-----:R-:W-:Y:S01]  /*0a20*/  FADD.FTZ R2, R0, R5 ;  /* 0x0000000500027221 */ /* 0x001fe20000010000 */
[----:B------:R-:W-:Y:S01]  /*0a30*/  I2FP.F32.U32 R0, R28 ;  /* 0x0000001c00007245 */ /* 0x000fe20000201000 */
[----:B------:R-:W0:Y:S01]  /*0a40*/  LDC R5, c[0x0][0x360] ;  /* 0x0000d800ff057b82 */ /* 0x000e220000000800 */
[----:B-1----:R-:W-:Y:S02]  /*0a50*/  FADD.FTZ R9, R8, R7 ;  /* 0x0000000708097221 */ /* 0x002fe40000010000 */
[----:B------:R-:W1:Y:S04]  /*0a60*/  SHFL.BFLY PT, R7, R2, 0x4, 0x1f ;  /* 0x0c801f0002077f89 */ /* 0x000e6800000e0000 */
[----:B------:R-:W2:Y:S01]  /*0a70*/  SHFL.BFLY PT, R10, R9, 0x4, 0x1f ;  /* 0x0c801f00090a7f89 */ /* 0x000ea200000e0000 */
[----:B0-----:R-:W-:Y:S01]  /*0a80*/  I2FP.F32.U32 R6, R5 ;  /* 0x0000000500067245 */ /* 0x001fe20000201000 */
[----:B-1----:R-:W-:-:S04]  /*0a90*/  FADD.FTZ R7, R2, R7 ;  /* 0x0000000702077221 */ /* 0x002fc80000010000 */
[----:B------:R-:W-:Y:S01]  /*0aa0*/  FMUL.FTZ R13, R6, 0.03125 ;  /* 0x3d000000060d7820 */ /* 0x000fe20000410000 */
[----:B------:R-:W-:Y:S01]  /*0ab0*/  LOP3.LUT P0, R6, R28, 0x1f, RZ, 0xc0, !PT ;  /* 0x0000001f1c067812 */ /* 0x000fe2000780c0ff */
[----:B--2---:R-:W-:Y:S01]  /*0ac0*/  FADD.FTZ R10, R9, R10 ;  /* 0x0000000a090a7221 */ /* 0x004fe20000010000 */
[----:B------:R-:W0:Y:S02]  /*0ad0*/  SHFL.BFLY PT, R4, R7, 0x2, 0x1f ;  /* 0x0c401f0007047f89 */ /* 0x000e2400000e0000 */
[----:B------:R-:W-:Y:S02]  /*0ae0*/  FSETP.GT.FTZ.AND P1, PT, R13, R0, PT ;  /* 0x000000000d00720b */ /* 0x000fe40003f34000 */
[----:B------:R-:W1:Y:S07]  /*0af0*/  SHFL.BFLY PT, R11, R10, 0x2, 0x1f ;  /* 0x0c401f000a0b7f89 */ /* 0x000e6e00000e0000 */
[----:B------:R-:W2:Y:S01]  /*0b00*/  @!P0 S2R R13, SR_CgaCtaId ;  /* 0x00000000000d8919 */ /* 0x000ea20000008800 */
[----:B------:R-:W-:-:S03]  /*0b10*/  @!P0 MOV R2, 0x400 ;  /* 0x0000040000028802 */ /* 0x000fc60000000f00 */
[----:B------:R-:W3:Y:S01]  /*0b20*/  @P1 S2R R15, SR_CgaCtaId ;  /* 0x00000000000f1919 */ /* 0x000ee20000008800 */
[----:B------:R-:W-:Y:S01]  /*0b30*/  @!P0 IADD3 R2, PT, PT, R2, 0x8, RZ ;  /* 0x0000000802028810 */ /* 0x000fe20007ffe0ff */
[----:B0-----:R-:W-:Y:S01]  /*0b40*/  FADD.FTZ R4, R7, R4 ;  /* 0x0000000407047221 */ /* 0x001fe20000010000 */
[----:B------:R-:W-:Y:S01]  /*0b50*/  @P1 MOV R7, 0x400 ;  /* 0x0000040000071802 */ /* 0x000fe20000000f00 */
[----:B-1----:R-:W-:-:S03]  /*0b60*/  FADD.FTZ R11, R10, R11 ;  /* 0x0000000b0a0b7221 */ /* 0x002fc60000010000 */
[----:B------:R-:W0:Y:S01]  /*0b70*/  SHFL.BFLY PT, R9, R4, 0x1, 0x1f ;  /* 0x0c201f0004097f89 */ /* 0x000e2200000e0000 */
[----:B------:R-:W-:-:S03]  /*0b80*/  @P1 IADD3 R8, PT, PT, R7, 0x8, RZ ;  /* 0x0000000807081810 */ /* 0x000fc60007ffe0ff */
[----:B------:R-:W1:Y:S01]  /*0b90*/  SHFL.BFLY PT, R0, R11, 0x1, 0x1f ;  /* 0x0c201f000b007f89 */ /* 0x000e6200000e0000 */
[----:B--2---:R-:W-:Y:S02]  /*0ba0*/  @!P0 LEA R7, R13, R2, 0x18 ;  /* 0x000000020d078211 */ /* 0x004fe400078ec0ff */
[----:B------:R-:W-:Y:S02]  /*0bb0*/  MOV R2, RZ ;  /* 0x000000ff00027202 */ /* 0x000fe40000000f00 */
[----:B------:R-:W-:Y:S02]  /*0bc0*/  @!P0 LEA.HI R7, R28, R7, RZ, 0x1d ;  /* 0x000000071c078211 */ /* 0x000fe400078fe8ff */
[----:B---3--:R-:W-:Y:S01]  /*0bd0*/  @P1 LEA R15, R15, R8, 0x18 ;  /* 0x000000080f0f1211 */ /* 0x008fe200078ec0ff */
[----:B0-----:R-:W-:-:S03]  /*0be0*/  FADD.FTZ R10, R4, R9 ;  /* 0x00000009040a7221 */ /* 0x001fc60000010000 */
[----:B------:R-:W-:Y:S01]  /*0bf0*/  @P1 LEA R4, R6, R15, 0x2 ;  /* 0x0000000f06041211 */ /* 0x000fe200078e10ff */
[----:B-1----:R-:W-:Y:S01]  /*0c00*/  FADD.FTZ R12, R11, R0 ;  /* 0x000000000b0c7221 */ /* 0x002fe20000010000 */
[----:B------:R-:W-:Y:S01]  /*0c10*/  @!P0 STS [R7], R10 ;  /* 0x0000000a07008388 */ /* 0x000fe20000000800 */
[----:B------:R-:W-:-:S03]  /*0c20*/  HFMA2 R0, -RZ, RZ, 0, 0 ;  /* 0x00000000ff007431 */ /* 0x000fc600000001ff */
[----:B------:R-:W-:Y:S01]  /*0c30*/  @!P0 STS [R7+0x84], R12 ;  /* 0x0000840c07008388 */ /* 0x000fe20000000800 */
[----:B------:R-:W-:Y:S01]  /*0c40*/  BAR.SYNC.DEFER_BLOCKING 0x0 ;  /* 0x0000000000007b1d */ /* 0x000fe20000010000 */
[----:B------:R-:W-:-:S05]  /*0c50*/  ISETP.NE.AND P0, PT, R28, RZ, PT ;  /* 0x000000ff1c00720c */ /* 0x000fca0003f05270 */
[----:B------:R-:W0:Y:S04]  /*0c60*/  @P1 LDS R0, [R4] ;  /* 0x0000000004001984 */ /* 0x000e280000000800 */
[----:B------:R-:W1:Y:S01]  /*0c70*/  @P1 LDS R2, [R4+0x84] ;  /* 0x0000840004021984 */ /* 0x000e620000000800 */
[----:B------:R-:W-:-:S03]  /*0c80*/  ISETP.GE.AND P1, PT, R28, UR4, PT ;  /* 0x000000041c007c0c */ /* 0x000fc6000bf26270 */
[----:B0-----:R-:W0:Y:S04]  /*0c90*/  SHFL.BFLY PT, R9, R0, 0x10, 0x1f ;  /* 0x0e001f0000097f89 */ /* 0x001e2800000e0000 */
[----:B-1----:R-:W1:Y:S01]  /*0ca0*/  SHFL.BFLY PT, R11, R2, 0x10, 0x1f ;  /* 0x0e001f00020b7f89 */ /* 0x002e6200000e0000 */
[----:B0-----:R-:W-:Y:S01]  /*0cb0*/  FADD.FTZ R9, R9, R0 ;  /* 0x0000000009097221 */ /* 0x001fe20000010000 */
[----:B-1----:R-:W-:-:S04]  /*0cc0*/  FADD.FTZ R11, R11, R2 ;  /* 0x000000020b0b7221 */ /* 0x002fc80000010000 */
[----:B------:R-:W0:Y:S04]  /*0cd0*/  SHFL.BFLY PT, R6, R9, 0x8, 0x1f ;  /* 0x0d001f0009067f89 */ /* 0x000e2800000e0000 */
[----:B------:R-:W1:Y:S01]  /*0ce0*/  SHFL.BFLY PT, R8, R11, 0x8, 0x1f ;  /* 0x0d001f000b087f89 */ /* 0x000e6200000e0000 */
        /* <DEDUP_REMOVED lines=13> */
[----:B-1----:R-:W-:Y:S01]  /*0dc0*/  FADD.FTZ R11, R2, R11 ;  /* 0x0000000b020b7221 */ /* 0x002fe20000010000 */
[----:B------:R-:W-:Y:S06]  /*0dd0*/  @P0 BRA `(.L_x_562) ;  /* 0x0000000000800947 */ /* 0x000fec0003800000 */
[----:B------:R-:W-:Y:S01]  /*0de0*/  I2FP.F32.S32 R0, UR7 ;  /* 0x0000000700007c45 */ /* 0x000fe20008201400 */
[----:B------:R-:W0:Y:S01]  /*0df0*/  S2UR UR6, SR_CgaCtaId ;  /* 0x00000000000679c3 */ /* 0x000e220000008800 */
[----:B------:R-:W-:Y:S01]  /*0e00*/  UMOV UR10, 0xa0b5ed8d ;  /* 0xa0b5ed8d000a7882 */ /* 0x000fe20000000000 */
[----:B------:R-:W-:Y:S01]  /*0e10*/  UMOV UR11, 0x3eb0c6f7 ;  /* 0x3eb0c6f7000b7882 */ /* 0x000fe20000000000 */
[----:B------:R-:W1:Y:S01]  /*0e20*/  MUFU.RCP R7, R0 ;  /* 0x0000000000077308 */ /* 0x000e620000001000 */
[----:B------:R-:W-:Y:S01]  /*0e30*/  UMOV UR5, 0x400 ;  /* 0x0000040000057882 */ /* 0x000fe20000000000 */
[----:B-1----:R-:W-:Y:S01]  /*0e40*/  FMUL.FTZ R8, R8, R7 ;  /* 0x0000000708087220 */ /* 0x002fe20000410000 */
[----:B0-----:R-:W-:-:S03]  /*0e50*/  ULEA UR5, UR6, UR5, 0x18 ;  /* 0x0000000506057291 */ /* 0x001fc6000f8ec0ff */
[----:B------:R-:W-:-:S04]  /*0e60*/  FMUL.FTZ R2, R8, R8 ;  /* 0x0000000808027220 */ /* 0x000fc80000410000 */
[----:B------:R-:W-:-:S04]  /*0e70*/  FFMA.FTZ R2, R11, R7, -R2 ;  /* 0x000000070b027223 */ /* 0x000fc80000010802 */
[----:B------:R-:W-:-:S04]  /*0e80*/  FMUL.FTZ R2, R2, 1 ;  /* 0x3f80000002027820 */ /* 0x000fc80000410000 */
        /* <DEDUP_REMOVED lines=20> */
[----:B0-----:R0:W-:Y:S02]  /*0fd0*/  STS.64 [UR5], R8 ;  /* 0x00000008ff007988 */ /* 0x0011e40008000a05 */
.L_x_562:
[----:B------:R-:W-:Y:S05]  /*0fe0*/  BSYNC.RECONVERGENT B0 ;  /* 0x0000000000007941 */ /* 0x000fea0003800200 */
.L_x_561:
[----:B------:R-:W-:Y:S06]  /*0ff0*/  BAR.SYNC.DEFER_BLOCKING 0x0 ;  /* 0x0000000000007b1d */ /* 0x000fec0000010000 */
[----:B------:R-:W-:Y:S05]  /*1000*/  @P1 EXIT ;  /* 0x000000000000194d */ /* 0x000fea0003800000 */
[----:B------:R-:W1:Y:S01]  /*1010*/  I2F.U32.RP R4, R5 ;  /* 0x0000000500047306 */ /* 0x000e620000209000 */
[----:B------:R-:W-:Y:S01]  /*1020*/  IADD3 R0, PT, PT, R28, R5, RZ ;  /* 0x000000051c007210 */ /* 0x000fe20007ffe0ff */
[----:B------:R-:W2:Y:S01]  /*1030*/  S2UR UR6, SR_CgaCtaId ;  /* 0x00000000000679c3 */ /* 0x000ea20000008800 */
[----:B------:R-:W-:Y:S01]  /*1040*/  ISETP.NE.U32.AND P2, PT, R5, RZ, PT ;  /* 0x000000ff0500720c */ /* 0x000fe20003f45070 */
[----:B------:R-:W-:Y:S01]  /*1050*/  UMOV UR5, 0x400 ;  /* 0x0000040000057882 */ /* 0x000fe20000000000 */
[C---:B------:R-:W-:Y:S01]  /*1060*/  ISETP.GE.U32.AND P0, PT, R0.reuse, UR4, PT ;  /* 0x0000000400007c0c */ /* 0x040fe2000bf06070 */
[----:B------:R-:W3:Y:S01]  /*1070*/  LDCU UR7, c[0x0][0x3a0] ;  /* 0x00007400ff0777ac */ /* 0x000ee20008000800 */
[----:B0-----:R-:W-:Y:S01]  /*1080*/  VIMNMX.U32 R9, PT, PT, R0, UR4, !PT ;  /* 0x0000000400097c48 */ /* 0x001fe2000ffe0000 */
[----:B------:R-:W-:Y:S01]  /*1090*/  BSSY.RECONVERGENT B0, `(.L_x_563) ;  /* 0x0000046000007945 */ /* 0x000fe20003800200 */
[----:B------:R-:W0:Y:S01]  /*10a0*/  LDCU.64 UR10, c[0x0][0x388] ;  /* 0x00007100ff0a77ac */ /* 0x000e220008000a00 */
[----:B------:R-:W4:Y:S01]  /*10b0*/  LDCU.128 UR12, c[0x0][0x390] ;  /* 0x00007200ff0c77ac */ /* 0x000f220008000c00 */
[----:B-1----:R-:W1:Y:S01]  /*10c0*/  MUFU.RCP R4, R4 ;  /* 0x0000000400047308 */ /* 0x002e620000001000 */
[----:B--2---:R-:W-:Y:S01]  /*10d0*/  ULEA UR5, UR6, UR5, 0x18 ;  /* 0x0000000506057291 */ /* 0x004fe2000f8ec0ff */
[----:B-1----:R-:W-:-:S08]  /*10e0*/  VIADD R6, R4, 0xffffffe ;  /* 0x0ffffffe04067836 */ /* 0x002fd00000000000 */
[----:B------:R-:W1:Y:S01]  /*10f0*/  LDS.64 R12, [UR5] ;  /* 0x00000005ff0c7984 */ /* 0x000e620008000a00 */
[----:B------:R2:W3:Y:S02]  /*1100*/  F2I.FTZ.U32.TRUNC.NTZ R7, R6 ;  /* 0x0000000600077305 */ /* 0x0004e4000021f000 */
[----:B--2---:R-:W-:Y:S02]  /*1110*/  MOV R6, RZ ;  /* 0x000000ff00067202 */ /* 0x004fe40000000f00 */
[----:B---3--:R-:W-:-:S05]  /*1120*/  IADD3 R2, PT, PT, RZ, -R7, RZ ;  /* 0x80000007ff027210 */ /* 0x008fca0007ffe0ff */
[----:B------:R-:W-:Y:S01]  /*1130*/  IMAD R11, R2, R5, RZ ;  /* 0x00000005020b7224 */ /* 0x000fe200078e02ff */
[----:B------:R-:W-:-:S03]  /*1140*/  SEL R2, RZ, 0x1, P0 ;  /* 0x00000001ff027807 */ /* 0x000fc60000000000 */
[----:B------:R-:W-:Y:S01]  /*1150*/  IMAD.HI.U32 R7, R7, R11, R6 ;  /* 0x0000000b07077227 */ /* 0x000fe200078e0006 */
[----:B------:R-:W-:-:S05]  /*1160*/  IADD3 R0, PT, PT, R9, -R0, -R2 ;  /* 0x8000000009007210 */ /* 0x000fca0007ffe802 */
[----:B------:R-:W-:-:S05]  /*1170*/  IMAD.HI.U32 R7, R7, R0, RZ ;  /* 0x0000000007077227 */ /* 0x000fca00078e00ff */
[----:B------:R-:W-:-:S05]  /*1180*/  IADD3 R4, PT, PT, -R7, RZ, RZ ;  /* 0x000000ff07047210 */ /* 0x000fca0007ffe1ff */
[----:B------:R-:W-:-:S05]  /*1190*/  IMAD R0, R5, R4, R0 ;  /* 0x0000000405007224 */ /* 0x000fca00078e0200 */
[----:B------:R-:W-:-:S13]  /*11a0*/  ISETP.GE.U32.AND P0, PT, R0, R5, PT ;  /* 0x000000050000720c */ /* 0x000fda0003f06070 */
[----:B------:R-:W-:Y:S01]  /*11b0*/  @P0 IADD3 R0, PT, PT, R0, -R5, RZ ;  /* 0x8000000500000210 */ /* 0x000fe20007ffe0ff */
[----:B------:R-:W-:-:S03]  /*11c0*/  @P0 VIADD R7, R7, 0x1 ;  /* 0x0000000107070836 */ /* 0x000fc60000000000 */
[----:B------:R-:W-:-:S13]  /*11d0*/  ISETP.GE.U32.AND P1, PT, R0, R5, PT ;  /* 0x000000050000720c */ /* 0x000fda0003f26070 */
[----:B------:R-:W-:Y:S02]  /*11e0*/  @P1 IADD3 R7, PT, PT, R7, 0x1, RZ ;  /* 0x0000000107071810 */ /* 0x000fe40007ffe0ff */
[----:B------:R-:W-:-:S04]  /*11f0*/  @!P2 LOP3.LUT R7, RZ, R5, RZ, 0x33, !PT ;  /* 0x00000005ff07a212 */ /* 0x000fc800078e33ff */
[----:B------:R-:W-:-:S04]  /*1200*/  IADD3 R0, PT, PT, R2, R7, RZ ;  /* 0x0000000702007210 */ /* 0x000fc80007ffe0ff */
[C---:B------:R-:W-:Y:S02]  /*1210*/  LOP3.LUT R2, R0.reuse, 0x3, RZ, 0xc0, !PT ;  /* 0x0000000300027812 */ /* 0x040fe400078ec0ff */
[----:B------:R-:W-:Y:S02]  /*1220*/  ISETP.GE.U32.AND P0, PT, R0, 0x3, PT ;  /* 0x000000030000780c */ /* 0x000fe40003f06070 */
[----:B------:R-:W-:Y:S02]  /*1230*/  ISETP.NE.AND P1, PT, R2, 0x3, PT ;  /* 0x000000030200780c */ /* 0x000fe40003f25270 */
[----:B------:R-:W2:Y:S11]  /*1240*/  S2R R2, SR_CTAID.X ;  /* 0x0000000000027919 */ /* 0x000eb60000002500 */
[----:B01--4-:R-:W-:Y:S05]  /*1250*/  @!P1 BRA `(.L_x_564) ;  /* 0x0000000000a49947 */ /* 0x013fea0003800000 */
[----:B------:R-:W0:Y:S01]  /*1260*/  LDC.64 R6, c[0x0][0x380] ;  /* 0x0000e000ff067b82 */ /* 0x000e220000000a00 */
[----:B------:R-:W-:Y:S01]  /*1270*/  IADD3 R0, PT, PT, R0, 0x1, RZ ;  /* 0x0000000100007810 */ /* 0x000fe20007ffe0ff */
[----:B------:R-:W-:-:S03]  /*1280*/  IMAD.WIDE.U32 R8, R28, 0x4, RZ ;  /* 0x000000041c087825 */ /* 0x000fc600078e00ff */
[----:B------:R-:W-:Y:S02]  /*1290*/  LOP3.LUT R4, R0, 0x3, RZ, 0xc0, !PT ;  /* 0x0000000300047812 */ /* 0x000fe400078ec0ff */
[----:B------:R-:W-:-:S03]  /*12a0*/  SHF.L.U32 R0, R28, 0x1, RZ ;  /* 0x000000011c007819 */ /* 0x000fc600000006ff */
[C---:B------:R-:W-:Y:S01]  /*12b0*/  IMAD R28, R4.reuse, R5, R28 ;  /* 0x00000005041c7224 */ /* 0x040fe200078e021c */
[----:B------:R-:W-:-:S07]  /*12c0*/  IADD3 R4, PT, PT, -R4, RZ, RZ ;  /* 0x000000ff04047210 */ /* 0x000fce0007ffe1ff */
.L_x_565:
[C---:B-1----:R-:W-:Y:S02]  /*12d0*/  LOP3.LUT R11, R0.reuse, 0x1e, RZ, 0xc0, !PT ;  /* 0x0000001e000b7812 */ /* 0x042fe400078ec0ff */
[----:B------:R-:W-:-:S03]  /*12e0*/  LOP3.LUT R10, R0, 0xffffffe0, RZ, 0xc0, !PT ;  /* 0xffffffe0000a7812 */ /* 0x000fc600078ec0ff */
[----:B--2---:R-:W-:-:S04]  /*12f0*/  IMAD R11, R2, 0x20, R11 ;  /* 0x00000020020b7824 */ /* 0x004fc800078e020b */
[----:B------:R-:W-:-:S05]  /*1300*/  IMAD R10, R10, UR7, R11 ;  /* 0x000000070a0a7c24 */ /* 0x000fca000f8e020b */
[----:B------:R-:W-:-:S04]  /*1310*/  IADD3 R14, P1, PT, R10, UR10, RZ ;  /* 0x0000000a0a0e7c10 */ /* 0x000fc8000ff3e0ff */
[----:B------:R-:W-:-:S05]  /*1320*/  IADD3.X R15, PT, PT, RZ, UR11, RZ, P1, !PT ;  /* 0x0000000bff0f7c10 */ /* 0x000fca0008ffe4ff */
[----:B------:R-:W2:Y:S01]  /*1330*/  LDG.E.U16 R22, desc[UR8][R14.64] ;  /* 0x000000080e167981 */ /* 0x000ea2000c1e1500 */
[C---:B------:R-:W-:Y:S02]  /*1340*/  IADD3 R16, P1, PT, R8.reuse, UR12, RZ ;  /* 0x0000000c08107c10 */ /* 0x040fe4000ff3e0ff */
[----:B------:R-:W-:Y:S02]  /*1350*/  IADD3 R18, P2, PT, R8, UR14, RZ ;  /* 0x0000000e08127c10 */ /* 0x000fe4000ff5e0ff */
[C---:B------:R-:W-:Y:S02]  /*1360*/  IADD3.X R17, PT, PT, R9.reuse, UR13, RZ, P1, !PT ;  /* 0x0000000d09117c10 */ /* 0x040fe40008ffe4ff */
[----:B------:R-:W-:-:S03]  /*1370*/  IADD3.X R19, PT, PT, R9, UR15, RZ, P2, !PT ;  /* 0x0000000f09137c10 */ /* 0x000fc600097fe4ff */
[----:B------:R-:W3:Y:S04]  /*1380*/  LDG.E R16, desc[UR8][R16.64] ;  /* 0x0000000810107981 */ /* 0x000ee8000c1e1900 */
[----:B------:R-:W4:Y:S01]  /*1390*/  LDG.E R18, desc[UR8][R18.64] ;  /* 0x0000000812127981 */ /* 0x000f22000c1e1900 */
[----:B------:R-:W-:Y:S01]  /*13a0*/  IADD3 R4, PT, PT, R4, 0x1, RZ ;  /* 0x0000000104047810 */ /* 0x000fe20007ffe0ff */
[C---:B------:R-:W-:Y:S01]  /*13b0*/  IMAD.WIDE.U32 R8, R5.reuse, 0x4, R8 ;  /* 0x0000000405087825 */ /* 0x040fe200078e0008 */
[----:B------:R-:W-:Y:S02]  /*13c0*/  LEA R0, R5, R0, 0x1 ;  /* 0x0000000005007211 */ /* 0x000fe400078e08ff */
[----:B------:R-:W-:Y:S01]  /*13d0*/  ISETP.NE.AND P1, PT, R4, RZ, PT ;  /* 0x000000ff0400720c */ /* 0x000fe20003f25270 */
[----:B--2---:R-:W1:Y:S08]  /*13e0*/  I2F.S8 R11, R22 ;  /* 0x00000016000b7306 */ /* 0x004e700000001400 */
[----:B------:R-:W2:Y:S01]  /*13f0*/  I2F.S8 R21, R22.B1 ;  /* 0x1000001600157306 */ /* 0x000ea20000001400 */
[----:B---3--:R-:W-:-:S02]  /*1400*/  HADD2.F32 R23, -RZ, R16.H0_H0 ;  /* 0x20000010ff177230 */ /* 0x008fc40000004100 */
[----:B------:R-:W-:Y:S02]  /*1410*/  HADD2.F32 R15, -RZ, R16.H1_H1 ;  /* 0x30000010ff0f7230 */ /* 0x000fe40000004100 */
[----:B-1---5:R-:W-:Y:S01]  /*1420*/  FFMA.FTZ R20, R3, R11, -R12 ;  /* 0x0000000b03147223 */ /* 0x022fe2000001080c */
[----:B----4-:R-:W-:-:S03]  /*1430*/  HADD2.F32 R11, -RZ, R18.H0_H0 ;  /* 0x20000012ff0b7230 */ /* 0x010fc60000004100 */
[----:B------:R-:W-:Y:S01]  /*1440*/  FMUL.FTZ R20, R20, R13 ;  /* 0x0000000d14147220 */ /* 0x000fe20000410000 */
[----:B--2---:R-:W-:Y:S01]  /*1450*/  FFMA.FTZ R14, R3, R21, -R12 ;  /* 0x00000015030e7223 */ /* 0x004fe2000001080c */
[----:B------:R-:W-:Y:S02]  /*1460*/  HADD2.F32 R21, -RZ, R18.H1_H1 ;  /* 0x30000012ff157230 */ /* 0x000fe40000004100 */
[----:B------:R-:W-:Y:S01]  /*1470*/  FFMA.FTZ R20, R20, R23, R11 ;  /* 0x0000001714147223 */ /* 0x000fe2000001000b */
[----:B------:R-:W-:Y:S01]  /*1480*/  SHF.R.U32.HI R11, RZ, 0x1, R10 ;  /* 0x00000001ff0b7819 */ /* 0x000fe2000001160a */
[----:B------:R-:W-:-:S04]  /*1490*/  FMUL.FTZ R14, R14, R13 ;  /* 0x0000000d0e0e7220 */ /* 0x000fc80000410000 */
[----:B------:R-:W-:Y:S01]  /*14a0*/  FFMA.FTZ R15, R14, R15, R21 ;  /* 0x0000000f0e0f7223 */ /* 0x000fe20000010015 */
[----:B0-----:R-:W-:-:S04]  /*14b0*/  IMAD.WIDE.U32 R10, R11, 0x4, R6 ;  /* 0x000000040b0a7825 */ /* 0x001fc800078e0006 */
[----:B------:R-:W-:-:S05]  /*14c0*/  F2FP.F16.F32.PACK_AB R15, R15, R20 ;  /* 0x000000140f0f723e */ /* 0x000fca00000000ff */
[----:B------:R1:W-:Y:S01]  /*14d0*/  STG.E desc[UR8][R10.64], R15 ;  /* 0x0000000f0a007986 */ /* 0x0003e2000c101908 */
[----:B------:R-:W-:Y:S05]  /*14e0*/  @P1 BRA `(.L_x_565) ;  /* 0xfffffffc00781947 */ /* 0x000fea000383ffff */
.L_x_564:
[----:B------:R-:W-:Y:S05]  /*14f0*/  BSYNC.RECONVERGENT B0 ;  /* 0x0000000000007941 */ /* 0x000fea0003800200 */
.L_x_563:
[----:B------:R-:W-:Y:S05]  /*1500*/  @!P0 EXIT ;  /* 0x000000000000894d */ /* 0x000fea0003800000 */
[C---:B------:R-:W-:Y:S01]  /*1510*/  SHF.L.U32 R8, R28.reuse, 0x1, RZ ;  /* 0x000000011c087819 */ /* 0x040fe200000006ff */
[----:B-1----:R-:W-:Y:S01]  /*1520*/  IMAD.IADD R10, R28, 0x1, R5 ;  /* 0x000000011c0a7824 */ /* 0x002fe200078e0205 */
[C---:B------:R-:W-:Y:S01]  /*1530*/  LEA R7, R5.reuse, R28, 0x1 ;  /* 0x0000001c05077211 */ /* 0x040fe200078e08ff */
[C---:B------:R-:W-:Y:S01]  /*1540*/  IMAD R6, R5.reuse, 0x3, R28 ;  /* 0x0000000305067824 */ /* 0x040fe200078e021c */
[C---:B------:R-:W-:Y:S01]  /*1550*/  LEA R0, R5.reuse, R8, 0x2 ;  /* 0x0000000805007211 */ /* 0x040fe200078e10ff */
[----:B------:R-:W-:Y:S01]  /*1560*/  IMAD R4, R5, 0x6, R8 ;  /* 0x0000000605047824 */ /* 0x000fe200078e0208 */
[----:B------:R-:W-:Y:S01]  /*1570*/  SHF.L.U32 R24, R10, 0x1, RZ ;  /* 0x000000010a187819 */ /* 0x000fe200000006ff */
[----:B------:R-:W0:Y:S01]  /*1580*/  LDCU UR5, c[0x0][0x3a0] ;  /* 0x00007400ff0577ac */ /* 0x000e220008000800 */
[----:B------:R-:W1:Y:S05]  /*1590*/  LDCU.64 UR6, c[0x0][0x388] ;  /* 0x00007100ff0677ac */ /* 0x000e6a0008000a00 */
.L_x_566:
[C---:B------:R-:W-:Y:S01]  /*15a0*/  LOP3.LUT R9, R8.reuse, 0x1e, RZ, 0xc0, !PT ;  /* 0x0000001e08097812 */ /* 0x040fe200078ec0ff */
[----:B---3--:R-:W3:Y:S01]  /*15b0*/  LDC.64 R16, c[0x0][0x390] ;  /* 0x0000e400ff107b82 */ /* 0x008ee20000000a00 */
[----:B------:R-:W-:Y:S02]  /*15c0*/  LOP3.LUT R11, R8, 0xffffffe0, RZ, 0xc0, !PT ;  /* 0xffffffe0080b7812 */ /* 0x000fe400078ec0ff */
[----:B--2---:R-:W-:-:S05]  /*15d0*/  LEA R14, R2, R9, 0x5 ;  /* 0x00000009020e7211 */ /* 0x004fca00078e28ff */
[----:B0-----:R-:W-:Y:S01]  /*15e0*/  IMAD R11, R11, UR5, R14 ;  /* 0x000000050b0b7c24 */ /* 0x001fe2000f8e020e */
[----:B------:R-:W0:Y:S04]  /*15f0*/  LDC.64 R18, c[0x0][0x398] ;  /* 0x0000e600ff127b82 */ /* 0x000e280000000a00 */
[----:B-1----:R-:W-:-:S04]  /*1600*/  IADD3 R14, P0, PT, R11, UR6, RZ ;  /* 0x000000060b0e7c10 */ /* 0x002fc8000ff1e0ff */
[----:B------:R-:W-:-:S05]  /*1610*/  IADD3.X R15, PT, PT, RZ, UR7, RZ, P0, !PT ;  /* 0x00000007ff0f7c10 */ /* 0x000fca00087fe4ff */
[----:B------:R1:W2:Y:S01]  /*1620*/  LDG.E.U16 R9, desc[UR8][R14.64] ;  /* 0x000000080e097981 */ /* 0x0002a2000c1e1500 */
[----:B---3--:R-:W-:-:S06]  /*1630*/  IMAD.WIDE.U32 R22, R28, 0x4, R16 ;  /* 0x000000041c167825 */ /* 0x008fcc00078e0010 */
[----:B------:R-:W3:Y:S01]  /*1640*/  LDG.E R22, desc[UR8][R22.64] ;  /* 0x0000000816167981 */ /* 0x000ee2000c1e1900 */
[----:B-1----:R-:W1:Y:S01]  /*1650*/  LDC.64 R14, c[0x0][0x380] ;  /* 0x0000e000ff0e7b82 */ /* 0x002e620000000a00 */
[----:B0-----:R-:W-:-:S06]  /*1660*/  IMAD.WIDE.U32 R20, R28, 0x4, R18 ;  /* 0x000000041c147825 */ /* 0x001fcc00078e0012 */
[----:B------:R-:W4:Y:S01]  /*1670*/  LDG.E R20, desc[UR8][R20.64] ;  /* 0x0000000814147981 */ /* 0x000f22000c1e1900 */
[----:B--2---:R-:W0:Y:S08]  /*1680*/  I2F.S8 R25, R9 ;  /* 0x0000000900197306 */ /* 0x004e300000001400 */
[----:B------:R-:W2:Y:S01]  /*1690*/  I2F.S8 R9, R9.B1 ;  /* 0x1000000900097306 */ /* 0x000ea20000001400 */
[----:B---3--:R-:W-:-:S02]  /*16a0*/  HADD2.F32 R27, -RZ, R22.H0_H0 ;  /* 0x20000016ff1b7230 */ /* 0x008fc40000004100 */
[----:B0----5:R-:W-:Y:S01]  /*16b0*/  FFMA.FTZ R26, R3, R25, -R12 ;  /* 0x00000019031a7223 */ /* 0x021fe2000001080c */
[----:B----4-:R-:W-:-:S03]  /*16c0*/  HADD2.F32 R29, -RZ, R20.H0_H0 ;  /* 0x20000014ff1d7230 */ /* 0x010fc60000004100 */
[----:B------:R-:W-:-:S04]  /*16d0*/  FMUL.FTZ R25, R26, R13 ;  /* 0x0000000d1a197220 */ /* 0x000fc80000410000 */
[----:B------:R-:W-:Y:S01]  /*16e0*/  FFMA.FTZ R25, R25, R27, R29 ;  /* 0x0000001b19197223 */ /* 0x000fe2000001001d */
[C---:B------:R-:W-:Y:S01]  /*16f0*/  LOP3.LUT R27, R24.reuse, 0x1e, RZ, 0xc0, !PT ;  /* 0x0000001e181b7812 */ /* 0x040fe200078ec0ff */
[----:B--2---:R-:W-:Y:S01]  /*1700*/  FFMA.FTZ R26, R3, R9, -R12 ;  /* 0x00000009031a7223 */ /* 0x004fe2000001080c */
[----:B------:R-:W-:Y:S02]  /*1710*/  LOP3.LUT R9, R24, 0xffffffe0, RZ, 0xc0, !PT ;  /* 0xffffffe018097812 */ /* 0x000fe400078ec0ff */
[----:B------:R-:W-:Y:S01]  /*1720*/  LEA R23, R2, R27, 0x5 ;  /* 0x0000001b02177211 */ /* 0x000fe200078e28ff */
[----:B------:R-:W-:Y:S02]  /*1730*/  HADD2.F32 R22, -RZ, R22.H1_H1 ;  /* 0x30000016ff167230 */ /* 0x000fe40000004100 */
[----:B------:R-:W-:Y:S01]  /*1740*/  FMUL.FTZ R21, R26, R13 ;  /* 0x0000000d1a157220 */ /* 0x000fe20000410000 */
[----:B------:R-:W-:Y:S02]  /*1750*/  HADD2.F32 R20, -RZ, R20.H1_H1 ;  /* 0x30000014ff147230 */ /* 0x000fe40000004100 */
[----:B------:R-:W-:-:S03]  /*1760*/  IMAD R9, R9, UR5, R23 ;  /* 0x0000000509097c24 */ /* 0x000fc6000f8e0217 */
[----:B------:R-:W-:Y:S01]  /*1770*/  FFMA.FTZ R20, R21, R22, R20 ;  /* 0x0000001615147223 */ /* 0x000fe20000010014 */
[----:B------:R-:W-:Y:S02]  /*1780*/  SHF.R.U32.HI R21, RZ, 0x1, R11 ;  /* 0x00000001ff157819 */ /* 0x000fe4000001160b */
[----:B------:R-:W-:Y:S02]  /*1790*/  IADD3 R26, P0, PT, R9, UR6, RZ ;  /* 0x00000006091a7c10 */ /* 0x000fe4000ff1e0ff */
[----:B------:R-:W-:Y:S01]  /*17a0*/  F2FP.F16.F32.PACK_AB R25, R20, R25 ;  /* 0x000000191419723e */ /* 0x000fe200000000ff */
[----:B-1----:R-:W-:-:S04]  /*17b0*/  IMAD.WIDE.U32 R20, R21, 0x4, R14 ;  /* 0x0000000415147825 */ /* 0x002fc800078e000e */
[----:B------:R-:W-:Y:S01]  /*17c0*/  IMAD.X R27, RZ, RZ, UR7, P0 ;  /* 0x00000007ff1b7e24 */ /* 0x000fe200080e06ff */
[----:B------:R0:W-:Y:S05]  /*17d0*/  STG.E desc[UR8][R20.64], R25 ;  /* 0x0000001914007986 */ /* 0x0001ea000c101908 */
[----:B------:R-:W2:Y:S01]  /*17e0*/  LDG.E.U16 R27, desc[UR8][R26.64] ;  /* 0x000000081a1b7981 */ /* 0x000ea2000c1e1500 */
[----:B------:R-:W-:-:S04]  /*17f0*/  IMAD.WIDE.U32 R22, R10, 0x4, R16 ;  /* 0x000000040a167825 */ /* 0x000fc800078e0010 */
[----:B0-----:R-:W-:Y:S02]  /*1800*/  IMAD.WIDE.U32 R20, R10, 0x4, R18 ;  /* 0x000000040a147825 */ /* 0x001fe400078e0012 */
[----:B------:R-:W3:Y:S04]  /*1810*/  LDG.E R22, desc[UR8][R22.64] ;  /* 0x0000000816167981 */ /* 0x000ee8000c1e1900 */
[----:B------:R-:W4:Y:S01]  /*1820*/  LDG.E R11, desc[UR8][R20.64] ;  /* 0x00000008140b7981 */ /* 0x000f22000c1e1900 */
[----:B--2---:R-:W0:Y:S02]  /*1830*/  I2F.S8 R29, R27 ;  /* 0x0000001b001d7306 */ /* 0x004e240000001400 */
[----:B0-----:R-:W-:-:S06]  /*1840*/  FFMA.FTZ R26, R3, R29, -R12 ;  /* 0x0000001d031a7223 */ /* 0x001fcc000001080c */
[----:B------:R0:W1:Y:S01]  /*1850*/  I2F.S8 R29, R27.B1 ;  /* 0x1000001b001d7306 */ /* 0x0000620000001400 */
[----:B---3--:R-:W-:Y:S02]  /*1860*/  HADD2.F32 R23, -RZ, R22.H0_H0 ;  /* 0x20000016ff177230 */ /* 0x008fe40000004100 */
[----:B------:R-:W-:Y:S01]  /*1870*/  FMUL.FTZ R26, R26, R13 ;  /* 0x0000000d1a1a7220 */ /* 0x000fe20000410000 */
[----:B----4-:R-:W-:Y:S01]  /*1880*/  HADD2.F32 R25, -RZ, R11.H0_H0 ;  /* 0x2000000bff197230 */ /* 0x010fe20000004100 */
[----:B0-----:R-:W-:-:S04]  /*1890*/  LOP3.LUT R27, R0, 0x1e, RZ, 0xc0, !PT ;  /* 0x0000001e001b7812 */ /* 0x001fc800078ec0ff */
[----:B------:R-:W-:Y:S01]  /*18a0*/  FFMA.FTZ R25, R26, R23, R25 ;  /* 0x000000171a197223 */ /* 0x000fe20000010019 */
[----:B------:R-:W-:Y:S01]  /*18b0*/  LEA R26, R2, R27, 0x5 ;  /* 0x0000001b021a7211 */ /* 0x000fe200078e28ff */
[----:B-1----:R-:W-:Y:S01]  /*18c0*/  FFMA.FTZ R20, R3, R29, -R12 ;  /* 0x0000001d03147223 */ /* 0x002fe2000001080c */
[----:B------:R-:W-:Y:S01]  /*18d0*/  LOP3.LUT R27, R0, 0xffffffe0, RZ, 0xc0, !PT ;  /* 0xffffffe0001b7812 */ /* 0x000fe200078ec0ff */
[----:B------:R-:W-:Y:S02]  /*18e0*/  HADD2.F32 R22, -RZ, R22.H1_H1 ;  /* 0x30000016ff167230 */ /* 0x000fe40000004100 */
[----:B------:R-:W-:Y:S02]  /*18f0*/  HADD2.F32 R23, -RZ, R11.H1_H1 ;  /* 0x3000000bff177230 */ /* 0x000fe40000004100 */
[----:B------:R-:W-:Y:S01]  /*1900*/  FMUL.FTZ R21, R20, R13 ;  /* 0x0000000d14157220 */ /* 0x000fe20000410000 */
[----:B------:R-:W-:-:S03]  /*1910*/  IMAD R11, R27, UR5, R26 ;  /* 0x000000051b0b7c24 */ /* 0x000fc6000f8e021a */
[----:B------:R-:W-:Y:S01]  /*1920*/  FFMA.FTZ R22, R21, R22, R23 ;  /* 0x0000001615167223 */ /* 0x000fe20000010017 */
[----:B------:R-:W-:Y:S02]  /*1930*/  SHF.R.U32.HI R21, RZ, 0x1, R9 ;  /* 0x00000001ff157819 */ /* 0x000fe40000011609 */
[----:B------:R-:W-:Y:S02]  /*1940*/  IADD3 R26, P0, PT, R11, UR6, RZ ;  /* 0x000000060b1a7c10 */ /* 0x000fe4000ff1e0ff */
[----:B------:R-:W-:Y:S01]  /*1950*/  F2FP.F16.F32.PACK_AB R25, R22, R25 ;  /* 0x000000191619723e */ /* 0x000fe200000000ff */
[----:B------:R-:W-:Y:S01]  /*1960*/  IMAD.WIDE.U32 R20, R21, 0x4, R14 ;  /* 0x0000000415147825 */ /* 0x000fe200078e000e */
[----:B------:R-:W-:-:S04]  /*1970*/  IADD3.X R27, PT, PT, RZ, UR7, RZ, P0, !PT ;  /* 0x00000007ff1b7c10 */ /* 0x000fc800087fe4ff */
[----:B------:R0:W-:Y:S04]  /*1980*/  STG.E desc[UR8][R20.64], R25 ;  /* 0x0000001914007986 */ /* 0x0001e8000c101908 */
[----:B------:R-:W2:Y:S01]  /*1990*/  LDG.E.U16 R27, desc[UR8][R26.64] ;  /* 0x000000081a1b7981 */ /* 0x000ea2000c1e1500 */
[----:B------:R-:W-:-:S06]  /*19a0*/  IMAD.WIDE.U32 R22, R7, 0x4, R18 ;  /* 0x0000000407167825 */ /* 0x000fcc00078e0012 */
[----:B------:R1:W3:Y:S01]  /*19b0*/  LDG.E R22, desc[UR8][R22.64] ;  /* 0x0000000816167981 */ /* 0x0002e2000c1e1900 */
[----:B0-----:R-:W-:-:S05]  /*19c0*/  IMAD.WIDE.U32 R20, R7, 0x4, R16 ;  /* 0x0000000407147825 */ /* 0x001fca00078e0010 */
[----:B------:R-:W1:Y:S01]  /*19d0*/  LDG.E R9, desc[UR8][R20.64] ;  /* 0x0000000814097981 */ /* 0x000e62000c1e1900 */
[----:B------:R-:W-:-:S04]  /*19e0*/  IMAD.WIDE.U32 R16, R6, 0x4, R16 ;  /* 0x0000000406107825 */ /* 0x000fc800078e0010 */
[----:B------:R-:W-:Y:S01]  /*19f0*/  IMAD.WIDE.U32 R18, R6, 0x4, R18 ;  /* 0x0000000406127825 */ /* 0x000fe200078e0012 */
[----:B--2---:R-:W0:Y:S03]  /*1a00*/  I2F.S8 R29, R27 ;  /* 0x0000001b001d7306 */ /* 0x004e260000001400 */
[----:B0-----:R-:W-:-:S05]  /*1a10*/  FFMA.FTZ R26, R3, R29, -R12 ;  /* 0x0000001d031a7223 */ /* 0x001fca000001080c */
[----:B------:R0:W2:Y:S01]  /*1a20*/  I2F.S8 R29, R27.B1 ;  /* 0x1000001b001d7306 */ /* 0x0000a20000001400 */
[--C-:B-1----:R-:W-:Y:S02]  /*1a30*/  HADD2.F32 R23, -RZ, R9.reuse.H0_H0 ;  /* 0x20000009ff177230 */ /* 0x102fe40000004100 */
[----:B------:R-:W-:Y:S01]  /*1a40*/  FMUL.FTZ R26, R26, R13 ;  /* 0x0000000d1a1a7220 */ /* 0x000fe20000410000 */
[----:B---3--:R-:W-:Y:S02]  /*1a50*/  HADD2.F32 R25, -RZ, R22.H0_H0 ;  /* 0x20000016ff197230 */ /* 0x008fe40000004100 */
[----:B------:R-:W-:Y:S01]  /*1a60*/  HADD2.F32 R20, -RZ, R9.H1_H1 ;  /* 0x30000009ff147230 */ /* 0x000fe20000004100 */
[----:B0-----:R-:W-:Y:S02]  /*1a70*/  LOP3.LUT R27, R4, 0x1e, RZ, 0xc0, !PT ;  /* 0x0000001e041b7812 */ /* 0x001fe400078ec0ff */
[----:B------:R-:W-:Y:S01]  /*1a80*/  FFMA.FTZ R25, R26, R23, R25 ;  /* 0x000000171a197223 */ /* 0x000fe20000010019 */
[----:B------:R-:W-:-:S02]  /*1a90*/  LOP3.LUT R9, R4, 0xffffffe0, RZ, 0xc0, !PT ;  /* 0xffffffe004097812 */ /* 0x000fc400078ec0ff */
[----:B------:R-:W-:Y:S01]  /*1aa0*/  LEA R26, R2, R27, 0x5 ;  /* 0x0000001b021a7211 */ /* 0x000fe200078e28ff */
[----:B--2---:R-:W-:Y:S01]  /*1ab0*/  FFMA.FTZ R29, R3, R29, -R12 ;  /* 0x0000001d031d7223 */ /* 0x004fe2000001080c */
[----:B------:R-:W-:-:S03]  /*1ac0*/  HADD2.F32 R22, -RZ, R22.H1_H1 ;  /* 0x30000016ff167230 */ /* 0x000fc60000004100 */
[----:B------:R-:W-:Y:S01]  /*1ad0*/  FMUL.FTZ R29, R29, R13 ;  /* 0x0000000d1d1d7220 */ /* 0x000fe20000410000 */
[----:B------:R-:W-:Y:S01]  /*1ae0*/  IMAD R9, R9, UR5, R26 ;  /* 0x0000000509097c24 */ /* 0x000fe2000f8e021a */
[----:B------:R-:W-:Y:S02]  /*1af0*/  SHF.R.U32.HI R23, RZ, 0x1, R11 ;  /* 0x00000001ff177819 */ /* 0x000fe4000001160b */
[----:B------:R-:W-:Y:S02]  /*1b00*/  FFMA.FTZ R22, R29, R20, R22 ;  /* 0x000000141d167223 */ /* 0x000fe40000010016 */
[----:B------:R-:W-:-:S03]  /*1b10*/  IADD3 R20, P0, PT, R9, UR6, RZ ;  /* 0x0000000609147c10 */ /* 0x000fc6000ff1e0ff */
[----:B------:R-:W-:Y:S01]  /*1b20*/  F2FP.F16.F32.PACK_AB R25, R22, R25 ;  /* 0x000000191619723e */ /* 0x000fe200000000ff */
[----:B------:R-:W-:Y:S01]  /*1b30*/  IMAD.WIDE.U32 R22, R23, 0x4, R14 ;  /* 0x0000000417167825 */ /* 0x000fe200078e000e */
[----:B------:R-:W-:-:S04]  /*1b40*/  IADD3.X R21, PT, PT, RZ, UR7, RZ, P0, !PT ;  /* 0x00000007ff157c10 */ /* 0x000fc800087fe4ff */
[----:B------:R0:W-:Y:S04]  /*1b50*/  STG.E desc[UR8][R22.64], R25 ;  /* 0x0000001916007986 */ /* 0x0001e8000c101908 */
[----:B------:R-:W2:Y:S04]  /*1b60*/  LDG.E.U16 R20, desc[UR8][R20.64] ;  /* 0x0000000814147981 */ /* 0x000ea8000c1e1500 */
[----:B------:R-:W3:Y:S04]  /*1b70*/  LDG.E R16, desc[UR8][R16.64] ;  /* 0x0000000810107981 */ /* 0x000ee8000c1e1900 */
[----:B------:R-:W4:Y:S01]  /*1b80*/  LDG.E R18, desc[UR8][R18.64] ;  /* 0x0000000812127981 */ /* 0x000f22000c1e1900 */
[----:B------:R-:W-:-:S02]  /*1b90*/  SHF.R.U32.HI R9, RZ, 0x1, R9 ;  /* 0x00000001ff097819 */ /* 0x000fc40000011609 */
[----:B------:R-:W-:-:S03]  /*1ba0*/  IADD3 R28, PT, PT, R5, R28, R5 ;  /* 0x0000001c051c7210 */ /* 0x000fc60007ffe005 */
[----:B------:R-:W-:Y:S01]  /*1bb0*/  IMAD.WIDE.U32 R14, R9, 0x4, R14 ;  /* 0x00000004090e7825 */ /* 0x000fe200078e000e */
[----:B------:R-:W-:-:S04]  /*1bc0*/  IADD3 R28, PT, PT, R5, R28, R5 ;  /* 0x0000001c051c7210 */ /* 0x000fc80007ffe005 */
[----:B------:R-:W-:Y:S01]  /*1bd0*/  ISETP.GE.AND P0, PT, R28, UR4, PT ;  /* 0x000000041c007c0c */ /* 0x000fe2000bf06270 */
[C---:B------:R-:W-:Y:S01]  /*1be0*/  IMAD R24, R5.reuse, 0x8, R24 ;  /* 0x0000000805187824 */ /* 0x040fe200078e0218 */
[C---:B------:R-:W-:Y:S02]  /*1bf0*/  LEA R0, R5.reuse, R0, 0x3 ;  /* 0x0000000005007211 */ /* 0x040fe400078e18ff */
[C---:B------:R-:W-:Y:S02]  /*1c00*/  LEA R8, R5.reuse, R8, 0x3 ;  /* 0x0000000805087211 */ /* 0x040fe400078e18ff */
[C---:B------:R-:W-:Y:S02]  /*1c10*/  LEA R4, R5.reuse, R4, 0x3 ;  /* 0x0000000405047211 */ /* 0x040fe400078e18ff */
[C---:B------:R-:W-:Y:S02]  /*1c20*/  LEA R7, R5.reuse, R7, 0x2 ;  /* 0x0000000705077211 */ /* 0x040fe400078e10ff */
[----:B------:R-:W-:-:S02]  /*1c30*/  LEA R6, R5, R6, 0x2 ;  /* 0x0000000605067211 */ /* 0x000fc400078e10ff */
[----:B------:R-:W-:Y:S01]  /*1c40*/  LEA R10, R5, R10, 0x2 ;  /* 0x0000000a050a7211 */ /* 0x000fe200078e10ff */
[----:B--2---:R-:W1:Y:S08]  /*1c50*/  I2F.S8 R11, R20 ;  /* 0x00000014000b7306 */ /* 0x004e700000001400 */
[----:B------:R-:W0:Y:S01]  /*1c60*/  I2F.S8 R27, R20.B1 ;  /* 0x10000014001b7306 */ /* 0x000e220000001400 */
[----:B---3--:R-:W-:-:S02]  /*1c70*/  HADD2.F32 R29, -RZ, R16.H0_H0 ;  /* 0x20000010ff1d7230 */ /* 0x008fc40000004100 */
[----:B------:R-:W-:Y:S02]  /*1c80*/  HADD2.F32 R17, -RZ, R16.H1_H1 ;  /* 0x30000010ff117230 */ /* 0x000fe40000004100 */
[C-C-:B-1----:R-:W-:Y:S01]  /*1c90*/  FFMA.FTZ R26, R3.reuse, R11, -R12.reuse ;  /* 0x0000000b031a7223 */ /* 0x142fe2000001080c */
[--C-:B----4-:R-:W-:Y:S02]  /*1ca0*/  HADD2.F32 R11, -RZ, R18.reuse.H0_H0 ;  /* 0x20000012ff0b7230 */ /* 0x110fe40000004100 */
[----:B------:R-:W-:Y:S02]  /*1cb0*/  HADD2.F32 R21, -RZ, R18.H1_H1 ;  /* 0x30000012ff157230 */ /* 0x000fe40000004100 */
[----:B------:R-:W-:Y:S01]  /*1cc0*/  FMUL.FTZ R26, R26, R13 ;  /* 0x0000000d1a1a7220 */ /* 0x000fe20000410000 */
[----:B0-----:R-:W-:-:S04]  /*1cd0*/  FFMA.FTZ R22, R3, R27, -R12 ;  /* 0x0000001b03167223 */ /* 0x001fc8000001080c */
[----:B------:R-:W-:Y:S01]  /*1ce0*/  FMUL.FTZ R22, R22, R13 ;  /* 0x0000000d16167220 */ /* 0x000fe20000410000 */
[----:B------:R-:W-:-:S03]  /*1cf0*/  FFMA.FTZ R11, R26, R29, R11 ;  /* 0x0000001d1a0b7223 */ /* 0x000fc6000001000b */
[----:B------:R-:W-:-:S05]  /*1d00*/  FFMA.FTZ R22, R22, R17, R21 ;  /* 0x0000001116167223 */ /* 0x000fca0000010015 */
[----:B------:R-:W-:-:S05]  /*1d10*/  F2FP.F16.F32.PACK_AB R11, R22, R11 ;  /* 0x0000000b160b723e */ /* 0x000fca00000000ff */
[----:B------:R3:W-:Y:S01]  /*1d20*/  STG.E desc[UR8][R14.64], R11 ;  /* 0x0000000b0e007986 */ /* 0x0007e2000c101908 */
[----:B------:R-:W-:Y:S05]  /*1d30*/  @!P0 BRA `(.L_x_566) ;  /* 0xfffffff800188947 */ /* 0x000fea000383ffff */
[----:B------:R-:W-:Y:S05]  /*1d40*/  EXIT ;  /* 0x000000000000794d */ /* 0x000fea0003800000 */
.L_x_567:
        /* <DEDUP_REMOVED lines=11> */
.L_x_618:


//--------------------- .text._ZN17fastertransformer31layernorm_COL32_DataTypeI_int8OI7__half2EEvPaPKT_S5_S5_iiPKf --------------------------
	.section	.text._ZN17fastertransformer31layernorm_COL32_DataTypeI_int8OI7__half2EEvPaPKT_S5_S5_iiPKf,"ax",@progbits
	.align	128
        .global         _ZN17fastertransformer31layernorm_COL32_DataTypeI_int8OI7__half2EEvPaPKT_S5_S5_iiPKf
        .type           _ZN17fastertransformer31layernorm_COL32_DataTypeI_int8OI7__half2EEvPaPKT_S5_S5_iiPKf,@function
        .size           _ZN17fastertransformer31layernorm_COL32_DataTypeI_int8OI7__half2EEvPaPKT_S5_S5_iiPKf,(.L_x_619 - _ZN17fastertransformer31layernorm_COL32_DataTypeI_int8OI7__half2EEvPaPKT_S5_S5_iiPKf)
        .other          _ZN17fastertransformer31layernorm_COL32_DataTypeI_int8OI7__half2EEvPaPKT_S5_S5_iiPKf,@"STO_CUDA_ENTRY STV_DEFAULT"
_ZN17fastertransformer31layernorm_COL32_DataTypeI_int8OI7__half2EEvPaPKT_S5_S5_iiPKf:
.text._ZN17fastertransformer31layernorm_COL32_DataTypeI_int8OI7__half2EEvPaPKT_S5_S5_iiPKf:
        /* <DEDUP_REMOVED lines=13> */
[----:B0-----:R-:W-:-:S06]  /*00d0*/  @!P0 IMAD.WIDE.U32 R6, R0, 0x4, R6 ;  /* 0x0000000400068825 */ /* 0x001fcc00078e0006 */
[----:B---3--:R-:W2:Y:S01]  /*00e0*/  @!P0 LDG.E R6, desc[UR6][R6.64] ;  /* 0x0000000606068981 */ /* 0x008ea2000c1e1900 */
[----:B------:R-:W-:Y:S01]  /*00f0*/  CS2R R8, SRZ ;  /* 0x0000000000087805 */ /* 0x000fe2000001ff00 */
[----:B------:R-:W0:Y:S01]  /*0100*/  LDCU UR4, c[0x0][0x360] ;  /* 0x00006c00ff0477ac */ /* 0x000e220008000800 */
[--C-:B--2---:R-:W-:Y:S02]  /*0110*/  @!P0 HADD2.F32 R3, -RZ, R6.reuse.H0_H0 ;  /* 0x20000006ff038230 */ /* 0x104fe40000004100 */
[----:B------:R-:W-:Y:S02]  /*0120*/  @!P0 HADD2.F32 R5, -RZ, R6.H1_H1 ;  /* 0x30000006ff058230 */ /* 0x000fe40000004100 */
[----:B------:R-:W1:Y:S01]  /*0130*/  LDC.64 R6, c[0x0][0x3a8] ;  /* 0x0000ea00ff067b82 */ /* 0x000e620000000a00 */
[----:B------:R-:W-:Y:S01]  /*0140*/  @!P0 FADD.FTZ R4, RZ, R3 ;  /* 0x00000003ff048221 */ /* 0x000fe20000010000 */
[----:B------:R-:W-:-:S03]  /*0150*/  @!P0 FFMA.FTZ R10, R3, R3, RZ ;  /* 0x00000003030a8223 */ /* 0x000fc600000100ff */
[C---:B------:R-:W-:Y:S01]  /*0160*/  @!P0 FADD.FTZ R9, R5.reuse, R4 ;  /* 0x0000000405098221 */ /* 0x040fe20000010000 */
[----:B------:R-:W-:-:S04]  /*0170*/  @!P0 FFMA.FTZ R8, R5, R5, R10 ;  /* 0x0000000505088223 */ /* 0x000fc8000001000a */
[----:B------:R-:W2:Y:S04]  /*0180*/  SHFL.BFLY PT, R4, R9, 0x10, 0x1f ;  /* 0x0e001f0009047f89 */ /* 0x000ea800000e0000 */
[----:B------:R-:W3:Y:S01]  /*0190*/  SHFL.BFLY PT, R11, R8, 0x10, 0x1f ;  /* 0x0e001f00080b7f89 */ /* 0x000ee200000e0000 */
[----:B--2---:R-:W-:-:S03]  /*01a0*/  FADD.FTZ R10, R4, R9 ;  /* 0x00000009040a7221 */ /* 0x004fc60000010000 */
[----:B-1----:R1:W5:Y:S01]  /*01b0*/  LDG.E.CONSTANT R4, desc[UR6][R6.64] ;  /* 0x0000000606047981 */ /* 0x002362000c1e9900 */
[----:B---3--:R-:W-:-:S03]  /*01c0*/  FADD.FTZ R13, R11, R8 ;  /* 0x000000080b0d7221 */ /* 0x008fc60000010000 */
[----:B------:R-:W2:Y:S04]  /*01d0*/  SHFL.BFLY PT, R11, R10, 0x8, 0x1f ;  /* 0x0d001f000a0b7f89 */ /* 0x000ea800000e0000 */
[----:B------:R-:W3:Y:S01]  /*01e0*/  SHFL.BFLY PT, R12, R13, 0x8, 0x1f ;  /* 0x0d001f000d0c7f89 */ /* 0x000ee200000e0000 */
[----:B--2---:R-:W-:Y:S01]  /*01f0*/  FADD.FTZ R11, R10, R11 ;  /* 0x0000000b0a0b7221 */ /* 0x004fe20000010000 */
[----:B---3--:R-:W-:-:S04]  /*0200*/  FADD.FTZ R14, R13, R12 ;  /* 0x0000000c0d0e7221 */ /* 0x008fc80000010000 */
[----:B------:R-:W2:Y:S04]  /*0210*/  SHFL.BFLY PT, R12, R11, 0x4, 0x1f ;  /* 0x0c801f000b0c7f89 */ /* 0x000ea800000e0000 */
[----:B------:R-:W3:Y:S01]  /*0220*/  SHFL.BFLY PT, R9, R14, 0x4, 0x1f ;  /* 0x0c801f000e097f89 */ /* 0x000ee200000e0000 */
[----:B0-----:R-:W-:-:S05]  /*0230*/  I2FP.F32.U32 R8, UR4 ;  /* 0x0000000400087c45 */ /* 0x001fca0008201000 */
[----:B------:R-:W-:Y:S01]  /*0240*/  FMUL.FTZ R10, R8, 0.03125 ;  /* 0x3d000000080a7820 */ /* 0x000fe20000410000 */
[----:B-1----:R-:W-:Y:S01]  /*0250*/  LOP3.LUT P1, R6, R2, 0x1f, RZ, 0xc0, !PT ;  /* 0x0000001f02067812 */ /* 0x002fe2000782c0ff */
[----:B--2---:R-:W-:Y:S01]  /*0260*/  FADD.FTZ R12, R11, R12 ;  /* 0x0000000c0b0c7221 */ /* 0x004fe20000010000 */
[----:B---3--:R-:W-:-:S04]  /*0270*/  FADD.FTZ R15, R14, R9 ;  /* 0x000000090e0f7221 */ /* 0x008fc80000010000 */
[----:B------:R-:W0:Y:S04]  /*0280*/  SHFL.BFLY PT, R9, R12, 0x2, 0x1f ;  /* 0x0c401f000c097f89 */ /* 0x000e2800000e0000 */
[----:B------:R-:W1:Y:S01]  /*0290*/  SHFL.BFLY PT, R8, R15, 0x2, 0x1f ;  /* 0x0c401f000f087f89 */ /* 0x000e6200000e0000 */
[----:B------:R-:W-:Y:S02]  /*02a0*/  I2FP.F32.U32 R7, R2 ;  /* 0x0000000200077245 */ /* 0x000fe40000201000 */
[----:B------:R-:W2:Y:S02]  /*02b0*/  @!P1 S2R R14, SR_CgaCtaId ;  /* 0x00000000000e9919 */ /* 0x000ea40000008800 */
[----:B------:R-:W-:Y:S01]  /*02c0*/  FSETP.GT.FTZ.AND P2, PT, R10, R7, PT ;  /* 0x000000070a00720b */ /* 0x000fe20003f54000 */
[----:B0-----:R-:W-:Y:S01]  /*02d0*/  FADD.FTZ R9, R12, R9 ;  /* 0x000000090c097221 */ /* 0x001fe20000010000 */
[----:B-1----:R-:W-:-:S04]  /*02e0*/  FADD.FTZ R7, R15, R8 ;  /* 0x000000080f077221 */ /* 0x002fc80000010000 */
[----:B------:R-:W0:Y:S04]  /*02f0*/  SHFL.BFLY PT, R8, R9, 0x1, 0x1f ;  /* 0x0c201f0009087f89 */ /* 0x000e2800000e0000 */
[----:B------:R-:W1:Y:S01]  /*0300*/  SHFL.BFLY PT, R10, R7, 0x1, 0x1f ;  /* 0x0c201f00070a7f89 */ /* 0x000e6200000e0000 */
[----:B------:R-:W-:Y:S02]  /*0310*/  @!P1 MOV R11, 0x400 ;  /* 0x00000400000b9802 */ /* 0x000fe40000000f00 */
[----:B------:R-:W3:Y:S02]  /*0320*/  @P2 S2R R13, SR_CgaCtaId ;  /* 0x00000000000d2919 */ /* 0x000ee40000008800 */
[----:B------:R-:W-:-:S04]  /*0330*/  @!P1 IADD3 R11, PT, PT, R11, 0x8, RZ ;  /* 0x000000080b0b9810 */ /* 0x000fc80007ffe0ff */
[----:B--2---:R-:W-:-:S04]  /*0340*/  @!P1 LEA R11, R14, R11, 0x18 ;  /* 0x0000000b0e0b9211 */ /* 0x004fc800078ec0ff */
[----:B------:R-:W-:Y:S01]  /*0350*/  @!P1 LEA.HI R11, R2, R11, RZ, 0x1d ;  /* 0x0000000b020b9211 */ /* 0x000fe200078fe8ff */
[----:B0-----:R-:W-:Y:S01]  /*0360*/  FADD.FTZ R14, R9, R8 ;  /* 0x00000008090e7221 */ /* 0x001fe20000010000 */
[----:B-1----:R-:W-:-:S04]  /*0370*/  FADD.FTZ R16, R7, R10 ;  /* 0x0000000a07107221 */ /* 0x002fc80000010000 */
[----:B------:R-:W-:Y:S04]  /*0380*/  @!P1 STS [R11], R14 ;  /* 0x0000000e0b009388 */ /* 0x000fe80000000800 */
[----:B------:R-:W-:Y:S01]  /*0390*/  @!P1 STS [R11+0x84], R16 ;  /* 0x000084100b009388 */ /* 0x000fe20000000800 */
[----:B------:R-:W-:-:S04]  /*03a0*/  @P2 MOV R12, 0x400 ;  /* 0x00000400000c2802 */ /* 0x000fc80000000f00 */
[----:B------:R-:W-:-:S04]  /*03b0*/  @P2 IADD3 R12, PT, PT, R12, 0x8, RZ ;  /* 0x000000080c0c2810 */ /* 0x000fc80007ffe0ff */
[----:B---3--:R-:W-:-:S04]  /*03c0*/  @P2 LEA R13, R13, R12, 0x18 ;  /* 0x0000000c0d0d2211 */ /* 0x008fc800078ec0ff */
[----:B------:R-:W-:Y:S02]  /*03d0*/  @P2 LEA R8, R6, R13, 0x2 ;  /* 0x0000000d06082211 */ /* 0x000fe400078e10ff */
[----:B------:R-:W-:Y:S01]  /*03e0*/  CS2R R6, SRZ ;  /* 0x0000000000067805 */ /* 0x000fe2000001ff00 */
[----:B------:R-:W-:Y:S06]  /*03f0*/  BAR.SYNC.DEFER_BLOCKING 0x0 ;  /* 0x0000000000007b1d */ /* 0x000fec0000010000 */
[----:B------:R-:W0:Y:S04]  /*0400*/  @P2 LDS R6, [R8] ;  /* 0x0000000008062984 */ /* 0x000e280000000800 */
[----:B------:R-:W1:Y:S04]  /*0410*/  @P2 LDS R7, [R8+0x84] ;  /* 0x0000840008072984 */ /* 0x000e680000000800 */
        /* <DEDUP_REMOVED lines=14> */
[----:B------:R-:W-:Y:S01]  /*0500*/  ISETP.NE.AND P1, PT, R2, RZ, PT ;  /* 0x000000ff0200720c */ /* 0x000fe20003f25270 */
[----:B0-----:R-:W-:Y:S01]  /*0510*/  FADD.FTZ R6, R11, R6 ;  /* 0x000000060b067221 */ /* 0x001fe20000010000 */
[----:B-1----:R-:W-:-:S04]  /*0520*/  FADD.FTZ R8, R14, R7 ;  /* 0x000000070e087221 */ /* 0x002fc80000010000 */
[----:B------:R-:W0:Y:S04]  /*0530*/  SHFL.BFLY PT, R7, R6, 0x1, 0x1f ;  /* 0x0c201f0006077f89 */ /* 0x000e2800000e0000 */
[----:B------:R-:W1:Y:S01]  /*0540*/  SHFL.BFLY PT, R9, R8, 0x1, 0x1f ;  /* 0x0c201f0008097f89 */ /* 0x000e6200000e0000 */
[----:B------:R-:W-:Y:S01]  /*0550*/  BSSY.RECONVERGENT B0, `(.L_x_568) ;  /* 0x0000023000007945 */ /* 0x000fe20003800200 */
[----:B0-----:R-:W-:Y:S01]  /*0560*/  FADD.FTZ R10, R6, R7 ;  /* 0x00000007060a7221 */ /* 0x001fe20000010000 */
[----:B-1----:R-:W-:Y:S02]  /*0570*/  FADD.FTZ R9, R8, R9 ;  /* 0x0000000908097221 */ /* 0x002fe40000010000 */
[----:B------:R-:W-:Y:S05]  /*0580*/  @P1 BRA `(.L_x_569) ;  /* 0x00000000007c1947 */ /* 0x000fea0003800000 */
[----:B------:R-:W-:Y:S01]  /*0590*/  I2FP.F32.S32 R8, UR9 ;  /* 0x0000000900087c45 */ /* 0x000fe20008201400 */
[----:B------:R-:W-:Y:S01]  /*05a0*/  UMOV UR5, 0x3eb0c6f7 ;  /* 0x3eb0c6f700057882 */ /* 0x000fe20000000000 */
[----:B------:R-:W-:Y:S01]  /*05b0*/  UMOV UR4, 0xa0b5ed8d ;  /* 0xa0b5ed8d00047882 */ /* 0x000fe20000000000 */
[----:B------:R-:W-:Y:S01]  /*05c0*/  UMOV UR10, 0xf0000000 ;  /* 0xf0000000000a7882 */ /* 0x000fe20000000000 */
[----:B------:R-:W0:Y:S01]  /*05d0*/  MUFU.RCP R7, R8 ;  /* 0x0000000800077308 */ /* 0x000e220000001000 */
[----:B------:R-:W-:Y:S01]  /*05e0*/  UMOV UR11, 0x380fffff ;  /* 0x380fffff000b7882 */ /* 0x000fe20000000000 */
[----:B0-----:R-:W-:-:S04]  /*05f0*/  FMUL.FTZ R10, R10, R7 ;  /* 0x000000070a0a7220 */ /* 0x001fc80000410000 */
        /* <DEDUP_REMOVED lines=9> */
[----:B------:R-:W1:Y:S01]  /*0690*/  S2UR UR5, SR_CgaCtaId ;  /* 0x00000000000579c3 */ /* 0x000e620000008800 */
[----:B------:R-:W-:Y:S02]  /*06a0*/  UMOV UR4, 0x400 ;  /* 0x0000040000047882 */ /* 0x000fe40000000000 */
[----:B-1----:R-:W-:-:S15]  /*06b0*/  ULEA UR4, UR5, UR4, 0x18 ;  /* 0x0000000405047291 */ /* 0x002fde000f8ec0ff */
[----:B------:R-:W-:-:S15]  /*06c0*/  NOP ;  /* 0x0000000000007918 */ /* 0x000fde0000000000 */
[----:B------:R-:W-:-:S15]  /*06d0*/  NOP ;  /* 0x0000000000007918 */ /* 0x000fde0000000000 */
[----:B------:R-:W-:-:S15]  /*06e0*/  NOP ;  /* 0x0000000000007918 */ /* 0x000fde0000000000 */
        /* <DEDUP_REMOVED lines=9> */
.L_x_569:
[----:B------:R-:W-:Y:S05]  /*0780*/  BSYNC.RECONVERGENT B0 ;  /* 0x0000000000007941 */ /* 0x000fea0003800200 */
.L_x_568:
[----:B------:R-:W-:Y:S06]  /*0790*/  BAR.SYNC.DEFER_BLOCKING 0x0 ;  /* 0x0000000000007b1d */ /* 0x000fec0000010000 */
[----:B------:R-:W-:Y:S05]  /*07a0*/  @P0 EXIT ;  /* 0x000000000000094d */ /* 0x000fea0003800000 */
[----:B------:R-:W1:Y:S08]  /*07b0*/  LDC.64 R8, c[0x0][0x390] ;  /* 0x0000e400ff087b82 */ /* 0x000e700000000a00 */
[----:B0-----:R-:W0:Y:S01]  /*07c0*/  LDC.64 R10, c[0x0][0x398] ;  /* 0x0000e600ff0a7b82 */ /* 0x001e220000000a00 */
[----:B-1----:R-:W-:-:S06]  /*07d0*/  IMAD.WIDE.U32 R8, R2, 0x4, R8 ;  /* 0x0000000402087825 */ /* 0x002fcc00078e0008 */
[----:B------:R-:W2:Y:S01]  /*07e0*/  LDG.E R8, desc[UR6][R8.64] ;  /* 0x0000000608087981 */ /* 0x000ea2000c1e1900 */
[----:B0-----:R-:W-:-:S06]  /*07f0*/  IMAD.WIDE.U32 R10, R2, 0x4, R10 ;  /* 0x00000004020a7825 */ /* 0x001fcc00078e000a */
[----:B------:R-:W3:Y:S01]  /*0800*/  LDG.E R10, desc[UR6][R10.64] ;  /* 0x000000060a0a7981 */ /* 0x000ee2000c1e1900 */
[----:B------:R-:W0:Y:S01]  /*0810*/  S2UR UR5, SR_CgaCtaId ;  /* 0x00000000000579c3 */ /* 0x000e220000008800 */
[----:B------:R-:W-:Y:S02]  /*0820*/  UMOV UR4, 0x400 ;  /* 0x0000040000047882 */ /* 0x000fe40000000000 */
[----:B0-----:R-:W-:-:S09]  /*0830*/  ULEA UR4, UR5, UR4, 0x18 ;  /* 0x0000000405047291 */ /* 0x001fd2000f8ec0ff */
[----:B------:R-:W0:Y:S02]  /*0840*/  LDS.64 R6, [UR4] ;  /* 0x00000004ff067984 */ /* 0x000e240008000a00 */
[--C-:B0-----:R-:W-:Y:S01]  /*0850*/  FADD.FTZ R2, R3, -R6.reuse ;  /* 0x8000000603027221 */ /* 0x101fe20000010000 */
[----:B------:R-:W-:-:S03]  /*0860*/  FADD.FTZ R6, R5, -R6 ;  /* 0x8000000605067221 */ /* 0x000fc60000010000 */
[-C--:B------:R-:W-:Y:S01]  /*0870*/  FMUL.FTZ R2, R2, R7.reuse ;  /* 0x0000000702027220 */ /* 0x080fe20000410000 */
[----:B------:R-:W-:Y:S01]  /*0880*/  FMUL.FTZ R6, R6, R7 ;  /* 0x0000000706067220 */ /* 0x000fe20000410000 */
[--C-:B--2---:R-:W-:Y:S02]  /*0890*/  HADD2.F32 R3, -RZ, R8.reuse.H0_H0 ;  /* 0x20000008ff037230 */ /* 0x104fe40000004100 */
[----:B------:R-:W-:Y:S02]  /*08a0*/  HADD2.F32 R5, -RZ, R8.H1_H1 ;  /* 0x30000008ff057230 */ /* 0x000fe40000004100 */
[--C-:B---3--:R-:W-:Y:S02]  /*08b0*/  HADD2.F32 R13, -RZ, R10.reuse.H0_H0 ;  /* 0x2000000aff0d7230 */ /* 0x108fe40000004100 */
[----:B------:R-:W-:-:S03]  /*08c0*/  HADD2.F32 R9, -RZ, R10.H1_H1 ;  /* 0x3000000aff097230 */ /* 0x000fc60000004100 */
[----:B------:R-:W-:Y:S02]  /*08d0*/  FFMA.FTZ R13, R2, R3, R13 ;  /* 0x00000003020d7223 */ /* 0x000fe4000001000d */
[----:B------:R-:W0:Y:S01]  /*08e0*/  LDC.64 R2, c[0x0][0x380] ;  /* 0x0000e000ff027b82 */ /* 0x000e220000000a00 */
[----:B------:R-:W-:Y:S01]  /*08f0*/  FFMA.FTZ R5, R6, R5, R9 ;  /* 0x0000000506057223 */ /* 0x000fe20000010009 */
[----:B-----5:R-:W-:-:S03]  /*0900*/  FMUL.FTZ R13, R4, R13 ;  /* 0x0000000d040d7220 */ /* 0x020fc60000410000 */
[----:B------:R-:W-:-:S03]  /*0910*/  FMUL.FTZ R5, R4, R5 ;  /* 0x0000000504057220 */ /* 0x000fc60000410000 */
[----:B------:R-:W-:Y:S08]  /*0920*/  F2I.S8.NTZ R13, R13 ;  /* 0x0000000d000d7305 */ /* 0x000ff00000202100 */
[----:B------:R-:W1:Y:S01]  /*0930*/  F2I.S8.NTZ R4, R5 ;  /* 0x0000000500047305 */ /* 0x000e620000202100 */
[----:B0-----:R-:W-:Y:S01]  /*0940*/  IMAD.WIDE.U32 R2, R0, 0x2, R2 ;  /* 0x0000000200027825 */ /* 0x001fe200078e0002 */
[----:B-1----:R-:W-:-:S05]  /*0950*/  PRMT R7, R4, 0x7604, R13 ;  /* 0x0000760404077816 */ /* 0x002fca000000000d */
[----:B------:R-:W-:Y:S01]  /*0960*/  STG.E.U16 desc[UR6][R2.64], R7 ;  /* 0x0000000702007986 */ /* 0x000fe2000c101506 */
[----:B------:R-:W-:Y:S05]  /*0970*/  EXIT ;  /* 0x000000000000794d */ /* 0x000fea0003800000 */
.L_x_570:
        /* <DEDUP_REMOVED lines=16> */
.L_x_619:


//--------------------- .text._ZN17fastertransformer43add_bias_input_layernorm_COL32_int8IO_noResI7__half2EEvPaPiPT_PKS4_S7_S7_iiPKfS9_S9_ --------------------------
	.section	.text._ZN17fastertransformer43add_bias_input_layernorm_COL32_int8IO_noResI7__half2EEvPaPiPT_PKS4_S7_S7_iiPKfS9_S9_,"ax",@progbits
	.align	128
        .global         _ZN17fastertransformer43add_bias_input_layernorm_COL32_int8IO_noResI7__half2EEvPaPiPT_PKS4_S7_S7_iiPKfS9_S9_
        .type           _ZN17fastertransformer43add_bias_input_layernorm_COL32_int8IO_noResI7__half2EEvPaPiPT_PKS4_S7_S7_iiPKfS9_S9_,@function
        .size           _ZN17fastertransformer43add_bias_input_layernorm_COL32_int8IO_noResI7__half2EEvPaPiPT_PKS4_S7_S7_iiPKfS9_S9_,(.L_x_620 - _ZN17fastertransformer43add_bias_input_layernorm_COL32_int8IO_noResI7__half2EEvPaPiPT_PKS4_S7_S7_iiPKfS9_S9_)
        .other          _ZN17fastertransformer43add_bias_input_layernorm_COL32_int8IO_noResI7__half2EEvPaPiPT_PKS4_S7_S7_iiPKfS9_S9_,@"STO_CUDA_ENTRY STV_DEFAULT"
_ZN17fastertransformer43add_bias_input_layernorm_COL32_int8IO_noResI7__half2EEvPaPiPT_PKS4_S7_S7_iiPKfS9_S9_:
.text._ZN17fastertransformer43add_bias_input_layernorm_COL32_int8IO_noResI7__half2EEvPaPiPT_PKS4_S7_S7_iiPKfS9_S9_:
[----:B------:R-:W-:Y:S01]  /*0000*/  LDC R1, c[0x0][0x37c] ;  /* 0x0000df00ff017b82 */ /* 0x000fe20000000800 */
[----:B------:R-:W0:Y:S01]  /*0010*/  S2R R2, SR_TID.X ;  /* 0x0000000000027919 */ /* 0x000e220000002100 */
[----:B------:R-:W1:Y:S01]  /*0020*/  LDCU.64 UR8, c[0x0][0x3b0] ;  /* 0x00007600ff0877ac */ /* 0x000e620008000a00 */
[----:B------:R-:W-:Y:S01]  /*0030*/  BSSY.RECONVERGENT B0, `(.L_x_571) ;  /* 0x000002e000007945 */ /* 0x000fe20003800200 */
[----:B------:R-:W-:Y:S01]  /*0040*/  CS2R R8, SRZ ;  /* 0x0000000000087805 */ /* 0x000fe2000001ff00 */
        /* <DEDUP_REMOVED lines=15> */
[----:B------:R-:W4:Y:S01]  /*0140*/  LDG.E.64 R4, desc[UR6][R4.64] ;  /* 0x0000000604047981 */ /* 0x000f22000c1e1b00 */
[----:B------:R-:W0:Y:S01]  /*0150*/  LDC.64 R6, c[0x0][0x390] ;  /* 0x0000e400ff067b82 */ /* 0x000e220000000a00 */
[----:B-1----:R-:W-:-:S06]  /*0160*/  IMAD.WIDE.U32 R12, R2, 0x4, R12 ;  /* 0x00000004020c7825 */ /* 0x002fcc00078e000c */
[----:B------:R-:W5:Y:S01]  /*0170*/  LDG.E R12, desc[UR6][R12.64] ;  /* 0x000000060c0c7981 */ /* 0x000f62000c1e1900 */
[----:B--2---:R-:W-:-:S06]  /*0180*/  IMAD.WIDE.U32 R8, R2, 0x8, R8 ;  /* 0x0000000802087825 */ /* 0x004fcc00078e0008 */
[----:B------:R-:W2:Y:S04]  /*0190*/  LDG.E.64.CONSTANT R8, desc[UR6][R8.64] ;  /* 0x0000000608087981 */ /* 0x000ea8000c1e9b00 */
[----:B---3--:R-:W3:Y:S01]  /*01a0*/  LDG.E.CONSTANT R10, desc[UR6][R10.64] ;  /* 0x000000060a0a7981 */ /* 0x008ee2000c1e9900 */
[----:B0-----:R-:W-:-:S05]  /*01b0*/  IMAD.WIDE.U32 R6, R0, 0x4, R6 ;  /* 0x0000000400067825 */ /* 0x001fca00078e0006 */
[----:B------:R-:W2:Y:S01]  /*01c0*/  LDG.E R3, desc[UR6][R6.64] ;  /* 0x0000000606037981 */ /* 0x000ea2000c1e1900 */
[----:B----4-:R-:W-:Y:S02]  /*01d0*/  I2FP.F32.S32 R15, R4 ;  /* 0x00000004000f7245 */ /* 0x010fe40000201400 */
[----:B------:R-:W-:Y:S01]  /*01e0*/  I2FP.F32.S32 R17, R5 ;  /* 0x0000000500117245 */ /* 0x000fe20000201400 */
[--C-:B-----5:R-:W-:Y:S02]  /*01f0*/  HADD2.F32 R4, -RZ, R12.reuse.H0_H0 ;  /* 0x2000000cff047230 */ /* 0x120fe40000004100 */
[----:B------:R-:W-:Y:S02]  /*0200*/  HADD2.F32 R5, -RZ, R12.H1_H1 ;  /* 0x3000000cff057230 */ /* 0x000fe40000004100 */
[C---:B---3--:R-:W-:Y:S01]  /*0210*/  FMUL.FTZ R15, R10.reuse, R15 ;  /* 0x0000000f0a0f7220 */ /* 0x048fe20000410000 */
[----:B------:R-:W-:-:S03]  /*0220*/  FMUL.FTZ R14, R10, R17 ;  /* 0x000000110a0e7220 */ /* 0x000fc60000410000 */
[----:B--2---:R-:W-:Y:S01]  /*0230*/  FMUL.FTZ R15, R8, R15 ;  /* 0x0000000f080f7220 */ /* 0x004fe20000410000 */
[----:B------:R-:W-:-:S03]  /*0240*/  FMUL.FTZ R14, R9, R14 ;  /* 0x0000000e090e7220 */ /* 0x000fc60000410000 */
[----:B------:R-:W-:Y:S01]  /*0250*/  FFMA.FTZ R4, R15, 6.1999999161344021559e-05, R4 ;  /* 0x388205ff0f047823 */ /* 0x000fe20000010004 */
[----:B------:R-:W-:Y:S01]  /*0260*/  FFMA.FTZ R5, R14, 6.1999999161344021559e-05, R5 ;  /* 0x388205ff0e057823 */ /* 0x000fe20000010005 */
[--C-:B------:R-:W-:Y:S02]  /*0270*/  HADD2.F32 R9, -RZ, R3.reuse.H0_H0 ;  /* 0x20000003ff097230 */ /* 0x100fe40000004100 */
[----:B------:R-:W-:-:S03]  /*0280*/  HADD2.F32 R8, -RZ, R3.H1_H1 ;  /* 0x30000003ff087230 */ /* 0x000fc60000004100 */
[----:B------:R-:W-:Y:S02]  /*0290*/  FADD.FTZ R3, R4, R9 ;  /* 0x0000000904037221 */ /* 0x000fe40000010000 */
[----:B------:R-:W-:-:S05]  /*02a0*/  FADD.FTZ R4, R5, R8 ;  /* 0x0000000805047221 */ /* 0x000fca0000010000 */
[----:B------:R-:W-:-:S05]  /*02b0*/  F2FP.F16.F32.PACK_AB R5, R4, R3 ;  /* 0x000000030405723e */ /* 0x000fca00000000ff */
[----:B------:R0:W-:Y:S01]  /*02c0*/  STG.E desc[UR6][R6.64], R5 ;  /* 0x0000000506007986 */ /* 0x0001e2000c101906 */
[----:B------:R-:W-:Y:S01]  /*02d0*/  FADD.FTZ R9, RZ, R3 ;  /* 0x00000003ff097221 */ /* 0x000fe20000010000 */
[----:B------:R-:W-:-:S03]  /*02e0*/  FFMA.FTZ R11, R3, R3, RZ ;  /* 0x00000003030b7223 */ /* 0x000fc600000100ff */
[C---:B------:R-:W-:Y:S01]  /*02f0*/  FADD.FTZ R9, R4.reuse, R9 ;  /* 0x0000000904097221 */ /* 0x040fe20000010000 */
[----:B------:R-:W-:-:S07]  /*0300*/  FFMA.FTZ R8, R4, R4, R11 ;  /* 0x0000000404087223 */ /* 0x000fce000001000b */
.L_x_572:
[----:B------:R-:W-:Y:S05]  /*0310*/  BSYNC.RECONVERGENT B0 ;  /* 0x0000000000007941 */ /* 0x000fea0003800200 */
.L_x_571:
[----:B------:R-:W1:Y:S01]  /*0320*/  SHFL.BFLY PT, R10, R9, 0x10, 0x1f ;  /* 0x0e001f00090a7f89 */ /* 0x000e6200000e0000 */
[----:B0-----:R-:W0:Y:S03]  /*0330*/  LDC.64 R6, c[0x0][0x3c8] ;  /* 0x0000f200ff067b82 */ /* 0x001e260000000a00 */
[----:B------:R-:W2:Y:S01]  /*0340*/  SHFL.BFLY PT, R5, R8, 0x10, 0x1f ;  /* 0x0e001f0008057f89 */ /* 0x000ea200000e0000 */
[----:B-1----:R-:W-:Y:S01]  /*0350*/  FADD.FTZ R10, R10, R9 ;  /* 0x000000090a0a7221 */ /* 0x002fe20000010000 */
[----:B--2---:R-:W-:-:S04]  /*0360*/  FADD.FTZ R13, R5, R8 ;  /* 0x00000008050d7221 */ /* 0x004fc80000010000 */
[----:B------:R-:W1:Y:S04]  /*0370*/  SHFL.BFLY PT, R11, R10, 0x8, 0x1f ;  /* 0x0d001f000a0b7f89 */ /* 0x000e6800000e0000 */
[----:B------:R-:W2:Y:S01]  /*0380*/  SHFL.BFLY PT, R12, R13, 0x8, 0x1f ;  /* 0x0d001f000d0c7f89 */ /* 0x000ea200000e0000 */
[----:B------:R-:W3:Y:S03]  /*0390*/  LDCU UR4, c[0x0][0x360] ;  /* 0x00006c00ff0477ac */ /* 0x000ee60008000800 */
[----:B0-----:R0:W5:Y:S01]  /*03a0*/  LDG.E.CONSTANT R5, desc[UR6][R6.64] ;  /* 0x0000000606057981 */ /* 0x001162000c1e9900 */
[----:B------:R-:W-:Y:S01]  /*03b0*/  BSSY.RECONVERGENT B0, `(.L_x_573) ;  /* 0x0000059000007945 */ /* 0x000fe20003800200 */
[----:B0-----:R-:W-:-:S02]  /*03c0*/  LOP3.LUT P1, R6, R2, 0x1f, RZ, 0xc0, !PT ;  /* 0x0000001f02067812 */ /* 0x001fc4000782c0ff */
[----:B------:R-:W-:Y:S02]  /*03d0*/  I2FP.F32.U32 R7, R2 ;  /* 0x0000000200077245 */ /* 0x000fe40000201000 */
[----:B---3--:R-:W-:Y:S01]  /*03e0*/  I2FP.F32.U32 R8, UR4 ;  /* 0x0000000400087c45 */ /* 0x008fe20008201000 */
[----:B-1----:R-:W-:Y:S01]  /*03f0*/  FADD.FTZ R11, R10, R11 ;  /* 0x0000000b0a0b7221 */ /* 0x002fe20000010000 */
[----:B--2---:R-:W-:-:S03]  /*0400*/  FADD.FTZ R14, R13, R12 ;  /* 0x0000000c0d0e7221 */ /* 0x004fc60000010000 */
[----:B------:R-:W-:Y:S01]  /*0410*/  FMUL.FTZ R10, R8, 0.03125 ;  /* 0x3d000000080a7820 */ /* 0x000fe20000410000 */
[----:B------:R-:W0:Y:S04]  /*0420*/  SHFL.BFLY PT, R12, R11, 0x4, 0x1f ;  /* 0x0c801f000b0c7f89 */ /* 0x000e2800000e0000 */
[----:B------:R-:W1:Y:S01]  /*0430*/  SHFL.BFLY PT, R9, R14, 0x4, 0x1f ;  /* 0x0c801f000e097f89 */ /* 0x000e6200000e0000 */
[----:B------:R-:W-:-:S13]  /*0440*/  FSETP.GT.FTZ.AND P2, PT, R10, R7, PT ;  /* 0x000000070a00720b */ /* 0x000fda0003f54000 */
[----:B------:R-:W2:Y:S01]  /*0450*/  @P2 S2R R13, SR_CgaCtaId ;  /* 0x00000000000d2919 */ /* 0x000ea20000008800 */
[----:B0-----:R-:W-:Y:S01]  /*0460*/  FADD.FTZ R12, R11, R12 ;  /* 0x0000000c0b0c7221 */ /* 0x001fe20000010000 */
[----:B------:R-:W-:Y:S01]  /*0470*/  @!P1 MOV R11, 0x400 ;  /* 0x00000400000b9802 */ /* 0x000fe20000000f00 */
[----:B-1----:R-:W-:-:S03]  /*0480*/  FADD.FTZ R15, R14, R9 ;  /* 0x000000090e0f7221 */ /* 0x002fc60000010000 */
[----:B------:R-:W-:Y:S01]  /*0490*/  @!P1 IADD3 R11, PT, PT, R11, 0x8, RZ ;  /* 0x000000080b0b9810 */ /* 0x000fe20007ffe0ff */
[----:B------:R-:W0:Y:S04]  /*04a0*/  SHFL.BFLY PT, R9, R12, 0x2, 0x1f ;  /* 0x0c401f000c097f89 */ /* 0x000e2800000e0000 */
[----:B------:R-:W1:Y:S01]  /*04b0*/  SHFL.BFLY PT, R8, R15, 0x2, 0x1f ;  /* 0x0c401f000f087f89 */ /* 0x000e6200000e0000 */
[----:B------:R-:W3:Y:S01]  /*04c0*/  @!P1 S2R R14, SR_CgaCtaId ;  /* 0x00000000000e9919 */ /* 0x000ee20000008800 */
[----:B0-----:R-:W-:Y:S01]  /*04d0*/  FADD.FTZ R9, R12, R9 ;  /* 0x000000090c097221 */ /* 0x001fe20000010000 */
[----:B------:R-:W-:Y:S01]  /*04e0*/  @P2 MOV R12, 0x400 ;  /* 0x00000400000c2802 */ /* 0x000fe20000000f00 */
[----:B-1----:R-:W-:-:S03]  /*04f0*/  FADD.FTZ R7, R15, R8 ;  /* 0x000000080f077221 */ /* 0x002fc60000010000 */
[----:B------:R-:W-:Y:S01]  /*0500*/  @P2 IADD3 R12, PT, PT, R12, 0x8, RZ ;  /* 0x000000080c0c2810 */ /* 0x000fe20007ffe0ff */
[----:B------:R-:W0:Y:S03]  /*0510*/  SHFL.BFLY PT, R8, R9, 0x1, 0x1f ;  /* 0x0c201f0009087f89 */ /* 0x000e2600000e0000 */
[----:B--2---:R-:W-:Y:S01]  /*0520*/  @P2 LEA R13, R13, R12, 0x18 ;  /* 0x0000000c0d0d2211 */ /* 0x004fe200078ec0ff */
[----:B------:R-:W1:Y:S01]  /*0530*/  SHFL.BFLY PT, R10, R7, 0x1, 0x1f ;  /* 0x0c201f00070a7f89 */ /* 0x000e6200000e0000 */
[----:B---3--:R-:W-:-:S04]  /*0540*/  @!P1 LEA R11, R14, R11, 0x18 ;  /* 0x0000000b0e0b9211 */ /* 0x008fc800078ec0ff */
[----:B------:R-:W-:Y:S01]  /*0550*/  @!P1 LEA.HI R11, R2, R11, RZ, 0x1d ;  /* 0x0000000b020b9211 */ /* 0x000fe200078fe8ff */
[----:B0-----:R-:W-:Y:S01]  /*0560*/  FADD.FTZ R14, R9, R8 ;  /* 0x00000008090e7221 */ /* 0x001fe20000010000 */
[----:B------:R-:W-:Y:S01]  /*0570*/  @P2 LEA R8, R6, R13, 0x2 ;  /* 0x0000000d06082211 */ /* 0x000fe200078e10ff */
[----:B-1----:R-:W-:-:S03]  /*0580*/  FADD.FTZ R16, R7, R10 ;  /* 0x0000000a07107221 */ /* 0x002fc60000010000 */
[----:B------:R-:W-:Y:S01]  /*0590*/  @!P1 STS [R11], R14 ;  /* 0x0000000e0b009388 */ /* 0x000fe20000000800 */
[----:B------:R-:W-:-:S03]  /*05a0*/  CS2R R6, SRZ ;  /* 0x0000000000067805 */ /* 0x000fc6000001ff00 */
[----:B------:R-:W-:Y:S01]  /*05b0*/  @!P1 STS [R11+0x84], R16 ;  /* 0x000084100b009388 */ /* 0x000fe20000000800 */
[----:B------:R-:W-:Y:S01]  /*05c0*/  BAR.SYNC.DEFER_BLOCKING 0x0 ;  /* 0x0000000000007b1d */ /* 0x000fe20000010000 */
[----:B------:R-:W-:-:S05]  /*05d0*/  ISETP.NE.AND P1, PT, R2, RZ, PT ;  /* 0x000000ff0200720c */ /* 0x000fca0003f25270 */
        /* <DEDUP_REMOVED lines=54> */
.L_x_574:
[----:B------:R-:W-:Y:S05]  /*0940*/  BSYNC.RECONVERGENT B0 ;  /* 0x0000000000007941 */ /* 0x000fea0003800200 */
.L_x_573:
        /* <DEDUP_REMOVED lines=31> */
.L_x_575:
        /* <DEDUP_REMOVED lines=12> */
.L_x_620:


//--------------------- .text._ZN17fastertransformer37add_bias_input_layernorm_COL32_int8IOILi8ELb1ELb1ELb1EEEvPaS1_P6__halfPKS2_S5_S5_iiff --------------------------
	.section	.text._ZN17fastertransformer37add_bias_input_layernorm_COL32_int8IOILi8ELb1ELb1ELb1EEEvPaS1_P6__halfPKS2_S5_S5_iiff,"ax",@progbits
	.align	128
        .global         _ZN17fastertransformer37add_bias_input_layernorm_COL32_int8IOILi8ELb1ELb1ELb1EEEvPaS1_P6__halfPKS2_S5_S5_iiff
        .type           _ZN17fastertransformer37add_bias_input_layernorm_COL32_int8IOILi8ELb1ELb1ELb1EEEvPaS1_P6__halfPKS2_S5_S5_iiff,@function
        .size           _ZN17fastertransformer37add_bias_input_layernorm_COL32_int8IOILi8ELb1ELb1ELb1EEEvPaS1_P6__halfPKS2_S5_S5_iiff,(.L_x_621 - _ZN17fastertransformer37add_bias_input_layernorm_COL32_int8IOILi8ELb1ELb1ELb1EEEvPaS1_P6__halfPKS2_S5_S5_iiff)
        .other          _ZN17fastertransformer37add_bias_input_layernorm_COL32_int8IOILi8ELb1ELb1ELb1EEEvPaS1_P6__halfPKS2_S5_S5_iiff,@"STO_CUDA_ENTRY STV_DEFAULT"
_ZN17fastertransformer37add_bias_input_layernorm_COL32_int8IOILi8ELb1ELb1ELb1EEEvPaS1_P6__halfPKS2_S5_S5_iiff:
.text._ZN17fastertransformer37add_bias_input_layernorm_COL32_int8IOILi8ELb1ELb1ELb1EEEvPaS1_P6__halfPKS2_S5_S5_iiff:
[----:B------:R-:W-:Y:S01]  /*0000*/  LDC R1, c[0x0][0x37c] ;  /* 0x0000df00ff017b82 */ /* 0x000fe20000000800 */
[----:B------:R-:W0:Y:S01]  /*0010*/  S2R R24, SR_TID.X ;  /* 0x0000000000187919 */ /* 0x000e220000002100 */
[----:B------:R-:W1:Y:S06]  /*0020*/  LDCU UR4, c[0x0][0x3b0] ;  /* 0x00007600ff0477ac */ /* 0x000e6c0008000800 */
[----:B------:R-:W2:Y:S01]  /*0030*/  LDC.64 R18, c[0x0][0x390] ;  /* 0x0000e400ff127b82 */ /* 0x000ea20000000a00 */
[----:B------:R-:W3:Y:S01]  /*0040*/  S2R R3, SR_CTAID.X ;  /* 0x0000000000037919 */ /* 0x000ee20000002500 */
[----:B------:R-:W4:Y:S01]  /*0050*/  LDCU.64 UR6, c[0x0][0x388] ;  /* 0x00007100ff0677ac */ /* 0x000f220008000a00 */
[----:B------:R-:W4:Y:S05]  /*0060*/  LDCU.64 UR8, c[0x0][0x358] ;  /* 0x00006b00ff0877ac */ /* 0x000f2a0008000a00 */
[----:B------:R-:W2:Y:S01]  /*0070*/  LDC.64 R12, c[0x0][0x398] ;  /* 0x0000e600ff0c7b82 */ /* 0x000ea20000000a00 */
[----:B0-----:R-:W-:-:S04]  /*0080*/  SHF.L.U32 R33, R24, 0x3, RZ ;  /* 0x0000000318217819 */ /* 0x001fc800000006ff */
[C---:B------:R-:W-:Y:S02]  /*0090*/  LOP3.LUT R0, R33.reuse, 0x18, RZ, 0xc0, !PT ;  /* 0x0000001821007812 */ /* 0x040fe400078ec0ff */
[----:B------:R-:W-:Y:S02]  /*00a0*/  LOP3.LUT R2, R33, 0x1fe0, RZ, 0xc0, !PT ;  /* 0x00001fe021027812 */ /* 0x000fe400078ec0ff */
[----:B---3--:R-:W-:-:S05]  /*00b0*/  LEA R3, R3, R0, 0x5 ;  /* 0x0000000003037211 */ /* 0x008fca00078e28ff */
[----:B-1----:R-:W-:Y:S01]  /*00c0*/  IMAD R2, R2, UR4, R3 ;  /* 0x0000000402027c24 */ /* 0x002fe2000f8e0203 */
[----:B------:R-:W0:Y:S04]  /*00d0*/  LDCU UR4, c[0x0][0x3b8] ;  /* 0x00007700ff0477ac */ /* 0x000e280008000800 */
[----:B------:R-:W-:Y:S02]  /*00e0*/  SHF.R.S32.HI R0, RZ, 0x1f, R2 ;  /* 0x0000001fff007819 */ /* 0x000fe40000011402 */
[----:B----4-:R-:W-:-:S04]  /*00f0*/  IADD3 R4, P0, PT, R2, UR6, RZ ;  /* 0x0000000602047c10 */ /* 0x010fc8000ff1e0ff */
[----:B------:R-:W-:-:S06]  /*0100*/  IADD3.X R5, PT, PT, R0, UR7, RZ, P0, !PT ;  /* 0x0000000700057c10 */ /* 0x000fcc00087fe4ff */
[----:B------:R-:W3:Y:S01]  /*0110*/  LDG.E.64 R4, desc[UR8][R4.64] ;  /* 0x0000000804047981 */ /* 0x000ee2000c1e1b00 */
[----:B--2---:R-:W-:-:S04]  /*0120*/  IMAD.WIDE R18, R2, 0x2, R18 ;  /* 0x0000000202127825 */ /* 0x004fc800078e0212 */
[----:B------:R-:W-:Y:S01]  /*0130*/  IMAD.WIDE.U32 R12, R33, 0x2, R12 ;  /* 0x00000002210c7825 */ /* 0x000fe200078e000c */
[----:B------:R-:W2:Y:S05]  /*0140*/  LDG.E.128 R8, desc[UR8][R18.64] ;  /* 0x0000000812087981 */ /* 0x000eaa000c1e1d00 */
[----:B------:R-:W4:Y:S01]  /*0150*/  LDG.E.128 R12, desc[UR8][R12.64] ;  /* 0x000000080c0c7981 */ /* 0x000f22000c1e1d00 */
[----:B------:R-:W1:Y:S01]  /*0160*/  S2UR UR6, SR_CgaCtaId ;  /* 0x00000000000679c3 */ /* 0x000e620000008800 */
[----:B---3--:R-:W-:Y:S02]  /*0170*/  LOP3.LUT R7, R5, 0xff, RZ, 0xc0, !PT ;  /* 0x000000ff05077812 */ /* 0x008fe400078ec0ff */
[----:B------:R-:W-:-:S02]  /*0180*/  SHF.R.S64 R23, R4, 0x10, R5 ;  /* 0x0000001004177819 */ /* 0x000fc40000001005 */
[----:B------:R-:W-:Y:S02]  /*0190*/  SHF.R.S64 R20, R4, 0x18, R5 ;  /* 0x0000001804147819 */ /* 0x000fe40000001005 */
[----:B------:R-:W-:Y:S02]  /*01a0*/  SHF.R.U64 R3, R7, 0x7, RZ ;  /* 0x0000000707037819 */ /* 0x000fe400000012ff */
[----:B------:R-:W-:Y:S02]  /*01b0*/  LOP3.LUT R23, R23, 0xff, RZ, 0xc0, !PT ;  /* 0x000000ff17177812 */ /* 0x000fe400078ec0ff */
[----:B------:R-:W-:Y:S02]  /*01c0*/  LOP3.LUT R20, R20, 0xff, RZ, 0xc0, !PT ;  /* 0x000000ff14147812 */ /* 0x000fe400078ec0ff */
[----:B------:R-:W-:Y:S02]  /*01d0*/  ISETP.NE.U32.AND P1, PT, R3, RZ, PT ;  /* 0x000000ff0300720c */ /* 0x000fe40003f25070 */
[----:B------:R-:W-:-:S02]  /*01e0*/  SHF.R.U64 R16, R23, 0x7, RZ ;  /* 0x0000000717107819 */ /* 0x000fc400000012ff */
[----:B------:R-:W-:Y:S02]  /*01f0*/  SHF.R.U64 R6, R20, 0x7, RZ ;  /* 0x0000000714067819 */ /* 0x000fe400000012ff */
[----:B------:R-:W-:Y:S02]  /*0200*/  ISETP.NE.U32.AND.EX P1, PT, RZ, RZ, PT, P1 ;  /* 0x000000ffff00720c */ /* 0x000fe40003f25110 */
[----:B------:R-:W-:Y:S02]  /*0210*/  ISETP.NE.U32.AND P0, PT, R16, RZ, PT ;  /* 0x000000ff1000720c */ /* 0x000fe40003f05070 */
[----:B------:R-:W-:Y:S02]  /*0220*/  ISETP.NE.U32.AND P2, PT, R6, RZ, PT ;  /* 0x000000ff0600720c */ /* 0x000fe40003f45070 */
[--C-:B------:R-:W-:Y:S02]  /*0230*/  SHF.R.S32.HI R17, RZ, 0x8, R5.reuse ;  /* 0x00000008ff117819 */ /* 0x100fe40000011405 */
[----:B------:R-:W-:-:S02]  /*0240*/  SHF.R.S32.HI R21, RZ, 0x10, R5 ;  /* 0x00000010ff157819 */ /* 0x000fc40000011405 */
[----:B------:R-:W-:Y:S02]  /*0250*/  ISETP.NE.U32.AND.EX P0, PT, RZ, RZ, PT, P0 ;  /* 0x000000ffff00720c */ /* 0x000fe40003f05100 */
[----:B------:R-:W-:Y:S02]  /*0260*/  LOP3.LUT R17, R17, 0xff, RZ, 0xc0, !PT ;  /* 0x000000ff11117812 */ /* 0x000fe400078ec0ff */
[----:B------:R-:W-:Y:S02]  /*0270*/  LOP3.LUT R21, R21, 0xff, RZ, 0xc0, !PT ;  /* 0x000000ff15157812 */ /* 0x000fe400078ec0ff */
[----:B------:R-:W-:Y:S02]  /*0280*/  ISETP.NE.U32.AND.EX P2, PT, RZ, RZ, PT, P2 ;  /* 0x000000ffff00720c */ /* 0x000fe40003f45120 */
[----:B------:R-:W-:Y:S02]  /*0290*/  SHF.R.S32.HI R5, RZ, 0x18, R5 ;  /* 0x00000018ff057819 */ /* 0x000fe40000011405 */
[----:B------:R-:W-:-:S02]  /*02a0*/  SHF.R.U64 R16, R17, 0x7, RZ ;  /* 0x0000000711107819 */ /* 0x000fc400000012ff */
[----:B------:R-:W-:Y:S02]  /*02b0*/  SHF.R.U64 R6, R21, 0x7, RZ ;  /* 0x0000000715067819 */ /* 0x000fe400000012ff */
[----:B------:R-:W-:Y:S02]  /*02c0*/  LOP3.LUT R22, R5, 0xff, RZ, 0xc0, !PT ;  /* 0x000000ff05167812 */ /* 0x000fe400078ec0ff */
[----:B------:R-:W-:Y:S02]  /*02d0*/  PRMT R3, R4, 0x9910, RZ ;  /* 0x0000991004037816 */ /* 0x000fe400000000ff */
[----:B------:R-:W-:Y:S01]  /*02e0*/  @P1 LOP3.LUT R7, R7, 0xffffff00, RZ, 0xfc, !PT ;  /* 0xffffff0007071812 */ /* 0x000fe200078efcff */
[----:B------:R-:W0:Y:S01]  /*02f0*/  I2F.S8 R4, R4 ;  /* 0x0000000400047306 */ /* 0x000e220000001400 */
[----:B------:R-:W-:Y:S02]  /*0300*/  ISETP.NE.U32.AND P1, PT, R16, RZ, PT ;  /* 0x000000ff1000720c */ /* 0x000fe40003f25070 */
[----:B------:R-:W-:-:S02]  /*0310*/  ISETP.NE.U32.AND P3, PT, R6, RZ, PT ;  /* 0x000000ff0600720c */ /* 0x000fc40003f65070 */
[----:B------:R-:W-:Y:S02]  /*0320*/  SHF.R.U64 R6, R22, 0x7, RZ ;  /* 0x0000000716067819 */ /* 0x000fe400000012ff */
[----:B------:R-:W-:Y:S01]  /*0330*/  SHF.R.S32.HI R3, RZ, 0x8, R3 ;  /* 0x00000008ff037819 */ /* 0x000fe20000011403 */
[----:B------:R-:W3:Y:S01]  /*0340*/  I2F.S8 R7, R7 ;  /* 0x0000000700077306 */ /* 0x000ee20000001400 */
[----:B------:R-:W-:Y:S02]  /*0350*/  @P0 LOP3.LUT R23, R23, 0xffffff00, RZ, 0xfc, !PT ;  /* 0xffffff0017170812 */ /* 0x000fe400078efcff */
[----:B------:R-:W-:Y:S02]  /*0360*/  ISETP.NE.U32.AND.EX P0, PT, RZ, RZ, PT, P1 ;  /* 0x000000ffff00720c */ /* 0x000fe40003f05110 */
[----:B------:R-:W-:Y:S02]  /*0370*/  ISETP.NE.U32.AND P1, PT, R6, RZ, PT ;  /* 0x000000ff0600720c */ /* 0x000fe40003f25070 */
[----:B------:R-:W-:Y:S01]  /*0380*/  @P2 LOP3.LUT R20, R20, 0xffffff00, RZ, 0xfc, !PT ;  /* 0xffffff0014142812 */ /* 0x000fe200078efcff */
[----:B------:R-:W1:Y:S01]  /*0390*/  I2F.S16 R3, R3 ;  /* 0x0000000300037306 */ /* 0x000e620000101400 */
[----:B------:R-:W-:Y:S01]  /*03a0*/  ISETP.NE.U32.AND.EX P1, PT, RZ, RZ, PT, P1 ;  /* 0x000000ffff00720c */ /* 0x000fe20003f25110 */
[----:B0-----:R-:W-:Y:S01]  /*03b0*/  FMUL.FTZ R4, R4, UR4 ;  /* 0x0000000404047c20 */ /* 0x001fe20008410000 */
[----:B------:R-:W-:-:S04]  /*03c0*/  ISETP.NE.U32.AND.EX P3, PT, RZ, RZ, PT, P3 ;  /* 0x000000ffff00720c */ /* 0x000fc80003f65130 */
[----:B------:R-:W-:Y:S01]  /*03d0*/  F2FP.F16.F32.PACK_AB R4, RZ, R4 ;  /* 0x00000004ff04723e */ /* 0x000fe200000000ff */
[----:B------:R-:W0:Y:S01]  /*03e0*/  I2F.S8 R6, R20 ;  /* 0x0000001400067306 */ /* 0x000e220000001400 */
[----:B------:R-:W-:Y:S01]  /*03f0*/  @P0 LOP3.LUT R17, R17, 0xffffff00, RZ, 0xfc, !PT ;  /* 0xffffff0011110812 */ /* 0x000fe200078efcff */
[----:B---3--:R-:W-:Y:S01]  /*0400*/  FMUL.FTZ R16, R7, UR4 ;  /* 0x0000000407107c20 */ /* 0x008fe20008410000 */
[----:B------:R-:W-:-:S03]  /*0410*/  LOP3.LUT P0, R30, R24, 0x1f, RZ, 0xc0, !PT ;  /* 0x0000001f181e7812 */ /* 0x000fc6000780c0ff */
[----:B------:R-:W-:Y:S01]  /*0420*/  @P1 LOP3.LUT R22, R22, 0xffffff00, RZ, 0xfc, !PT ;  /* 0xffffff0016161812 */ /* 0x000fe200078efcff */
[----:B-1----:R-:W-:Y:S01]  /*0430*/  FMUL.FTZ R3, R3, UR4 ;  /* 0x0000000403037c20 */ /* 0x002fe20008410000 */
[----:B------:R-:W1:Y:S01]  /*0440*/  I2F.S8 R5, R23 ;  /* 0x0000001700057306 */ /* 0x000e620000001400 */
[----:B------:R-:W-:Y:S02]  /*0450*/  @P3 LOP3.LUT R21, R21, 0xffffff00, RZ, 0xfc, !PT ;  /* 0xffffff0015153812 */ /* 0x000fe400078efcff */
[----:B------:R-:W-:Y:S02]  /*0460*/  F2FP.F16.F32.PACK_AB R16, RZ, R16 ;  /* 0x00000010ff10723e */ /* 0x000fe400000000ff */
[----:B------:R-:W-:Y:S01]  /*0470*/  F2FP.F16.F32.PACK_AB R3, RZ, R3 ;  /* 0x00000003ff03723e */ /* 0x000fe200000000ff */
[----:B0-----:R-:W-:Y:S02]  /*0480*/  FMUL.FTZ R6, R6, UR4 ;  /* 0x0000000406067c20 */ /* 0x001fe40008410000 */
[----:B------:R-:W0:Y:S03]  /*0490*/  I2F.S8 R17, R17 ;  /* 0x0000001100117306 */ /* 0x000e260000001400 */
[----:B------:R-:W-:Y:S01]  /*04a0*/  F2FP.F16.F32.PACK_AB R7, RZ, R6 ;  /* 0x00000006ff07723e */ /* 0x000fe200000000ff */
[----:B--2---:R-:W-:-:S02]  /*04b0*/  HADD2 R6, R8.H0_H0, R4.H0_H0 ;  /* 0x2000000408067230 */ /* 0x004fc40000000800 */
[----:B-1----:R-:W-:Y:S02]  /*04c0*/  FMUL.FTZ R5, R5, UR4 ;  /* 0x0000000405057c20 */ /* 0x002fe40008410000 */
[----:B------:R-:W1:Y:S01]  /*04d0*/  I2F.S8 R22, R22 ;  /* 0x0000001600167306 */ /* 0x000e620000001400 */
[----:B------:R-:W-:Y:S02]  /*04e0*/  HADD2 R4, R8.H1_H1, R3.H0_H0 ;  /* 0x2000000308047230 */ /* 0x000fe40000000c00 */
[--C-:B----4-:R-:W-:Y:S01]  /*04f0*/  HADD2 R3, R6.H0_H0, R12.reuse.H0_H0 ;  /* 0x2000000c06037230 */ /* 0x110fe20000000800 */
[----:B------:R-:W-:Y:S01]  /*0500*/  F2FP.F16.F32.PACK_AB R5, RZ, R5 ;  /* 0x00000005ff05723e */ /* 0x000fe200000000ff */
[----:B------:R-:W-:Y:S02]  /*0510*/  HADD2 R4, R4.H0_H0, R12.H1_H1 ;  /* 0x3000000c04047230 */ /* 0x000fe40000000800 */
[----:B0-----:R-:W-:Y:S01]  /*0520*/  FMUL.FTZ R20, R17, UR4 ;  /* 0x0000000411147c20 */ /* 0x001fe20008410000 */
[----:B------:R-:W0:Y:S01]  /*0530*/  I2F.S8 R21, R21 ;  /* 0x0000001500157306 */ /* 0x000e220000001400 */
[----:B------:R-:W-:-:S02]  /*0540*/  HADD2 R6, R9.H0_H0, R5.H0_H0 ;  /* 0x2000000509067230 */ /* 0x000fc40000000800 */
[----:B------:R-:W-:Y:S02]  /*0550*/  HADD2.F32 R5, -RZ, R3.H0_H0 ;  /* 0x20000003ff057230 */ /* 0x000fe40000004100 */
[----:B------:R-:W-:Y:S02]  /*0560*/  HADD2 R9, R9.H1_H1, R7.H0_H0 ;  /* 0x2000000709097230 */ /* 0x000fe40000000c00 */
[----:B------:R-:W-:Y:S02]  /*0570*/  HADD2.F32 R7, -RZ, R4.H0_H0 ;  /* 0x20000004ff077230 */ /* 0x000fe40000004100 */
[----:B------:R-:W-:Y:S01]  /*0580*/  HADD2 R6, R6.H0_H0, R13.H0_H0 ;  /* 0x2000000d06067230 */ /* 0x000fe20000000800 */
[----:B------:R-:W-:Y:S01]  /*0590*/  F2FP.F16.F32.PACK_AB R20, RZ, R20 ;  /* 0x00000014ff14723e */ /* 0x000fe200000000ff */
[----:B-1----:R-:W-:Y:S01]  /*05a0*/  FMUL.FTZ R22, R22, UR4 ;  /* 0x0000000416167c20 */ /* 0x002fe20008410000 */
[----:B------:R-:W-:Y:S01]  /*05b0*/  FADD.FTZ R8, RZ, R5 ;  /* 0x00000005ff087221 */ /* 0x000fe20000010000 */
[----:B------:R-:W-:-:S02]  /*05c0*/  HADD2 R12, R10.H0_H0, R16.H0_H0 ;  /* 0x200000100a0c7230 */ /* 0x000fc40000000800 */
[----:B------:R-:W-:Y:S02]  /*05d0*/  HADD2.F32 R17, -RZ, R6.H0_H0 ;  /* 0x20000006ff117230 */ /* 0x000fe40000004100 */
[----:B------:R-:W-:Y:S01]  /*05e0*/  HADD2 R16, R9.H0_H0, R13.H1_H1 ;  /* 0x3000000d09107230 */ /* 0x000fe20000000800 */
[----:B------:R-:W-:Y:S01]  /*05f0*/  F2FP.F16.F32.PACK_AB R25, RZ, R22 ;  /* 0x00000016ff19723e */ /* 0x000fe200000000ff */
[----:B------:R-:W-:Y:S01]  /*0600*/  FADD.FTZ R8, R8, R7 ;  /* 0x0000000708087221 */ /* 0x000fe20000010000 */
[----:B------:R-:W-:Y:S02]  /*0610*/  HADD2 R22, R10.H1_H1, R20.H0_H0 ;  /* 0x200000140a167230 */ /* 0x000fe40000000c00 */
[----:B0-----:R-:W-:Y:S01]  /*0620*/  FMUL.FTZ R21, R21, UR4 ;  /* 0x0000000415157c20 */ /* 0x001fe20008410000 */
[--C-:B------:R-:W-:Y:S02]  /*0630*/  HADD2 R20, R12.H0_H0, R14.reuse.H0_H0 ;  /* 0x2000000e0c147230 */ /* 0x100fe40000000800 */
[----:B------:R-:W-:Y:S01]  /*0640*/  FADD.FTZ R8, R8, R17 ;  /* 0x0000001108087221 */ /* 0x000fe20000010000 */
[----:B------:R-:W-:Y:S01]  /*0650*/  HADD2 R22, R22.H0_H0, R14.H1_H1 ;  /* 0x3000000e16167230 */ /* 0x000fe20000000800 */
[----:B------:R-:W0:Y:S01]  /*0660*/  LDCU UR4, c[0x0][0x360] ;  /* 0x00006c00ff0477ac */ /* 0x000e220008000800 */
[----:B------:R-:W-:Y:S01]  /*0670*/  F2FP.F16.F32.PACK_AB R23, RZ, R21 ;  /* 0x00000015ff17723e */ /* 0x000fe200000000ff */
[----:B------:R-:W-:-:S02]  /*0680*/  HADD2.F32 R21, -RZ, R16.H0_H0 ;  /* 0x20000010ff157230 */ /* 0x000fc40000004100 */
[C---:B------:R-:W-:Y:S02]  /*0690*/  HADD2 R25, R11.reuse.H1_H1, R25.H0_H0 ;  /* 0x200000190b197230 */ /* 0x040fe40000000c00 */
[----:B------:R-:W-:Y:S02]  /*06a0*/  HADD2.F32 R27, -RZ, R22.H0_H0 ;  /* 0x20000016ff1b7230 */ /* 0x000fe40000004100 */
[----:B------:R-:W-:Y:S02]  /*06b0*/  HADD2 R26, R11.H0_H0, R23.H0_H0 ;  /* 0x200000170b1a7230 */ /* 0x000fe40000000800 */
[----:B------:R-:W-:Y:S02]  /*06c0*/  HADD2.F32 R23, -RZ, R20.H0_H0 ;  /* 0x20000014ff177230 */ /* 0x000fe40000004100 */
[----:B------:R-:W-:Y:S01]  /*06d0*/  FADD.FTZ R8, R8, R21 ;  /* 0x0000001508087221 */ /* 0x000fe20000010000 */
[--C-:B------:R-:W-:Y:S02]  /*06e0*/  HADD2 R28, R25.H0_H0, R15.reuse.H1_H1 ;  /* 0x3000000f191c7230 */ /* 0x100fe40000000800 */
[----:B------:R-:W-:-:S02]  /*06f0*/  HADD2 R26, R26.H0_H0, R15.H0_H0 ;  /* 0x2000000f1a1a7230 */ /* 0x000fc40000000800 */
[----:B------:R-:W-:Y:S01]  /*0700*/  FADD.FTZ R8, R8, R23 ;  /* 0x0000001708087221 */ /* 0x000fe20000010000 */
[----:B------:R-:W-:Y:S02]  /*0710*/  HADD2.F32 R31, -RZ, R28.H0_H0 ;  /* 0x2000001cff1f7230 */ /* 0x000fe40000004100 */
[----:B------:R-:W-:Y:S02]  /*0720*/  HADD2.F32 R29, -RZ, R26.H0_H0 ;  /* 0x2000001aff1d7230 */ /* 0x000fe40000004100 */
[----:B------:R-:W-:-:S04]  /*0730*/  FADD.FTZ R8, R8, R27 ;  /* 0x0000001b08087221 */ /* 0x000fc80000010000 */
[----:B------:R-:W-:-:S04]  /*0740*/  FADD.FTZ R8, R8, R29 ;  /* 0x0000001d08087221 */ /* 0x000fc80000010000 */
[----:B------:R-:W-:-:S05]  /*0750*/  FADD.FTZ R8, R8, R31 ;  /* 0x0000001f08087221 */ /* 0x000fca0000010000 */
[----:B------:R-:W1:Y:S02]  /*0760*/  SHFL.BFLY PT, R9, R8, 0x10, 0x1f ;  /* 0x0e001f0008097f89 */ /* 0x000e6400000e0000 */
[----:B-1----:R-:W-:-:S05]  /*0770*/  FADD.FTZ R10, R8, R9 ;  /* 0x00000009080a7221 */ /* 0x002fca0000010000 */
[----:B------:R-:W1:Y:S02]  /*0780*/  SHFL.BFLY PT, R9, R10, 0x8, 0x1f ;  /* 0x0d001f000a097f89 */ /* 0x000e6400000e0000 */
[----:B-1----:R-:W-:Y:S01]  /*0790*/  FADD.FTZ R11, R10, R9 ;  /* 0x000000090a0b7221 */ /* 0x002fe20000010000 */
[----:B0-----:R-:W-:Y:S01]  /*07a0*/  I2FP.F32.U32 R10, UR4 ;  /* 0x00000004000a7c45 */ /* 0x001fe20008201000 */
[----:B------:R-:W-:Y:S02]  /*07b0*/  UMOV UR4, 0x400 ;  /* 0x0000040000047882 */ /* 0x000fe40000000000 */
[----:B------:R-:W-:Y:S01]  /*07c0*/  UIADD3 UR5, UPT, UPT, UR4, 0x8, URZ ;  /* 0x0000000804057890 */ /* 0x000fe2000fffe0ff */
[----:B------:R-:W0:Y:S03]  /*07d0*/  SHFL.BFLY PT, R12, R11, 0x4, 0x1f ;  /* 0x0c801f000b0c7f89 */ /* 0x000e2600000e0000 */
[----:B------:R-:W-:-:S06]  /*07e0*/  ULEA UR5, UR6, UR5, 0x18 ;  /* 0x0000000506057291 */ /* 0x000fcc000f8ec0ff */
[----:B------:R-:W-:Y:S02]  /*07f0*/  LEA.HI R25, R24, UR5, RZ, 0x1d ;  /* 0x0000000518197c11 */ /* 0x000fe4000f8fe8ff */
[----:B------:R-:W-:Y:S01]  /*0800*/  LEA R30, R30, UR5, 0x2 ;  /* 0x000000051e1e7c11 */ /* 0x000fe2000f8e10ff */
[----:B0-----:R-:W-:Y:S01]  /*0810*/  FADD.FTZ R14, R11, R12 ;  /* 0x0000000c0b0e7221 */ /* 0x001fe20000010000 */
[----:B------:R-:W-:Y:S01]  /*0820*/  FMUL.FTZ R11, R10, 0.03125 ;  /* 0x3d0000000a0b7820 */ /* 0x000fe20000410000 */
[----:B------:R-:W0:Y:S01]  /*0830*/  LDC.64 R12, c[0x0][0x3a0] ;  /* 0x0000e800ff0c7b82 */ /* 0x000e220000000a00 */
[----:B------:R-:W-:Y:S02]  /*0840*/  I2FP.F32.U32 R10, R24 ;  /* 0x00000018000a7245 */ /* 0x000fe40000201000 */
[----:B------:R-:W1:Y:S02]  /*0850*/  SHFL.BFLY PT, R9, R14, 0x2, 0x1f ;  /* 0x0c401f000e097f89 */ /* 0x000e6400000e0000 */
[----:B------:R-:W-:Y:S01]  /*0860*/  FSETP.GT.FTZ.AND P1, PT, R11, R10, PT ;  /* 0x0000000a0b00720b */ /* 0x000fe20003f34000 */
[----:B0-----:R-:W-:-:S04]  /*0870*/  IMAD.WIDE.U32 R12, R33, 0x2, R12 ;  /* 0x00000002210c7825 */ /* 0x001fc800078e000c */
[----:B-1----:R-:W-:Y:S02]  /*0880*/  FADD.FTZ R15, R14, R9 ;  /* 0x000000090e0f7221 */ /* 0x002fe40000010000 */
[----:B------:R-:W0:Y:S03]  /*0890*/  LDC.64 R8, c[0x0][0x3a8] ;  /* 0x0000ea00ff087b82 */ /* 0x000e260000000a00 */
[----:B------:R-:W1:Y:S01]  /*08a0*/  SHFL.BFLY PT, R32, R15, 0x1, 0x1f ;  /* 0x0c201f000f207f89 */ /* 0x000e6200000e0000 */
[----:B0-----:R-:W-:-:S04]  /*08b0*/  IMAD.WIDE.U32 R8, R33, 0x2, R8 ;  /* 0x0000000221087825 */ /* 0x001fc800078e0008 */
[----:B-1----:R-:W-:Y:S01]  /*08c0*/  FADD.FTZ R34, R15, R32 ;  /* 0x000000200f227221 */ /* 0x002fe20000010000 */
[----:B------:R-:W-:Y:S01]  /*08d0*/  HFMA2 R32, -RZ, RZ, 0, 0 ;  /* 0x00000000ff207431 */ /* 0x000fe200000001ff */
[----:B------:R-:W5:Y:S04]  /*08e0*/  LDG.E.128 R12, desc[UR8][R12.64] ;  /* 0x000000080c0c7981 */ /* 0x000f68000c1e1d00 */
[----:B------:R-:W-:Y:S04]  /*08f0*/  @!P0 STS [R25], R34 ;  /* 0x0000002219008388 */ /* 0x000fe80000000800 */
[----:B------:R-:W5:Y:S01]  /*0900*/  LDG.E.128 R8, desc[UR8][R8.64] ;  /* 0x0000000808087981 */ /* 0x000f62000c1e1d00 */
        /* <DEDUP_REMOVED lines=10> */
[----:B------:R-:W0:Y:S02]  /*09b0*/  SHFL.BFLY PT, R24, R35, 0x2, 0x1f ;  /* 0x0c401f0023187f89 */ /* 0x000e2400000e0000 */
[----:B0-----:R-:W-:Y:S01]  /*09c0*/  FADD.FTZ R34, R35, R24 ;  /* 0x0000001823227221 */ /* 0x001fe20000010000 */
[----:B-1----:R-:W-:-:S04]  /*09d0*/  @!P2 I2FP.F32.S32 R24, R32 ;  /* 0x000000200018a245 */ /* 0x002fc80000201400 */
[----:B------:R-:W0:Y:S02]  /*09e0*/  SHFL.BFLY PT, R37, R34, 0x1, 0x1f ;  /* 0x0c201f0022257f89 */ /* 0x000e2400000e0000 */
        /* <DEDUP_REMOVED lines=49> */
[----:B------:R-:W0:Y:S01]  /*0d00*/  LDCU UR5, c[0x0][0x3b4] ;  /* 0x00007680ff0577ac */ /* 0x000e220008000800 */
[----:B------:R-:W-:Y:S01]  /*0d10*/  UMOV UR6, 0x88e368f1 ;  /* 0x88e368f100067882 */ /* 0x000fe20000000000 */
[----:B------:R-:W-:Y:S01]  /*0d20*/  UMOV UR7, 0x3ee4f8b5 ;  /* 0x3ee4f8b500077882 */ /* 0x000fe20000000000 */
[----:B0-----:R-:W-:-:S06]  /*0d30*/  I2FP.F32.S32 R33, UR5 ;  /* 0x0000000500217c45 */ /* 0x001fcc0008201400 */
        /* <DEDUP_REMOVED lines=23> */
.L_x_577:
[----:B------:R-:W-:Y:S05]  /*0eb0*/  BSYNC.RECONVERGENT B0 ;  /* 0x0000000000007941 */ /* 0x000fea0003800200 */
.L_x_576:
[----:B------:R-:W-:Y:S01]  /*0ec0*/  BAR.SYNC.DEFER_BLOCKING 0x0 ;  /* 0x0000000000007b1d */ /* 0x000fe20000010000 */
[--C-:B-----5:R-:W-:Y:S02]  /*0ed0*/  HADD2.F32 R33, -RZ, R12.reuse.H0_H0 ;  /* 0x2000000cff217230 */ /* 0x120fe40000004100 */
[----:B------:R-:W-:Y:S02]  /*0ee0*/  HADD2.F32 R12, -RZ, R12.H1_H1 ;  /* 0x3000000cff0c7230 */ /* 0x000fe40000004100 */
[--C-:B0-----:R-:W-:Y:S01]  /*0ef0*/  HADD2.F32 R32, -RZ, R9.reuse.H0_H0 ;  /* 0x20000009ff207230 */ /* 0x101fe20000004100 */
[----:B------:R-:W0:Y:S01]  /*0f00*/  LDCU UR5, c[0x0][0x3bc] ;  /* 0x00007780ff0577ac */ /* 0x000e220008000800 */
[----:B------:R-:W-:Y:S02]  /*0f10*/  HADD2.F32 R34, -RZ, R9.H1_H1 ;  /* 0x30000009ff227230 */ /* 0x000fe40000004100 */
[--C-:B------:R-:W-:Y:S01]  /*0f20*/  HADD2.F32 R36, -RZ, R10.reuse.H0_H0 ;  /* 0x2000000aff247230 */ /* 0x100fe20000004100 */
[----:B------:R-:W1:Y:S01]  /*0f30*/  LDCU.64 UR6, c[0x0][0x380] ;  /* 0x00007000ff0677ac */ /* 0x000e620008000a00 */
[----:B------:R-:W-:-:S02]  /*0f40*/  HADD2.F32 R9, -RZ, R10.H1_H1 ;  /* 0x3000000aff097230 */ /* 0x000fc40000004100 */
[--C-:B------:R-:W-:Y:S02]  /*0f50*/  HADD2.F32 R10, -RZ, R11.reuse.H0_H0 ;  /* 0x2000000bff0a7230 */ /* 0x100fe40000004100 */
[----:B------:R-:W-:Y:S02]  /*0f60*/  HADD2.F32 R11, -RZ, R11.H1_H1 ;  /* 0x3000000bff0b7230 */ /* 0x000fe40000004100 */
[--C-:B------:R-:W-:Y:S02]  /*0f70*/  HADD2.F32 R30, -RZ, R8.reuse.H0_H0 ;  /* 0x20000008ff1e7230 */ /* 0x100fe40000004100 */
[----:B------:R-:W-:Y:S01]  /*0f80*/  HADD2.F32 R8, -RZ, R8.H1_H1 ;  /* 0x30000008ff087230 */ /* 0x000fe20000004100 */
[----:B------:R-:W2:Y:S02]  /*0f90*/  LDS.64 R24, [UR4] ;  /* 0x00000004ff187984 */ /* 0x000ea40008000a00 */
[--C-:B--2---:R-:W-:Y:S01]  /*0fa0*/  FADD.FTZ R7, R7, -R24.reuse ;  /* 0x8000001807077221 */ /* 0x104fe20000010000 */
[--C-:B------:R-:W-:Y:S01]  /*0fb0*/  FADD.FTZ R5, R5, -R24.reuse ;  /* 0x8000001805057221 */ /* 0x100fe20000010000 */
[--C-:B------:R-:W-:Y:S01]  /*0fc0*/  FADD.FTZ R17, R17, -R24.reuse ;  /* 0x8000001811117221 */ /* 0x100fe20000010000 */
[--C-:B------:R-:W-:Y:S01]  /*0fd0*/  FADD.FTZ R21, R21, -R24.reuse ;  /* 0x8000001815157221 */ /* 0x100fe20000010000 */
[--C-:B------:R-:W-:Y:S01]  /*0fe0*/  FADD.FTZ R23, R23, -R24.reuse ;  /* 0x8000001817177221 */ /* 0x100fe20000010000 */
[--C-:B------:R-:W-:Y:S01]  /*0ff0*/  FADD.FTZ R27, R27, -R24.reuse ;  /* 0x800000181b1b7221 */ /* 0x100fe20000010000 */
[--C-:B------:R-:W-:Y:S01]  /*1000*/  FADD.FTZ R29, R29, -R24.reuse ;  /* 0x800000181d1d7221 */ /* 0x100fe20000010000 */
[----:B------:R-:W-:Y:S01]  /*1010*/  FADD.FTZ R24, R31, -R24 ;  /* 0x800000181f187221 */ /* 0x000fe20000010000 */
[----:B------:R-:W-:Y:S01]  /*1020*/  FMUL.FTZ R7, R12, R7 ;  /* 0x000000070c077220 */ /* 0x000fe20000410000 */
[----:B------:R-:W-:Y:S01]  /*1030*/  FMUL.FTZ R5, R33, R5 ;  /* 0x0000000521057220 */ /* 0x000fe20000410000 */
[----:B------:R-:W-:-:S02]  /*1040*/  HADD2.F32 R12, -RZ, R13.H0_H0 ;  /* 0x2000000dff0c7230 */ /* 0x000fc40000004100 */
[----:B------:R-:W-:Y:S02]  /*1050*/  HADD2.F32 R31, -RZ, R13.H1_H1 ;  /* 0x3000000dff1f7230 */ /* 0x000fe40000004100 */
[----:B------:R-:W-:Y:S01]  /*1060*/  FFMA.FTZ R7, R7, R25, R8 ;  /* 0x0000001907077223 */ /* 0x000fe20000010008 */
[--C-:B------:R-:W-:Y:S02]  /*1070*/  HADD2.F32 R13, -RZ, R14.reuse.H0_H0 ;  /* 0x2000000eff0d7230 */ /* 0x100fe40000004100 */
[----:B------:R-:W-:Y:S01]  /*1080*/  FMUL.FTZ R17, R12, R17 ;  /* 0x000000110c117220 */ /* 0x000fe20000410000 */
[----:B------:R-:W-:Y:S02]  /*1090*/  HADD2.F32 R33, -RZ, R14.H1_H1 ;  /* 0x3000000eff217230 */ /* 0x000fe40000004100 */
[----:B------:R-:W-:Y:S01]  /*10a0*/  FMUL.FTZ R21, R31, R21 ;  /* 0x000000151f157220 */ /* 0x000fe20000410000 */
[--C-:B------:R-:W-:Y:S02]  /*10b0*/  HADD2.F32 R14, -RZ, R15.reuse.H0_H0 ;  /* 0x2000000fff0e7230 */ /* 0x100fe40000004100 */
[----:B------:R-:W-:Y:S01]  /*10c0*/  FMUL.FTZ R13, R13, R23 ;  /* 0x000000170d0d7220 */ /* 0x000fe20000410000 */
[----:B------:R-:W-:-:S02]  /*10d0*/  HADD2.F32 R15, -RZ, R15.H1_H1 ;  /* 0x3000000fff0f7230 */ /* 0x000fc40000004100 */
[----:B------:R-:W-:Y:S01]  /*10e0*/  FMUL.FTZ R12, R33, R27 ;  /* 0x0000001b210c7220 */ /* 0x000fe20000410000 */
[----:B------:R-:W-:Y:S01]  /*10f0*/  FFMA.FTZ R17, R17, R25, R32 ;  /* 0x0000001911117223 */ /* 0x000fe20000010020 */
[----:B------:R-:W-:Y:S01]  /*1100*/  FMUL.FTZ R29, R14, R29 ;  /* 0x0000001d0e1d7220 */ /* 0x000fe20000410000 */
[-C--:B------:R-:W-:Y:S01]  /*1110*/  FFMA.FTZ R21, R21, R25.reuse, R34 ;  /* 0x0000001915157223 */ /* 0x080fe20000010022 */
[----:B------:R-:W-:Y:S01]  /*1120*/  FMUL.FTZ R24, R15, R24 ;  /* 0x000000180f187220 */ /* 0x000fe20000410000 */
[-C--:B------:R-:W-:Y:S01]  /*1130*/  FFMA.FTZ R5, R5, R25.reuse, R30 ;  /* 0x0000001905057223 */ /* 0x080fe2000001001e */
[-C--:B------:R-:W-:Y:S01]  /*1140*/  FFMA.FTZ R10, R29, R25.reuse, R10 ;  /* 0x000000191d0a7223 */ /* 0x080fe2000001000a */
[----:B0-----:R-:W-:Y:S01]  /*1150*/  FMUL.FTZ R17, R17, UR5 ;  /* 0x0000000511117c20 */ /* 0x001fe20008410000 */
[-C--:B------:R-:W-:Y:S01]  /*1160*/  FFMA.FTZ R11, R24, R25.reuse, R11 ;  /* 0x00000019180b7223 */ /* 0x080fe2000001000b */
[----:B------:R-:W-:Y:S01]  /*1170*/  FMUL.FTZ R8, R21, UR5 ;  /* 0x0000000515087c20 */ /* 0x000fe20008410000 */
[-C--:B------:R-:W-:Y:S01]  /*1180*/  FFMA.FTZ R13, R13, R25.reuse, R36 ;  /* 0x000000190d0d7223 */ /* 0x080fe20000010024 */
[----:B------:R-:W-:Y:S01]  /*1190*/  FFMA.FTZ R9, R12, R25, R9 ;  /* 0x000000190c097223 */ /* 0x000fe20000010009 */
[----:B------:R-:W-:Y:S01]  /*11a0*/  FMUL.FTZ R14, R10, UR5 ;  /* 0x000000050a0e7c20 */ /* 0x000fe20008410000 */
[----:B------:R-:W-:Y:S01]  /*11b0*/  FMUL.FTZ R11, R11, UR5 ;  /* 0x000000050b0b7c20 */ /* 0x000fe20008410000 */
[----:B-1----:R-:W-:Y:S01]  /*11c0*/  IADD3 R12, P0, PT, R2, UR6, RZ ;  /* 0x00000006020c7c10 */ /* 0x002fe2000ff1e0ff */
[----:B------:R-:W-:Y:S01]  /*11d0*/  FMUL.FTZ R5, R5, UR5 ;  /* 0x0000000505057c20 */ /* 0x000fe20008410000 */
[----:B------:R-:W-:Y:S01]  /*11e0*/  FMUL.FTZ R2, R7, UR5 ;  /* 0x0000000507027c20 */ /* 0x000fe20008410000 */
[----:B------:R-:W-:Y:S01]  /*11f0*/  FMUL.FTZ R15, R13, UR5 ;  /* 0x000000050d0f7c20 */ /* 0x000fe20008410000 */
[----:B------:R-:W-:Y:S01]  /*1200*/  FMUL.FTZ R10, R9, UR5 ;  /* 0x00000005090a7c20 */ /* 0x000fe20008410000 */
[----:B------:R-:W-:-:S02]  /*1210*/  F2IP.S8.F32.NTZ R8, R8, R17, RZ ;  /* 0x0000001108087243 */ /* 0x000fc400000014ff */
[----:B------:R-:W-:Y:S02]  /*1220*/  F2IP.S8.F32.NTZ R11, R11, R14, RZ ;  /* 0x0000000e0b0b7243 */ /* 0x000fe400000014ff */
[----:B------:R-:W-:Y:S02]  /*1230*/  IADD3.X R13, PT, PT, R0, UR7, RZ, P0, !PT ;  /* 0x00000007000d7c10 */ /* 0x000fe400087fe4ff */
[----:B------:R-:W-:Y:S02]  /*1240*/  F2IP.S8.F32.NTZ R14, R2, R5, R8 ;  /* 0x00000005020e7243 */ /* 0x000fe40000001408 */
[----:B------:R-:W-:Y:S02]  /*1250*/  F2IP.S8.F32.NTZ R15, R10, R15, R11 ;  /* 0x0000000f0a0f7243 */ /* 0x000fe4000000140b */
[----:B------:R-:W-:Y:S02]  /*1260*/  PRMT R8, R3, 0x5410, R4 ;  /* 0x0000541003087816 */ /* 0x000fe40000000004 */
[----:B------:R-:W-:Y:S01]  /*1270*/  PRMT R11, R26, 0x5410, R28 ;  /* 0x000054101a0b7816 */ /* 0x000fe2000000001c */
[----:B------:R-:W-:Y:S01]  /*1280*/  STG.E.64 desc[UR8][R12.64], R14 ;  /* 0x0000000e0c007986 */ /* 0x000fe2000c101b08 */
[----:B------:R-:W-:-:S02]  /*1290*/  PRMT R10, R20, 0x5410, R22 ;  /* 0x00005410140a7816 */ /* 0x000fc40000000016 */
[----:B------:R-:W-:-:S05]  /*12a0*/  PRMT R9, R6, 0x5410, R16 ;  /* 0x0000541006097816 */ /* 0x000fca0000000010 */
[----:B------:R-:W-:Y:S01]  /*12b0*/  STG.E.128 desc[UR8][R18.64], R8 ;  /* 0x0000000812007986 */ /* 0x000fe2000c101d08 */
[----:B------:R-:W-:Y:S05]  /*12c0*/  EXIT ;  /* 0x000000000000794d */ /* 0x000fea0003800000 */
.L_x_578:
        /* <DEDUP_REMOVED lines=11> */
.L_x_621:


//--------------------- .text._ZN17fastertransformer48add_bias_input_layernorm_COL32_int8IO_warpReduceILi4ELi8ELb1ELb1ELb1EEEvPaS1_P6__halfPKS2_S5_S5_iiff --------------------------
	.section	.text._ZN17fastertransformer48add_bias_input_layernorm_COL32_int8IO_warpReduceILi4ELi8ELb1ELb1ELb1EEEvPaS1_P6__halfPKS2_S5_S5_iiff,"ax",@progbits
	.align	128
        .global         _ZN17fastertransformer48add_bias_input_layernorm_COL32_int8IO_warpReduceILi4ELi8ELb1ELb1ELb1EEEvPaS1_P6__halfPKS2_S5_S5_iiff
        .type           _ZN17fastertransformer48add_bias_input_layernorm_COL32_int8IO_warpReduceILi4ELi8ELb1ELb1ELb1EEEvPaS1_P6__halfPKS2_S5_S5_iiff,@function
        .size           _ZN17fastertransformer48add_bias_input_layernorm_COL32_int8IO_warpReduceILi4ELi8ELb1ELb1ELb1EEEvPaS1_P6__halfPKS2_S5_S5_iiff,(.L_x_622 - _ZN17fastertransformer48add_bias_input_layernorm_COL32_int8IO_warpReduceILi4ELi8ELb1ELb1ELb1EEEvPaS1_P6__halfPKS2_S5_S5_iiff)
        .other          _ZN17fastertransformer48add_bias_input_layernorm_COL32_int8IO_warpReduceILi4ELi8ELb1ELb1ELb1EEEvPaS1_P6__halfPKS2_S5_S5_iiff,@"STO_CUDA_ENTRY STV_DEFAULT"
_ZN17fastertransformer48add_bias_input_layernorm_COL32_int8IO_warpReduceILi4ELi8ELb1ELb1ELb1EEEvPaS1_P6__halfPKS2_S5_S5_iiff:
.text._ZN17fastertransformer48add_bias_input_layernorm_COL32_int8IO_warpReduceILi4ELi8ELb1ELb1ELb1EEEvPaS1_P6__halfPKS2_S5_S5_iiff:
[----:B------:R-:W-:Y:S01]  /*0000*/  LDC R1, c[0x0][0x37c] ;  /* 0x0000df00ff017b82 */ /* 0x000fe20000000800 */
[----:B------:R-:W0:Y:S01]  /*0010*/  S2R R13, SR_TID.X ;  /* 0x00000000000d7919 */ /* 0x000e220000002100 */
[----:B------:R-:W1:Y:S01]  /*0020*/  LDCU.64 UR6, c[0x0][0x3b0] ;  /* 0x00007600ff0677ac */ /* 0x000e620008000a00 */
[----:B------:R-:W2:Y:S01]  /*0030*/  S2R R2, SR_CTAID.X ;  /* 0x0000000000027919 */ /* 0x000ea20000002500 */
[----:B0-----:R-:W-:Y:S02]  /*0040*/  SHF.L.U32 R0, R13, 0x3, RZ ;  /* 0x000000030d007819 */ /* 0x001fe400000006ff */
[----:B------:R-:W-:Y:S02]  /*0050*/  SHF.R.U32.HI R3, RZ, 0x5, R13 ;  /* 0x00000005ff037819 */ /* 0x000fe4000001160d */
[----:B------:R-:W-:Y:S02]  /*0060*/  LOP3.LUT R12, R0, 0xf8, RZ, 0xc0, !PT ;  /* 0x000000f8000c7812 */ /* 0x000fe400078ec0ff */
[----:B--2---:R-:W-:-:S02]  /*0070*/  LEA R2, R2, R3, 0x2 ;  /* 0x0000000302027211 */ /* 0x004fc400078e10ff */
[----:B-1----:R-:W-:Y:S02]  /*0080*/  ISETP.GE.AND P0, PT, R12, UR7, PT ;  /* 0x000000070c007c0c */ /* 0x002fe4000bf06270 */
[----:B------:R-:W-:Y:S02]  /*0090*/  LOP3.LUT R5, R0, 0x18, RZ, 0xc0, !PT ;  /* 0x0000001800057812 */ /* 0x000fe400078ec0ff */
[----:B------:R-:W-:Y:S02]  /*00a0*/  ISETP.GE.OR P0, PT, R2, UR6, P0 ;  /* 0x0000000602007c0c */ /* 0x000fe40008706670 */
[----:B------:R-:W-:Y:S02]  /*00b0*/  LOP3.LUT R0, R0, 0xe0, RZ, 0xc0, !PT ;  /* 0x000000e000007812 */ /* 0x000fe400078ec0ff */
[----:B------:R-:W-:-:S05]  /*00c0*/  LEA R5, R2, R5, 0x5 ;  /* 0x0000000502057211 */ /* 0x000fca00078e28ff */
[----:B------:R-:W-:-:S04]  /*00d0*/  IMAD R2, R0, UR6, R5 ;  /* 0x0000000600027c24 */ /* 0x000fc8000f8e0205 */
[----:B------:R-:W-:Y:S05]  /*00e0*/  @P0 EXIT ;  /* 0x000000000000094d */ /* 0x000fea0003800000 */
[----:B------:R-:W0:Y:S01]  /*00f0*/  LDCU.64 UR4, c[0x0][0x388] ;  /* 0x00007100ff0477ac */ /* 0x000e220008000a00 */
[----:B------:R-:W-:Y:S01]  /*0100*/  SHF.R.S32.HI R0, RZ, 0x1f, R2 ;  /* 0x0000001fff007819 */ /* 0x000fe20000011402 */
[----:B------:R-:W1:Y:S01]  /*0110*/  LDC.64 R18, c[0x0][0x390] ;  /* 0x0000e400ff127b82 */ /* 0x000e620000000a00 */
[----:B------:R-:W2:Y:S07]  /*0120*/  LDCU.64 UR8, c[0x0][0x358] ;  /* 0x00006b00ff0877ac */ /* 0x000eae0008000a00 */
[----:B------:R-:W3:Y:S01]  /*0130*/  LDC.64 R8, c[0x0][0x398] ;  /* 0x0000e600ff087b82 */ /* 0x000ee20000000a00 */
[----:B0-----:R-:W-:Y:S01]  /*0140*/  IADD3 R14, P0, PT, R2, UR4, RZ ;  /* 0x00000004020e7c10 */ /* 0x001fe2000ff1e0ff */
[----:B------:R-:W0:Y:S06]  /*0150*/  LDCU UR4, c[0x0][0x3b8] ;  /* 0x00007700ff0477ac */ /* 0x000e2c0008000800 */
[----:B------:R-:W4:Y:S01]  /*0160*/  LDC.64 R30, c[0x0][0x3a8] ;  /* 0x0000ea00ff1e7b82 */ /* 0x000f220000000a00 */
[----:B------:R-:W-:-:S06]  /*0170*/  IADD3.X R15, PT, PT, R0, UR5, RZ, P0, !PT ;  /* 0x00000005000f7c10 */ /* 0x000fcc00087fe4ff */
[----:B--2---:R-:W2:Y:S01]  /*0180*/  LDG.E.64 R14, desc[UR8][R14.64] ;  /* 0x000000080e0e7981 */ /* 0x004ea2000c1e1b00 */
[----:B-1----:R-:W-:-:S04]  /*0190*/  IMAD.WIDE R18, R2, 0x2, R18 ;  /* 0x0000000202127825 */ /* 0x002fc800078e0212 */
[----:B---3--:R-:W-:Y:S01]  /*01a0*/  IMAD.WIDE.U32 R8, R12, 0x2, R8 ;  /* 0x000000020c087825 */ /* 0x008fe200078e0008 */
[----:B------:R-:W3:Y:S05]  /*01b0*/  LDG.E.128 R4, desc[UR8][R18.64] ;  /* 0x0000000812047981 */ /* 0x000eea000c1e1d00 */
[----:B------:R-:W4:Y:S01]  /*01c0*/  LDG.E.128 R8, desc[UR8][R8.64] ;  /* 0x0000000808087981 */ /* 0x000f22000c1e1d00 */
[----:B------:R-:W1:Y:S01]  /*01d0*/  S2UR UR5, SR_CgaCtaId ;  /* 0x00000000000579c3 */ /* 0x000e620000008800 */
[----:B--2---:R-:W-:Y:S02]  /*01e0*/  LOP3.LUT R17, R15, 0xff, RZ, 0xc0, !PT ;  /* 0x000000ff0f117812 */ /* 0x004fe400078ec0ff */
        /* <DEDUP_REMOVED lines=14> */
[----:B------:R-:W-:Y:S02]  /*02d0*/  SHF.R.S32.HI R24, RZ, 0x18, R15 ;  /* 0x00000018ff187819 */ /* 0x000fe4000001140f */
[----:B------:R-:W-:Y:S02]  /*02e0*/  LOP3.LUT R20, R20, 0xff, RZ, 0xc0, !PT ;  /* 0x000000ff14147812 */ /* 0x000fe400078ec0ff */
[----:B------:R-:W-:Y:S02]  /*02f0*/  LOP3.LUT R15, R23, 0xff, RZ, 0xc0, !PT ;  /* 0x000000ff170f7812 */ /* 0x000fe400078ec0ff */
[----:B------:R-:W-:Y:S02]  /*0300*/  SHF.R.U64 R25, R20, 0x7, RZ ;  /* 0x0000000714197819 */ /* 0x000fe400000012ff */
[----:B------:R-:W-:-:S02]  /*0310*/  SHF.R.U64 R23, R15, 0x7, RZ ;  /* 0x000000070f177819 */ /* 0x000fc400000012ff */
[----:B------:R-:W-:Y:S02]  /*0320*/  LOP3.LUT R24, R24, 0xff, RZ, 0xc0, !PT ;  /* 0x000000ff18187812 */ /* 0x000fe400078ec0ff */
[----:B------:R-:W-:Y:S02]  /*0330*/  @P1 LOP3.LUT R17, R17, 0xffffff00, RZ, 0xfc, !PT ;  /* 0xffffff0011111812 */ /* 0x000fe400078efcff */
[----:B------:R-:W-:Y:S02]  /*0340*/  PRMT R16, R14, 0x9910, RZ ;  /* 0x000099100e107816 */ /* 0x000fe400000000ff */
[----:B------:R-:W-:Y:S01]  /*0350*/  ISETP.NE.U32.AND.EX P2, PT, RZ, RZ, PT, P2 ;  /* 0x000000ffff00720c */ /* 0x000fe20003f45120 */
[----:B------:R-:W0:Y:S01]  /*0360*/  I2F.S8 R14, R14 ;  /* 0x0000000e000e7306 */ /* 0x000e220000001400 */
[----:B------:R-:W-:Y:S02]  /*0370*/  ISETP.NE.U32.AND P1, PT, R25, RZ, PT ;  /* 0x000000ff1900720c */ /* 0x000fe40003f25070 */
[----:B------:R-:W-:-:S02]  /*0380*/  ISETP.NE.U32.AND P3, PT, R23, RZ, PT ;  /* 0x000000ff1700720c */ /* 0x000fc40003f65070 */
[----:B------:R-:W-:Y:S02]  /*0390*/  SHF.R.U64 R23, R24, 0x7, RZ ;  /* 0x0000000718177819 */ /* 0x000fe400000012ff */
[----:B------:R-:W-:Y:S01]  /*03a0*/  @P0 LOP3.LUT R21, R21, 0xffffff00, RZ, 0xfc, !PT ;  /* 0xffffff0015150812 */ /* 0x000fe200078efcff */
[----:B------:R-:W2:Y:S01]  /*03b0*/  I2F.S8 R17, R17 ;  /* 0x0000001100117306 */ /* 0x000ea20000001400 */
[----:B------:R-:W-:Y:S02]  /*03c0*/  SHF.R.S32.HI R16, RZ, 0x8, R16 ;  /* 0x00000008ff107819 */ /* 0x000fe40000011410 */
[----:B------:R-:W-:Y:S02]  /*03d0*/  ISETP.NE.U32.AND.EX P0, PT, RZ, RZ, PT, P1 ;  /* 0x000000ffff00720c */ /* 0x000fe40003f05110 */
[----:B------:R-:W-:Y:S02]  /*03e0*/  ISETP.NE.U32.AND P1, PT, R23, RZ, PT ;  /* 0x000000ff1700720c */ /* 0x000fe40003f25070 */
[----:B------:R-:W-:Y:S01]  /*03f0*/  ISETP.NE.U32.AND.EX P3, PT, RZ, RZ, PT, P3 ;  /* 0x000000ffff00720c */ /* 0x000fe20003f65130 */
[----:B------:R-:W1:Y:S01]  /*0400*/  I2F.S16 R16, R16 ;  /* 0x0000001000107306 */ /* 0x000e620000101400 */
[----:B------:R-:W-:Y:S01]  /*0410*/  ISETP.NE.U32.AND.EX P1, PT, RZ, RZ, PT, P1 ;  /* 0x000000ffff00720c */ /* 0x000fe20003f25110 */
[----:B0-----:R-:W-:Y:S01]  /*0420*/  FMUL.FTZ R14, R14, UR4 ;  /* 0x000000040e0e7c20 */ /* 0x001fe20008410000 */
[----:B------:R-:W-:Y:S01]  /*0430*/  @P2 LOP3.LUT R22, R22, 0xffffff00, RZ, 0xfc, !PT ;  /* 0xffffff0016162812 */ /* 0x000fe200078efcff */
[----:B--2---:R-:W-:-:S04]  /*0440*/  FMUL.FTZ R26, R17, UR4 ;  /* 0x00000004111a7c20 */ /* 0x004fc80008410000 */
[----:B------:R-:W0:Y:S01]  /*0450*/  I2F.S8 R21, R21 ;  /* 0x0000001500157306 */ /* 0x000e220000001400 */
[----:B------:R-:W-:Y:S02]  /*0460*/  @P0 LOP3.LUT R20, R20, 0xffffff00, RZ, 0xfc, !PT ;  /* 0xffffff0014140812 */ /* 0x000fe400078efcff */
[----:B------:R-:W-:Y:S02]  /*0470*/  F2FP.F16.F32.PACK_AB R17, RZ, R14 ;  /* 0x0000000eff11723e */ /* 0x000fe400000000ff */
[----:B------:R-:W-:Y:S02]  /*0480*/  @P3 LOP3.LUT R15, R15, 0xffffff00, RZ, 0xfc, !PT ;  /* 0xffffff000f0f3812 */ /* 0x000fe400078efcff */
[----:B------:R-:W-:Y:S01]  /*0490*/  @P1 LOP3.LUT R24, R24, 0xffffff00, RZ, 0xfc, !PT ;  /* 0xffffff0018181812 */ /* 0x000fe200078efcff */
[----:B------:R-:W2:Y:S01]  /*04a0*/  I2F.S8 R22, R22 ;  /* 0x0000001600167306 */ /* 0x000ea20000001400 */
[----:B-1----:R-:W-:Y:S01]  /*04b0*/  FMUL.FTZ R23, R16, UR4 ;  /* 0x0000000410177c20 */ /* 0x002fe20008410000 */
[----:B---3--:R-:W-:Y:S01]  /*04c0*/  HADD2 R17, R4.H0_H0, R17.H0_H0 ;  /* 0x2000001104117230 */ /* 0x008fe20000000800 */
[----:B------:R-:W-:-:S02]  /*04d0*/  F2FP.F16.F32.PACK_AB R14, RZ, R26 ;  /* 0x0000001aff0e723e */ /* 0x000fc400000000ff */
[----:B------:R-:W-:Y:S01]  /*04e0*/  LOP3.LUT P0, RZ, R13, 0x1f, RZ, 0xc0, !PT ;  /* 0x0000001f0dff7812 */ /* 0x000fe2000780c0ff */
[----:B0-----:R-:W-:Y:S02]  /*04f0*/  FMUL.FTZ R25, R21, UR4 ;  /* 0x0000000415197c20 */ /* 0x001fe40008410000 */
[----:B------:R-:W0:Y:S01]  /*0500*/  I2F.S8 R20, R20 ;  /* 0x0000001400147306 */ /* 0x000e220000001400 */
[----:B------:R-:W-:Y:S02]  /*0510*/  F2FP.F16.F32.PACK_AB R21, RZ, R23 ;  /* 0x00000017ff15723e */ /* 0x000fe400000000ff */
[----:B------:R-:W-:-:S03]  /*0520*/  F2FP.F16.F32.PACK_AB R23, RZ, R25 ;  /* 0x00000019ff17723e */ /* 0x000fc600000000ff */
[----:B------:R-:W-:Y:S02]  /*0530*/  HADD2 R21, R4.H1_H1, R21.H0_H0 ;  /* 0x2000001504157230 */ /* 0x000fe40000000c00 */
[----:B--2---:R-:W-:Y:S01]  /*0540*/  FMUL.FTZ R22, R22, UR4 ;  /* 0x0000000416167c20 */ /* 0x004fe20008410000 */
[----:B------:R-:W1:Y:S01]  /*0550*/  I2F.S8 R16, R24 ;  /* 0x0000001800107306 */ /* 0x000e620000001400 */
[--C-:B----4-:R-:W-:Y:S01]  /*0560*/  HADD2 R4, R17.H0_H0, R8.reuse.H0_H0 ;  /* 0x2000000811047230 */ /* 0x110fe20000000800 */
[----:B------:R-:W-:Y:S01]  /*0570*/  @!P0 I2FP.F32.U32 R34, UR7 ;  /* 0x0000000700228c45 */ /* 0x000fe20008201000 */
[----:B------:R-:W-:Y:S02]  /*0580*/  HADD2 R23, R5.H0_H0, R23.H0_H0 ;  /* 0x2000001705177230 */ /* 0x000fe40000000800 */
[----:B------:R-:W-:Y:S02]  /*0590*/  HADD2 R17, R21.H0_H0, R8.H1_H1 ;  /* 0x3000000815117230 */ /* 0x000fe40000000800 */
[----:B0-----:R-:W-:Y:S01]  /*05a0*/  FMUL.FTZ R26, R20, UR4 ;  /* 0x00000004141a7c20 */ /* 0x001fe20008410000 */
[----:B------:R-:W0:Y:S01]  /*05b0*/  I2F.S8 R15, R15 ;  /* 0x0000000f000f7306 */ /* 0x000e220000001400 */
[----:B------:R-:W-:-:S05]  /*05c0*/  F2FP.F16.F32.PACK_AB R20, RZ, R22 ;  /* 0x00000016ff14723e */ /* 0x000fca00000000ff */
[----:B------:R-:W-:Y:S02]  /*05d0*/  HADD2 R21, R5.H1_H1, R20.H0_H0 ;  /* 0x2000001405157230 */ /* 0x000fe40000000c00 */
[----:B-1----:R-:W-:Y:S01]  /*05e0*/  FMUL.FTZ R24, R16, UR4 ;  /* 0x0000000410187c20 */ /* 0x002fe20008410000 */
[----:B------:R-:W-:Y:S02]  /*05f0*/  HADD2.F32 R16, -RZ, R4.H0_H0 ;  /* 0x20000004ff107230 */ /* 0x000fe40000004100 */
[----:B------:R-:W-:Y:S02]  /*0600*/  HADD2 R5, R23.H0_H0, R9.H0_H0 ;  /* 0x2000000917057230 */ /* 0x000fe40000000800 */
[----:B------:R-:W-:Y:S02]  /*0610*/  HADD2.F32 R20, -RZ, R17.H0_H0 ;  /* 0x20000011ff147230 */ /* 0x000fe40000004100 */
[----:B------:R-:W-:Y:S01]  /*0620*/  HADD2 R21, R21.H0_H0, R9.H1_H1 ;  /* 0x3000000915157230 */ /* 0x000fe20000000800 */
[----:B------:R-:W-:Y:S01]  /*0630*/  F2FP.F16.F32.PACK_AB R8, RZ, R24 ;  /* 0x00000018ff08723e */ /* 0x000fe200000000ff */
[----:B------:R-:W-:Y:S01]  /*0640*/  FADD.FTZ R25, RZ, R16 ;  /* 0x00000010ff197221 */ /* 0x000fe20000010000 */
[----:B------:R-:W-:-:S02]  /*0650*/  HADD2 R24, R6.H0_H0, R14.H0_H0 ;  /* 0x2000000e06187230 */ /* 0x000fc40000000800 */
[----:B0-----:R-:W-:Y:S01]  /*0660*/  FMUL.FTZ R22, R15, UR4 ;  /* 0x000000040f167c20 */ /* 0x001fe20008410000 */
[----:B------:R-:W-:Y:S01]  /*0670*/  F2FP.F16.F32.PACK_AB R15, RZ, R26 ;  /* 0x0000001aff0f723e */ /* 0x000fe200000000ff */
[----:B------:R-:W-:Y:S02]  /*0680*/  HADD2.F32 R23, -RZ, R5.H0_H0 ;  /* 0x20000005ff177230 */ /* 0x000fe40000004100 */
[----:B------:R-:W-:Y:S01]  /*0690*/  FADD.FTZ R14, R25, R20 ;  /* 0x00000014190e7221 */ /* 0x000fe20000010000 */
[----:B------:R-:W-:Y:S01]  /*06a0*/  HADD2 R25, R7.H1_H1, R8.H0_H0 ;  /* 0x2000000807197230 */ /* 0x000fe20000000c00 */
[----:B------:R-:W-:Y:S01]  /*06b0*/  F2FP.F16.F32.PACK_AB R22, RZ, R22 ;  /* 0x00000016ff16723e */ /* 0x000fe200000000ff */
[----:B------:R-:W-:Y:S02]  /*06c0*/  HADD2 R15, R6.H1_H1, R15.H0_H0 ;  /* 0x2000000f060f7230 */ /* 0x000fe40000000c00 */
[----:B------:R-:W-:Y:S01]  /*06d0*/  FADD.FTZ R9, R14, R23 ;  /* 0x000000170e097221 */ /* 0x000fe20000010000 */
[----:B------:R-:W-:-:S02]  /*06e0*/  HADD2 R6, R24.H0_H0, R10.H0_H0 ;  /* 0x2000000a18067230 */ /* 0x000fc40000000800 */
[----:B------:R-:W-:Y:S02]  /*06f0*/  HADD2.F32 R24, -RZ, R21.H0_H0 ;  /* 0x20000015ff187230 */ /* 0x000fe40000004100 */
[----:B------:R-:W-:Y:S01]  /*0700*/  HADD2 R14, R7.H0_H0, R22.H0_H0 ;  /* 0x20000016070e7230 */ /* 0x000fe20000000800 */
[----:B------:R-:W0:Y:S01]  /*0710*/  @!P0 MUFU.RCP R13, R34 ;  /* 0x00000022000d8308 */ /* 0x000e220000001000 */
[----:B------:R-:W-:Y:S02]  /*0720*/  HADD2 R22, R15.H0_H0, R10.H1_H1 ;  /* 0x3000000a0f167230 */ /* 0x000fe40000000800 */
[----:B------:R-:W-:Y:S02]  /*0730*/  HADD2.F32 R26, -RZ, R6.H0_H0 ;  /* 0x20000006ff1a7230 */ /* 0x000fe40000004100 */
[----:B------:R-:W-:Y:S01]  /*0740*/  FADD.FTZ R9, R9, R24 ;  /* 0x0000001809097221 */ /* 0x000fe20000010000 */
[----:B------:R-:W-:Y:S01]  /*0750*/  HADD2 R7, R14.H0_H0, R11.H0_H0 ;  /* 0x2000000b0e077230 */ /* 0x000fe20000000800 */
[----:B------:R-:W-:Y:S01]  /*0760*/  UMOV UR4, 0x400 ;  /* 0x0000040000047882 */ /* 0x000fe20000000000 */
[----:B------:R-:W-:-:S02]  /*0770*/  HADD2.F32 R27, -RZ, R22.H0_H0 ;  /* 0x20000016ff1b7230 */ /* 0x000fc40000004100 */
[----:B------:R-:W-:Y:S01]  /*0780*/  FADD.FTZ R8, R9, R26 ;  /* 0x0000001a09087221 */ /* 0x000fe20000010000 */
[----:B------:R-:W-:Y:S02]  /*0790*/  HADD2 R25, R25.H0_H0, R11.H1_H1 ;  /* 0x3000000b19197230 */ /* 0x000fe40000000800 */
[----:B------:R-:W-:Y:S02]  /*07a0*/  HADD2.F32 R29, -RZ, R7.H0_H0 ;  /* 0x20000007ff1d7230 */ /* 0x000fe40000004100 */
[----:B------:R-:W-:Y:S01]  /*07b0*/  FADD.FTZ R8, R8, R27 ;  /* 0x0000001b08087221 */ /* 0x000fe20000010000 */
[----:B------:R-:W-:-:S03]  /*07c0*/  HADD2.F32 R28, -RZ, R25.H0_H0 ;  /* 0x20000019ff1c7230 */ /* 0x000fc60000004100 */
[----:B------:R-:W-:-:S04]  /*07d0*/  FADD.FTZ R9, R8, R29 ;  /* 0x0000001d08097221 */ /* 0x000fc80000010000 */
[----:B------:R-:W-:-:S05]  /*07e0*/  FADD.FTZ R10, R9, R28 ;  /* 0x0000001c090a7221 */ /* 0x000fca0000010000 */
[----:B------:R-:W1:Y:S02]  /*07f0*/  SHFL.BFLY PT, R9, R10, 0x10, 0x1f ;  /* 0x0e001f000a097f89 */ /* 0x000e6400000e0000 */
[----:B-1----:R-:W-:-:S05]  /*0800*/  FADD.FTZ R11, R10, R9 ;  /* 0x000000090a0b7221 */ /* 0x002fca0000010000 */
[----:B------:R-:W1:Y:S02]  /*0810*/  SHFL.BFLY PT, R8, R11, 0x8, 0x1f ;  /* 0x0d001f000b087f89 */ /* 0x000e6400000e0000 */
[----:B-1----:R-:W-:-:S05]  /*0820*/  FADD.FTZ R32, R11, R8 ;  /* 0x000000080b207221 */ /* 0x002fca0000010000 */
[----:B------:R-:W1:Y:S02]  /*0830*/  SHFL.BFLY PT, R9, R32, 0x4, 0x1f ;  /* 0x0c801f0020097f89 */ /* 0x000e6400000e0000 */
[----:B-1----:R-:W-:-:S05]  /*0840*/  FADD.FTZ R33, R32, R9 ;  /* 0x0000000920217221 */ /* 0x002fca0000010000 */
[----:B------:R-:W1:Y:S02]  /*0850*/  SHFL.BFLY PT, R8, R33, 0x2, 0x1f ;  /* 0x0c401f0021087f89 */ /* 0x000e6400000e0000 */
[----:B-1----:R-:W-:Y:S02]  /*0860*/  FADD.FTZ R15, R33, R8 ;  /* 0x00000008210f7221 */ /* 0x002fe40000010000 */
[----:B------:R-:W1:Y:S03]  /*0870*/  LDC.64 R8, c[0x0][0x3a0] ;  /* 0x0000e800ff087b82 */ /* 0x000e660000000a00 */
[----:B------:R-:W2:Y:S01]  /*0880*/  SHFL.BFLY PT, R14, R15, 0x1, 0x1f ;  /* 0x0c201f000f0e7f89 */ /* 0x000ea200000e0000 */
[----:B------:R-:W-:-:S06]  /*0890*/  ULEA UR6, UR5, UR4, 0x18 ;  /* 0x0000000405067291 */ /* 0x000fcc000f8ec0ff */
[----:B------:R-:W-:Y:S01]  /*08a0*/  LEA R32, R3, UR6, 0x2 ;  /* 0x0000000603207c11 */ /* 0x000fe2000f8e10ff */
[----:B-1----:R-:W-:-:S04]  /*08b0*/  IMAD.WIDE.U32 R8, R12, 0x2, R8 ;  /* 0x000000020c087825 */ /* 0x002fc800078e0008 */
[----:B--2---:R-:W-:Y:S02]  /*08c0*/  FADD.FTZ R14, R15, R14 ;  /* 0x0000000e0f0e7221 */ /* 0x004fe40000010000 */
[----:B------:R-:W5:Y:S02]  /*08d0*/  LDG.E.128 R8, desc[UR8][R8.64] ;  /* 0x0000000808087981 */ /* 0x000f64000c1e1d00 */
[----:B0-----:R-:W-:Y:S01]  /*08e0*/  @!P0 FMUL.FTZ R35, R14, R13 ;  /* 0x0000000d0e238220 */ /* 0x001fe20000410000 */
[----:B------:R-:W-:-:S04]  /*08f0*/  IMAD.WIDE.U32 R12, R12, 0x2, R30 ;  /* 0x000000020c0c7825 */ /* 0x000fc800078e001e */
[----:B------:R-:W-:Y:S04]  /*0900*/  @!P0 STS [R32], R35 ;  /* 0x0000002320008388 */ /* 0x000fe80000000800 */
[----:B------:R-:W5:Y:S01]  /*0910*/  LDG.E.128 R12, desc[UR8][R12.64] ;  /* 0x000000080c0c7981 */ /* 0x000f62000c1e1d00 */
[----:B------:R-:W-:Y:S01]  /*0920*/  UIADD3 UR4, UPT, UPT, UR4, 0x10, URZ ;  /* 0x0000001004047890 */ /* 0x000fe2000fffe0ff */
[----:B------:R-:W-:Y:S01]  /*0930*/  BSSY.RECONVERGENT B0, `(.L_x_579) ;  /* 0x000003a000007945 */ /* 0x000fe20003800200 */
[----:B------:R-:W-:Y:S02]  /*0940*/  BAR.SYNC.DEFER_BLOCKING 0x0 ;  /* 0x0000000000007b1d */ /* 0x000fe40000010000 */
[----:B------:R-:W-:-:S04]  /*0950*/  ULEA UR4, UR5, UR4, 0x18 ;  /* 0x0000000405047291 */ /* 0x000fc8000f8ec0ff */
        /* <DEDUP_REMOVED lines=29> */
[----:B------:R-:W-:Y:S01]  /*0b30*/  I2FP.F32.U32 R3, UR7 ;  /* 0x0000000700037c45 */ /* 0x000fe20008201000 */
        /* <DEDUP_REMOVED lines=24> */
[----:B0-----:R0:W-:Y:S02]  /*0cc0*/  STS [R31], R30 ;  /* 0x0000001e1f007388 */ /* 0x0011e40000000800 */
.L_x_580:
[----:B------:R-:W-:Y:S05]  /*0cd0*/  BSYNC.RECONVERGENT B0 ;  /* 0x0000000000007941 */ /* 0x000fea0003800200 */
.L_x_579:
[----:B------:R-:W-:Y:S01]  /*0ce0*/  BAR.SYNC.DEFER_BLOCKING 0x0 ;  /* 0x0000000000007b1d */ /* 0x000fe20000010000 */
[--C-:B-----5:R-:W-:Y:S01]  /*0cf0*/  HADD2.F32 R33, -RZ, R8.reuse.H0_H0 ;  /* 0x20000008ff217230 */ /* 0x120fe20000004100 */
[----:B------:R-:W-:Y:S01]  /*0d00*/  PRMT R4, R4, 0x5410, R17 ;  /* 0x0000541004047816 */ /* 0x000fe20000000011 */
[----:B------:R-:W-:Y:S01]  /*0d10*/  HADD2.F32 R8, -RZ, R8.H1_H1 ;  /* 0x30000008ff087230 */ /* 0x000fe20000004100 */
[----:B------:R-:W-:Y:S01]  /*0d20*/  PRMT R5, R5, 0x5410, R21 ;  /* 0x0000541005057816 */ /* 0x000fe20000000015 */
[----:B0-----:R-:W-:Y:S01]  /*0d30*/  HADD2.F32 R30, -RZ, R13.H0_H0 ;  /* 0x2000000dff1e7230 */ /* 0x001fe20000004100 */
[----:B------:R-:W0:Y:S01]  /*0d40*/  LDCU UR4, c[0x0][0x3bc] ;  /* 0x00007780ff0477ac */ /* 0x000e220008000800 */
[----:B------:R-:W-:Y:S02]  /*0d50*/  PRMT R6, R6, 0x5410, R22 ;  /* 0x0000541006067816 */ /* 0x000fe40000000016 */
[----:B------:R-:W-:Y:S01]  /*0d60*/  PRMT R7, R7, 0x5410, R25 ;  /* 0x0000541007077816 */ /* 0x000fe20000000019 */
[----:B------:R-:W1:Y:S01]  /*0d70*/  LDCU.64 UR10, c[0x0][0x380] ;  /* 0x00007000ff0a77ac */ /* 0x000e620008000a00 */
[----:B------:R2:W3:Y:S04]  /*0d80*/  LDS R3, [R32] ;  /* 0x0000000020037984 */ /* 0x0004e80000000800 */
[----:B------:R-:W4:Y:S01]  /*0d90*/  LDS R31, [R31] ;  /* 0x000000001f1f7984 */ /* 0x000f220000000800 */
[----:B-1----:R-:W-:Y:S01]  /*0da0*/  IADD3 R2, P0, PT, R2, UR10, RZ ;  /* 0x0000000a02027c10 */ /* 0x002fe2000ff1e0ff */
[----:B--2---:R-:W-:-:S02]  /*0db0*/  HADD2.F32 R32, -RZ, R11.H1_H1 ;  /* 0x3000000bff207230 */ /* 0x004fc40000004100 */
[--C-:B---3--:R-:W-:Y:S01]  /*0dc0*/  FADD.FTZ R16, R16, -R3.reuse ;  /* 0x8000000310107221 */ /* 0x108fe20000010000 */
[--C-:B------:R-:W-:Y:S01]  /*0dd0*/  FADD.FTZ R23, R23, -R3.reuse ;  /* 0x8000000317177221 */ /* 0x100fe20000010000 */
[--C-:B------:R-:W-:Y:S01]  /*0de0*/  FADD.FTZ R24, R24, -R3.reuse ;  /* 0x8000000318187221 */ /* 0x100fe20000010000 */
[--C-:B------:R-:W-:Y:S01]  /*0df0*/  FADD.FTZ R26, R26, -R3.reuse ;  /* 0x800000031a1a7221 */ /* 0x100fe20000010000 */
[----:B------:R-:W-:Y:S01]  /*0e00*/  FMUL.FTZ R16, R33, R16 ;  /* 0x0000001021107220 */ /* 0x000fe20000410000 */
[--C-:B------:R-:W-:Y:S01]  /*0e10*/  FADD.FTZ R33, R20, -R3.reuse ;  /* 0x8000000314217221 */ /* 0x100fe20000010000 */
[--C-:B------:R-:W-:Y:S02]  /*0e20*/  HADD2.F32 R20, -RZ, R9.reuse.H0_H0 ;  /* 0x20000009ff147230 */ /* 0x100fe40000004100 */
[--C-:B------:R-:W-:Y:S01]  /*0e30*/  FADD.FTZ R27, R27, -R3.reuse ;  /* 0x800000031b1b7221 */ /* 0x100fe20000010000 */
[----:B------:R-:W-:Y:S02]  /*0e40*/  HADD2.F32 R9, -RZ, R9.H1_H1 ;  /* 0x30000009ff097230 */ /* 0x000fe40000004100 */
[----:B------:R-:W-:Y:S01]  /*0e50*/  FADD.FTZ R29, R29, -R3 ;  /* 0x800000031d1d7221 */ /* 0x000fe20000010000 */
[----:B------:R-:W-:Y:S01]  /*0e60*/  FMUL.FTZ R8, R8, R33 ;  /* 0x0000002108087220 */ /* 0x000fe20000410000 */
[----:B------:R-:W-:Y:S01]  /*0e70*/  FMUL.FTZ R20, R20, R23 ;  /* 0x0000001714147220 */ /* 0x000fe20000410000 */
[----:B------:R-:W-:-:S02]  /*0e80*/  HADD2.F32 R23, -RZ, R10.H0_H0 ;  /* 0x2000000aff177230 */ /* 0x000fc40000004100 */
[----:B------:R-:W-:Y:S01]  /*0e90*/  FADD.FTZ R3, R28, -R3 ;  /* 0x800000031c037221 */ /* 0x000fe20000010000 */
[----:B------:R-:W-:Y:S01]  /*0ea0*/  FMUL.FTZ R24, R9, R24 ;  /* 0x0000001809187220 */ /* 0x000fe20000410000 */
[--C-:B------:R-:W-:Y:S02]  /*0eb0*/  HADD2.F32 R33, -RZ, R12.reuse.H0_H0 ;  /* 0x2000000cff217230 */ /* 0x100fe40000004100 */
[----:B----4-:R-:W-:Y:S01]  /*0ec0*/  FFMA.FTZ R20, R31, R20, R30 ;  /* 0x000000141f147223 */ /* 0x010fe2000001001e */
[----:B------:R-:W-:Y:S02]  /*0ed0*/  HADD2.F32 R28, -RZ, R11.H0_H0 ;  /* 0x2000000bff1c7230 */ /* 0x000fe40000004100 */
[----:B------:R-:W-:Y:S01]  /*0ee0*/  FMUL.FTZ R26, R23, R26 ;  /* 0x0000001a171a7220 */ /* 0x000fe20000410000 */
[----:B------:R-:W-:Y:S02]  /*0ef0*/  HADD2.F32 R9, -RZ, R12.H1_H1 ;  /* 0x3000000cff097230 */ /* 0x000fe40000004100 */
[----:B------:R-:W-:Y:S01]  /*0f00*/  FMUL.FTZ R3, R32, R3 ;  /* 0x0000000320037220 */ /* 0x000fe20000410000 */
[----:B------:R-:W-:-:S02]  /*0f10*/  HADD2.F32 R12, -RZ, R13.H1_H1 ;  /* 0x3000000dff0c7230 */ /* 0x000fc40000004100 */
[----:B------:R-:W-:Y:S01]  /*0f20*/  FMUL.FTZ R28, R28, R29 ;  /* 0x0000001d1c1c7220 */ /* 0x000fe20000410000 */
[--C-:B------:R-:W-:Y:S02]  /*0f30*/  HADD2.F32 R11, -RZ, R14.reuse.H0_H0 ;  /* 0x2000000eff0b7230 */ /* 0x100fe40000004100 */
[C---:B------:R-:W-:Y:S01]  /*0f40*/  FFMA.FTZ R8, R31.reuse, R8, R9 ;  /* 0x000000081f087223 */ /* 0x040fe20000010009 */
[----:B------:R-:W-:Y:S02]  /*0f50*/  HADD2.F32 R23, -RZ, R14.H1_H1 ;  /* 0x3000000eff177230 */ /* 0x000fe40000004100 */
[----:B------:R-:W-:Y:S01]  /*0f60*/  FFMA.FTZ R12, R31, R24, R12 ;  /* 0x000000181f0c7223 */ /* 0x000fe2000001000c */
[----:B------:R-:W-:Y:S02]  /*0f70*/  HADD2.F32 R10, -RZ, R10.H1_H1 ;  /* 0x3000000aff0a7230 */ /* 0x000fe40000004100 */
[----:B0-----:R-:W-:Y:S01]  /*0f80*/  FMUL.FTZ R20, R20, UR4 ;  /* 0x0000000414147c20 */ /* 0x001fe20008410000 */
[----:B------:R-:W-:-:S02]  /*0f90*/  HADD2.F32 R13, -RZ, R15.H0_H0 ;  /* 0x2000000fff0d7230 */ /* 0x000fc40000004100 */
[----:B------:R-:W-:Y:S01]  /*0fa0*/  FMUL.FTZ R9, R12, UR4 ;  /* 0x000000040c097c20 */ /* 0x000fe20008410000 */
[----:B------:R-:W-:Y:S02]  /*0fb0*/  HADD2.F32 R14, -RZ, R15.H1_H1 ;  /* 0x3000000fff0e7230 */ /* 0x000fe40000004100 */
[----:B------:R-:W-:Y:S01]  /*0fc0*/  FMUL.FTZ R10, R10, R27 ;  /* 0x0000001b0a0a7220 */ /* 0x000fe20000410000 */
[----:B------:R-:W-:Y:S01]  /*0fd0*/  FFMA.FTZ R16, R16, R31, R33 ;  /* 0x0000001f10107223 */ /* 0x000fe20000010021 */
[C---:B------:R-:W-:Y:S01]  /*0fe0*/  FFMA.FTZ R13, R31.reuse, R28, R13 ;  /* 0x0000001c1f0d7223 */ /* 0x040fe2000001000d */
[C---:B------:R-:W-:Y:S01]  /*0ff0*/  FFMA.FTZ R11, R31.reuse, R26, R11 ;  /* 0x0000001a1f0b7223 */ /* 0x040fe2000001000b */
[C---:B------:R-:W-:Y:S01]  /*1000*/  FFMA.FTZ R3, R31.reuse, R3, R14 ;  /* 0x000000031f037223 */ /* 0x040fe2000001000e */
[----:B------:R-:W-:Y:S01]  /*1010*/  FFMA.FTZ R10, R31, R10, R23 ;  /* 0x0000000a1f0a7223 */ /* 0x000fe20000010017 */
[----:B------:R-:W-:Y:S01]  /*1020*/  FMUL.FTZ R13, R13, UR4 ;  /* 0x000000040d0d7c20 */ /* 0x000fe20008410000 */
[----:B------:R-:W-:Y:S01]  /*1030*/  F2IP.S8.F32.NTZ R20, R9, R20, RZ ;  /* 0x0000001409147243 */ /* 0x000fe200000014ff */
[----:B------:R-:W-:Y:S01]  /*1040*/  FMUL.FTZ R12, R3, UR4 ;  /* 0x00000004030c7c20 */ /* 0x000fe20008410000 */
[----:B------:R-:W-:Y:S01]  /*1050*/  FMUL.FTZ R16, R16, UR4 ;  /* 0x0000000410107c20 */ /* 0x000fe20008410000 */
[----:B------:R-:W-:Y:S01]  /*1060*/  FMUL.FTZ R9, R8, UR4 ;  /* 0x0000000408097c20 */ /* 0x000fe20008410000 */
[----:B------:R-:W-:Y:S01]  /*1070*/  FMUL.FTZ R11, R11, UR4 ;  /* 0x000000040b0b7c20 */ /* 0x000fe20008410000 */
[----:B------:R-:W-:Y:S01]  /*1080*/  FMUL.FTZ R10, R10, UR4 ;  /* 0x000000040a0a7c20 */ /* 0x000fe20008410000 */
[----:B------:R-:W-:-:S02]  /*1090*/  F2IP.S8.F32.NTZ R12, R12, R13, RZ ;  /* 0x0000000d0c0c7243 */ /* 0x000fc400000014ff */
[----:B------:R-:W-:Y:S02]  /*10a0*/  F2IP.S8.F32.NTZ R8, R9, R16, R20 ;  /* 0x0000001009087243 */ /* 0x000fe40000001414 */
[----:B------:R-:W-:Y:S02]  /*10b0*/  IADD3.X R3, PT, PT, R0, UR11, RZ, P0, !PT ;  /* 0x0000000b00037c10 */ /* 0x000fe400087fe4ff */
[----:B------:R-:W-:-:S05]  /*10c0*/  F2IP.S8.F32.NTZ R9, R10, R11, R12 ;  /* 0x0000000b0a097243 */ /* 0x000fca000000140c */
[----:B------:R-:W-:Y:S04]  /*10d0*/  STG.E.64 desc[UR8][R2.64], R8 ;  /* 0x0000000802007986 */ /* 0x000fe8000c101b08 */
[----:B------:R-:W-:Y:S01]  /*10e0*/  STG.E.128 desc[UR8][R18.64], R4 ;  /* 0x0000000412007986 */ /* 0x000fe2000c101d08 */
[----:B------:R-:W-:Y:S05]  /*10f0*/  EXIT ;  /* 0x000000000000794d */ /* 0x000fea0003800000 */
.L_x_581:
        /* <DEDUP_REMOVED lines=16> */
.L_x_622:


//--------------------- .text._ZN17fastertransformer46add_bias_input_layernorm_COL32_int8I_DataTypeOI7__half2EEvPT_PKaS5_PKS2_S7_S7_iiPKfS9_ --------------------------
	.section	.text._ZN17fastertransformer46add_bias_input_layernorm_COL32_int8I_DataTypeOI7__half2EEvPT_PKaS5_PKS2_S7_S7_iiPKfS9_,"ax",@progbits
	.align	128
        .global         _ZN17fastertransformer46add_bias_input_layernorm_COL32_int8I_DataTypeOI7__half2EEvPT_PKaS5_PKS2_S7_S7_iiPKfS9_
        .type           _ZN17fastertransformer46add_bias_input_layernorm_COL32_int8I_DataTypeOI7__half2EEvPT_PKaS5_PKS2_S7_S7_iiPKfS9_,@function
        .size           _ZN17fastertransformer46add_bias_input_layernorm_COL32_int8I_DataTypeOI7__half2EEvPT_PKaS5_PKS2_S7_S7_iiPKfS9_,(.L_x_623 - _ZN17fastertransformer46add_bias_input_layernorm_COL32_int8I_DataTypeOI7__half2EEvPT_PKaS5_PKS2_S7_S7_iiPKfS9_)
        .other          _ZN17fastertransformer46add_bias_input_layernorm_COL32_int8I_DataTypeOI7__half2EEvPT_PKaS5_PKS2_S7_S7_iiPKfS9_,@"STO_CUDA_ENTRY STV_DEFAULT"
_ZN17fastertransformer46add_bias_input_layernorm_COL32_int8I_DataTypeOI7__half2EEvPT_PKaS5_PKS2_S7_S7_iiPKfS9_:
.text._ZN17fastertransformer46add_bias_input_layernorm_COL32_int8I_DataTypeOI7__half2EEvPT_PKaS5_PKS2_S7_S7_iiPKfS9_:
        /* <DEDUP_REMOVED lines=8> */
[----:B------:R-:W1:Y:S01]  /*0080*/  LDCU.64 UR8, c[0x0][0x358] ;  /* 0x00006b00ff0877ac */ /* 0x000e620008000a00 */
[C---:B0-----:R-:W-:Y:S01]  /*0090*/  SHF.L.U32 R0, R2.reuse, 0x1, RZ ;  /* 0x0000000102007819 */ /* 0x041fe200000006ff */
[----:B--2---:R-:W-:Y:S01]  /*00a0*/  IMAD.WIDE.U32 R8, R2, 0x4, R8 ;  /* 0x0000000402087825 */ /* 0x004fe200078e0008 */
[----:B-1----:R-:W2:Y:S02]  /*00b0*/  LDG.E.CONSTANT R6, desc[UR8][R6.64] ;  /* 0x0000000806067981 */ /* 0x002ea4000c1e9900 */
[----:B------:R-:W-:-:S02]  /*00c0*/  LOP3.LUT R3, R0, 0x1e, RZ, 0xc0, !PT ;  /* 0x0000001e00037812 */ /* 0x000fc400078ec0ff */
[----:B------:R-:W-:Y:S01]  /*00d0*/  LOP3.LUT R0, R0, 0x7e0, RZ, 0xc0, !PT ;  /* 0x000007e000007812 */ /* 0x000fe200078ec0ff */
[----:B------:R-:W2:Y:S01]  /*00e0*/  LDG.E.CONSTANT R8, desc[UR8][R8.64] ;  /* 0x0000000808087981 */ /* 0x000ea2000c1e9900 */
[----:B---3--:R-:W-:Y:S02]  /*00f0*/  LEA R3, R4, R3, 0x5 ;  /* 0x0000000304037211 */ /* 0x008fe400078e28ff */
[----:B------:R-:W0:Y:S03]  /*0100*/  LDC.64 R4, c[0x0][0x3b8] ;  /* 0x0000ee00ff047b82 */ /* 0x000e260000000a00 */
[----:B------:R-:W-:-:S05]  /*0110*/  IMAD R0, R0, UR4, R3 ;  /* 0x0000000400007c24 */ /* 0x000fca000f8e0203 */
[C---:B----4-:R-:W-:Y:S02]  /*0120*/  IADD3 R12, P1, PT, R0.reuse, UR10, RZ ;  /* 0x0000000a000c7c10 */ /* 0x050fe4000ff3e0ff */
[----:B-----5:R-:W-:Y:S02]  /*0130*/  IADD3 R10, P0, PT, R0, UR6, RZ ;  /* 0x00000006000a7c10 */ /* 0x020fe4000ff1e0ff */
[----:B------:R-:W-:Y:S02]  /*0140*/  IADD3.X R13, PT, PT, RZ, UR11, RZ, P1, !PT ;  /* 0x0000000bff0d7c10 */ /* 0x000fe40008ffe4ff */
[----:B------:R-:W-:-:S04]  /*0150*/  IADD3.X R11, PT, PT, RZ, UR7, RZ, P0, !PT ;  /* 0x00000007ff0b7c10 */ /* 0x000fc800087fe4ff */
[----:B------:R2:W3:Y:S04]  /*0160*/  LDG.E.S16.CONSTANT R13, desc[UR8][R12.64] ;  /* 0x000000080c0d7981 */ /* 0x0004e8000c1e9700 */
[----:B------:R-:W4:Y:S04]  /*0170*/  LDG.E.S16.CONSTANT R11, desc[UR8][R10.64] ;  /* 0x000000080a0b7981 */ /* 0x000f28000c1e9700 */
[----:B0-----:R-:W5:Y:S01]  /*0180*/  LDG.E.CONSTANT R4, desc[UR8][R4.64] ;  /* 0x0000000804047981 */ /* 0x001f62000c1e9900 */
[----:B------:R-:W0:Y:S01]  /*0190*/  LDCU UR4, c[0x0][0x360] ;  /* 0x00006c00ff0477ac */ /* 0x000e220008000800 */
[----:B------:R-:W1:Y:S01]  /*01a0*/  S2UR UR6, SR_CgaCtaId ;  /* 0x00000000000679c3 */ /* 0x000e620000008800 */
[--C-:B--2---:R-:W-:Y:S01]  /*01b0*/  HADD2.F32 R12, -RZ, R8.reuse.H1_H1 ;  /* 0x30000008ff0c7230 */ /* 0x104fe20000004100 */
[----:B---3--:R-:W2:Y:S08]  /*01c0*/  I2F.S8 R15, R13 ;  /* 0x0000000d000f7306 */ /* 0x008eb00000001400 */
[----:B------:R-:W3:Y:S08]  /*01d0*/  I2F.S8 R19, R13.B1 ;  /* 0x1000000d00137306 */ /* 0x000ef00000001400 */
[----:B----4-:R-:W5:Y:S08]  /*01e0*/  I2F.S8 R3, R11 ;  /* 0x0000000b00037306 */ /* 0x010f700000001400 */
[----:B------:R-:W4:Y:S01]  /*01f0*/  I2F.S8 R17, R11.B1 ;  /* 0x1000000b00117306 */ /* 0x000f220000001400 */
[C---:B--2---:R-:W-:Y:S01]  /*0200*/  FMUL.FTZ R15, R6.reuse, R15 ;  /* 0x0000000f060f7220 */ /* 0x044fe20000410000 */
[----:B---3--:R-:W-:Y:S01]  /*0210*/  FMUL.FTZ R10, R6, R19 ;  /* 0x00000013060a7220 */ /* 0x008fe20000410000 */
[----:B------:R-:W-:-:S02]  /*0220*/  HADD2.F32 R6, -RZ, R8.H0_H0 ;  /* 0x20000008ff067230 */ /* 0x000fc40000004100 */
[C---:B-----5:R-:W-:Y:S01]  /*0230*/  FFMA.FTZ R3, R4.reuse, R3, R15 ;  /* 0x0000000304037223 */ /* 0x060fe2000001000f */
[----:B----4-:R-:W-:-:S03]  /*0240*/  FFMA.FTZ R5, R4, R17, R10 ;  /* 0x0000001104057223 */ /* 0x010fc6000001000a */
[----:B------:R-:W-:Y:S01]  /*0250*/  FADD.FTZ R4, R3, R6 ;  /* 0x0000000603047221 */ /* 0x000fe20000010000 */
[----:B------:R-:W-:-:S04]  /*0260*/  FADD.FTZ R5, R5, R12 ;  /* 0x0000000c05057221 */ /* 0x000fc80000010000 */
        /* <DEDUP_REMOVED lines=46> */
[----:B------:R-:W-:-:S04]  /*0550*/  FMUL.FTZ R11, R5, R5 ;  /* 0x00000005050b7220 */ /* 0x000fc80000410000 */
[----:B------:R-:W-:-:S05]  /*0560*/  FFMA.FTZ R12, R4, R4, R11 ;  /* 0x00000004040c7223 */ /* 0x000fca000001000b */
        /* <DEDUP_REMOVED lines=14> */
[----:B------:R0:W3:Y:S04]  /*0650*/  LDG.E.CONSTANT R8, desc[UR8][R8.64] ;  /* 0x0000000808087981 */ /* 0x0000e8000c1e9900 */
[----:B------:R1:W4:Y:S01]  /*0660*/  LDG.E.CONSTANT R2, desc[UR8][R10.64] ;  /* 0x000000080a027981 */ /* 0x000322000c1e9900 */
[----:B--2---:R-:W-:Y:S01]  /*0670*/  FADD.FTZ R12, R16, R13 ;  /* 0x0000000d100c7221 */ /* 0x004fe20000010000 */
[----:B------:R-:W-:Y:S01]  /*0680*/  MOV R3, RZ ;  /* 0x000000ff00037202 */ /* 0x000fe20000000f00 */
[----:B------:R-:W2:Y:S03]  /*0690*/  @!P1 LDC R13, c[0x0][0x3b4] ;  /* 0x0000ed00ff0d9b82 */ /* 0x000ea60000000800 */
[----:B------:R-:W-:Y:S05]  /*06a0*/  @!P2 STS [R7], R12 ;  /* 0x0000000c0700a388 */ /* 0x000fea0000000800 */
[----:B------:R-:W-:Y:S06]  /*06b0*/  BAR.SYNC.DEFER_BLOCKING 0x0 ;  /* 0x0000000000007b1d */ /* 0x000fec0000010000 */
[----:B------:R-:W5:Y:S04]  /*06c0*/  @P0 LDS R3, [R6] ;  /* 0x0000000006030984 */ /* 0x000f680000000800 */
[----:B-----5:R-:W5:Y:S02]  /*06d0*/  SHFL.BFLY PT, R14, R3, 0x10, 0x1f ;  /* 0x0e001f00030e7f89 */ /* 0x020f6400000e0000 */
[----:B-----5:R-:W-:-:S05]  /*06e0*/  FADD.FTZ R14, R14, R3 ;  /* 0x000000030e0e7221 */ /* 0x020fca0000010000 */
[----:B0-----:R-:W0:Y:S02]  /*06f0*/  SHFL.BFLY PT, R9, R14, 0x8, 0x1f ;  /* 0x0d001f000e097f89 */ /* 0x001e2400000e0000 */
[----:B0-----:R-:W-:-:S05]  /*0700*/  FADD.FTZ R9, R14, R9 ;  /* 0x000000090e097221 */ /* 0x001fca0000010000 */
[----:B-1----:R-:W0:Y:S02]  /*0710*/  SHFL.BFLY PT, R10, R9, 0x4, 0x1f ;  /* 0x0c801f00090a7f89 */ /* 0x002e2400000e0000 */
[----:B0-----:R-:W-:-:S05]  /*0720*/  FADD.FTZ R10, R9, R10 ;  /* 0x0000000a090a7221 */ /* 0x001fca0000010000 */
[----:B------:R-:W0:Y:S01]  /*0730*/  SHFL.BFLY PT, R11, R10, 0x2, 0x1f ;  /* 0x0c401f000a0b7f89 */ /* 0x000e2200000e0000 */
[----:B--2---:R-:W-:-:S04]  /*0740*/  @!P1 I2FP.F32.S32 R15, R13 ;  /* 0x0000000d000f9245 */ /* 0x004fc80000201400 */
[----:B------:R-:W1:Y:S01]  /*0750*/  @!P1 MUFU.RCP R6, R15 ;  /* 0x0000000f00069308 */ /* 0x000e620000001000 */
[----:B0-----:R-:W-:-:S05]  /*0760*/  FADD.FTZ R11, R10, R11 ;  /* 0x0000000b0a0b7221 */ /* 0x001fca0000010000 */
[----:B------:R-:W0:Y:S02]  /*0770*/  SHFL.BFLY PT, R12, R11, 0x1, 0x1f ;  /* 0x0c201f000b0c7f89 */ /* 0x000e2400000e0000 */
[----:B0-----:R-:W-:-:S04]  /*0780*/  FADD.FTZ R3, R11, R12 ;  /* 0x0000000c0b037221 */ /* 0x001fc80000010000 */
[----:B-1----:R-:W-:Y:S02]  /*0790*/  @!P1 FFMA.FTZ R3, R3, R6, 9.9999999747524270788e-07 ;  /* 0x358637bd03039423 */ /* 0x002fe40000010006 */
[----:B------:R-:W0:Y:S04]  /*07a0*/  LDC.64 R6, c[0x0][0x380] ;  /* 0x0000e000ff067b82 */ /* 0x000e280000000a00 */
[----:B------:R-:W1:Y:S02]  /*07b0*/  @!P1 MUFU.RSQ R3, R3 ;  /* 0x0000000300039308 */ /* 0x000e640000001400 */
[----:B-1----:R1:W-:Y:S02]  /*07c0*/  @!P1 STS [UR4+0x4], R3 ;  /* 0x00000403ff009988 */ /* 0x0023e40008000804 */
[----:B------:R-:W-:Y:S06]  /*07d0*/  BAR.SYNC.DEFER_BLOCKING 0x0 ;  /* 0x0000000000007b1d */ /* 0x000fec0000010000 */
[----:B------:R-:W2:Y:S01]  /*07e0*/  LDS R9, [UR4+0x4] ;  /* 0x00000404ff097984 */ /* 0x000ea20008000800 */
[----:B-1----:R-:W-:Y:S01]  /*07f0*/  SHF.R.U32.HI R3, RZ, 0x1, R0 ;  /* 0x00000001ff037819 */ /* 0x002fe20000011600 */
[----:B---3--:R-:W-:-:S02]  /*0800*/  HADD2.F32 R11, -RZ, R8.H0_H0 ;  /* 0x20000008ff0b7230 */ /* 0x008fc40000004100 */
[----:B------:R-:W-:Y:S02]  /*0810*/  HADD2.F32 R8, -RZ, R8.H1_H1 ;  /* 0x30000008ff087230 */ /* 0x000fe40000004100 */
[--C-:B----4-:R-:W-:Y:S02]  /*0820*/  HADD2.F32 R13, -RZ, R2.reuse.H0_H0 ;  /* 0x20000002ff0d7230 */ /* 0x110fe40000004100 */
[----:B------:R-:W-:Y:S02]  /*0830*/  HADD2.F32 R2, -RZ, R2.H1_H1 ;  /* 0x30000002ff027230 */ /* 0x000fe40000004100 */
[----:B0-----:R-:W-:-:S04]  /*0840*/  IMAD.WIDE.U32 R6, R3, 0x4, R6 ;  /* 0x0000000403067825 */ /* 0x001fc800078e0006 */
[-C--:B--2---:R-:W-:Y:S01]  /*0850*/  FMUL.FTZ R4, R4, R9.reuse ;  /* 0x0000000904047220 */ /* 0x084fe20000410000 */
[----:B------:R-:W-:-:S03]  /*0860*/  FMUL.FTZ R5, R5, R9 ;  /* 0x0000000905057220 */ /* 0x000fc60000410000 */
[----:B------:R-:W-:Y:S01]  /*0870*/  FFMA.FTZ R4, R4, R13, R11 ;  /* 0x0000000d04047223 */ /* 0x000fe2000001000b */
[----:B------:R-:W-:-:S05]  /*0880*/  FFMA.FTZ R5, R5, R2, R8 ;  /* 0x0000000205057223 */ /* 0x000fca0000010008 */
[----:B------:R-:W-:-:S05]  /*0890*/  F2FP.F16.F32.PACK_AB R5, R5, R4 ;  /* 0x000000040505723e */ /* 0x000fca00000000ff */
[----:B------:R-:W-:Y:S01]  /*08a0*/  STG.E desc[UR8][R6.64], R5 ;  /* 0x0000000506007986 */ /* 0x000fe2000c101908 */
[----:B------:R-:W-:Y:S05]  /*08b0*/  EXIT ;  /* 0x000000000000794d */ /* 0x000fea0003800000 */
.L_x_582:
        /* <DEDUP_REMOVED lines=12> */
.L_x_623:


//--------------------- .text._ZN17fastertransformer37add_bias_input_layernorm_COL32_int8IOI7__half2EEvPaPKaS4_PKT_S7_S7_iiPKfS9_S9_ --------------------------
	.section	.text._ZN17fastertransformer37add_bias_input_layernorm_COL32_int8IOI7__half2EEvPaPKaS4_PKT_S7_S7_iiPKfS9_S9_,"ax",@progbits
	.align	128
        .global         _ZN17fastertransformer37add_bias_input_layernorm_COL32_int8IOI7__half2EEvPaPKaS4_PKT_S7_S7_iiPKfS9_S9_
        .type           _ZN17fastertransformer37add_bias_input_layernorm_COL32_int8IOI7__half2EEvPaPKaS4_PKT_S7_S7_iiPKfS9_S9_,@function
        .size           _ZN17fastertransformer37add_bias_input_layernorm_COL32_int8IOI7__half2EEvPaPKaS4_PKT_S7_S7_iiPKfS9_S9_,(.L_x_624 - _ZN17fastertransformer37add_bias_input_layernorm_COL32_int8IOI7__half2EEvPaPKaS4_PKT_S7_S7_iiPKfS9_S9_)
        .other          _ZN17fastertransformer37add_bias_input_layernorm_COL32_int8IOI7__half2EEvPaPKaS4_PKT_S7_S7_iiPKfS9_S9_,@"STO_CUDA_ENTRY STV_DEFAULT"
_ZN17fastertransformer37add_bias_input_layernorm_COL32_int8IOI7__half2EEvPaPKaS4_PKT_S7_S7_iiPKfS9_S9_:
.text._ZN17fastertransformer37add_bias_input_layernorm_COL32_int8IOI7__half2EEvPaPKaS4_PKT_S7_S7_iiPKfS9_S9_:
        /* <DEDUP_REMOVED lines=9> */
[----:B0-----:R-:W-:-:S02]  /*0090*/  SHF.L.U32 R0, R7, 0x2, RZ ;  /* 0x0000000207007819 */ /* 0x001fc400000006ff */
[----:B------:R-:W-:Y:S01]  /*00a0*/  SHF.L.U32 R6, R7, 0x1, RZ ;  /* 0x0000000107067819 */ /* 0x000fe200000006ff */
[----:B-1----:R-:W2:Y:S01]  /*00b0*/  LDG.E.CONSTANT R8, desc[UR8][R8.64] ;  /* 0x0000000808087981 */ /* 0x002ea2000c1e9900 */
[C---:B------:R-:W-:Y:S02]  /*00c0*/  LOP3.LUT R2, R0.reuse, 0x1c, RZ, 0xc0, !PT ;  /* 0x0000001c00027812 */ /* 0x040fe400078ec0ff */
[----:B------:R-:W-:Y:S02]  /*00d0*/  LOP3.LUT R0, R0, 0xfe0, RZ, 0xc0, !PT ;  /* 0x00000fe000007812 */ /* 0x000fe400078ec0ff */
[----:B---3--:R-:W-:-:S05]  /*00e0*/  LEA R3, R3, R2, 0x5 ;  /* 0x0000000203037211 */ /* 0x008fca00078e28ff */
[----:B------:R-:W-:Y:S02]  /*00f0*/  IMAD R0, R0, UR4, R3 ;  /* 0x0000000400007c24 */ /* 0x000fe4000f8e0203 */
[----:B------:R-:W0:Y:S03]  /*0100*/  LDC.64 R2, c[0x0][0x3b8] ;  /* 0x0000ee00ff027b82 */ /* 0x000e260000000a00 */
[C---:B----4-:R-:W-:Y:S02]  /*0110*/  IADD3 R14, P1, PT, R0.reuse, UR10, RZ ;  /* 0x0000000a000e7c10 */ /* 0x050fe4000ff3e0ff */
[----:B-----5:R-:W-:Y:S02]  /*0120*/  IADD3 R12, P0, PT, R0, UR6, RZ ;  /* 0x00000006000c7c10 */ /* 0x020fe4000ff1e0ff */
[----:B------:R-:W-:Y:S02]  /*0130*/  IADD3.X R15, PT, PT, RZ, UR11, RZ, P1, !PT ;  /* 0x0000000bff0f7c10 */ /* 0x000fe40008ffe4ff */
[----:B------:R-:W-:-:S03]  /*0140*/  IADD3.X R13, PT, PT, RZ, UR7, RZ, P0, !PT ;  /* 0x00000007ff0d7c10 */ /* 0x000fc600087fe4ff */
[----:B------:R-:W3:Y:S04]  /*0150*/  LDG.E.CONSTANT R22, desc[UR8][R14.64] ;  /* 0x000000080e167981 */ /* 0x000ee8000c1e9900 */
[----:B------:R1:W4:Y:S01]  /*0160*/  LDG.E.CONSTANT R21, desc[UR8][R12.64] ;  /* 0x000000080c157981 */ /* 0x000322000c1e9900 */
[----:B--2---:R-:W-:-:S05]  /*0170*/  IMAD.WIDE.U32 R10, R6, 0x4, R10 ;  /* 0x00000004060a7825 */ /* 0x004fca00078e000a */
[----:B------:R-:W2:Y:S04]  /*0180*/  LDG.E.CONSTANT R16, desc[UR8][R10.64] ;  /* 0x000000080a107981 */ /* 0x000ea8000c1e9900 */
[----:B0-----:R2:W5:Y:S04]  /*0190*/  LDG.E.CONSTANT R4, desc[UR8][R2.64] ;  /* 0x0000000802047981 */ /* 0x001568000c1e9900 */
[----:B------:R-:W5:Y:S01]  /*01a0*/  LDG.E.CONSTANT R5, desc[UR8][R10.64+0x4] ;  /* 0x000004080a057981 */ /* 0x000f62000c1e9900 */
[----:B------:R-:W0:Y:S01]  /*01b0*/  LDCU UR4, c[0x0][0x360] ;  /* 0x00006c00ff0477ac */ /* 0x000e220008000800 */
[----:B------:R-:W0:Y:S01]  /*01c0*/  S2UR UR6, SR_CgaCtaId ;  /* 0x00000000000679c3 */ /* 0x000e220000008800 */
[----:B---3--:R-:W3:Y:S08]  /*01d0*/  I2F.S8 R17, R22 ;  /* 0x0000001600117306 */ /* 0x008ef00000001400 */
[----:B-1----:R-:W1:Y:S08]  /*01e0*/  I2F.S8 R13, R22.B1 ;  /* 0x10000016000d7306 */ /* 0x002e700000001400 */
[----:B----4-:R-:W-:Y:S08]  /*01f0*/  I2F.S8 R18, R21 ;  /* 0x0000001500127306 */ /* 0x010ff00000001400 */
[----:B------:R-:W4:Y:S08]  /*0200*/  I2F.S8 R15, R22.B2 ;  /* 0x20000016000f7306 */ /* 0x000f300000001400 */
[----:B------:R-:W0:Y:S08]  /*0210*/  I2F.S8 R20, R21.B1 ;  /* 0x1000001500147306 */ /* 0x000e300000001400 */
[----:B------:R-:W0:Y:S01]  /*0220*/  I2F.S8 R19, R22.B3 ;  /* 0x3000001600137306 */ /* 0x000e220000001400 */
[----:B---3--:R-:W-:-:S07]  /*0230*/  FMUL.FTZ R17, R8, R17 ;  /* 0x0000001108117220 */ /* 0x008fce0000410000 */
[----:B------:R-:W3:Y:S01]  /*0240*/  I2F.S8 R12, R21.B2 ;  /* 0x20000015000c7306 */ /* 0x000ee20000001400 */
[----:B-1----:R-:W-:-:S07]  /*0250*/  FMUL.FTZ R13, R8, R13 ;  /* 0x0000000d080d7220 */ /* 0x002fce0000410000 */
[----:B------:R-:W1:Y:S01]  /*0260*/  I2F.S8 R14, R21.B3 ;  /* 0x30000015000e7306 */ /* 0x000e620000001400 */
[--C-:B--2---:R-:W-:Y:S02]  /*0270*/  HADD2.F32 R3, -RZ, R16.reuse.H0_H0 ;  /* 0x20000010ff037230 */ /* 0x104fe40000004100 */
[----:B----4-:R-:W-:Y:S01]  /*0280*/  FMUL.FTZ R15, R8, R15 ;  /* 0x0000000f080f7220 */ /* 0x010fe20000410000 */
[C---:B-----5:R-:W-:Y:S01]  /*0290*/  FFMA.FTZ R2, R4.reuse, R18, R17 ;  /* 0x0000001204027223 */ /* 0x060fe20000010011 */
[----:B------:R-:W-:Y:S02]  /*02a0*/  HADD2.F32 R16, -RZ, R16.H1_H1 ;  /* 0x30000010ff107230 */ /* 0x000fe40000004100 */
[----:B0-----:R-:W-:Y:S01]  /*02b0*/  FFMA.FTZ R13, R4, R20, R13 ;  /* 0x00000014040d7223 */ /* 0x001fe2000001000d */
[----:B------:R-:W-:Y:S01]  /*02c0*/  FMUL.FTZ R19, R8, R19 ;  /* 0x0000001308137220 */ /* 0x000fe20000410000 */
[--C-:B------:R-:W-:Y:S02]  /*02d0*/  HADD2.F32 R9, -RZ, R5.reuse.H0_H0 ;  /* 0x20000005ff097230 */ /* 0x100fe40000004100 */
[----:B---3--:R-:W-:Y:S01]  /*02e0*/  FFMA.FTZ R12, R4, R12, R15 ;  /* 0x0000000c040c7223 */ /* 0x008fe2000001000f */
[----:B------:R-:W-:Y:S01]  /*02f0*/  FADD.FTZ R2, R2, R3 ;  /* 0x0000000302027221 */ /* 0x000fe20000010000 */
[----:B------:R-:W-:Y:S01]  /*0300*/  FADD.FTZ R3, R13, R16 ;  /* 0x000000100d037221 */ /* 0x000fe20000010000 */
[----:B------:R-:W-:-:S02]  /*0310*/  HADD2.F32 R5, -RZ, R5.H1_H1 ;  /* 0x30000005ff057230 */ /* 0x000fc40000004100 */
[----:B-1----:R-:W-:Y:S01]  /*0320*/  FFMA.FTZ R14, R4, R14, R19 ;  /* 0x0000000e040e7223 */ /* 0x002fe20000010013 */
        /* <DEDUP_REMOVED lines=45> */
[----:B------:R0:W-:Y:S01]  /*0600*/  @!P1 STS [UR4], R17 ;  /* 0x00000011ff009988 */ /* 0x0001e20008000804 */
[----:B------:R-:W-:Y:S08]  /*0610*/  BAR.SYNC.DEFER_BLOCKING 0x0 ;  /* 0x0000000000007b1d */ /* 0x000ff00000010000 */
[----:B0-----:R-:W0:Y:S01]  /*0620*/  LDC.64 R16, c[0x0][0x3a8] ;  /* 0x0000ea00ff107b82 */ /* 0x001e220000000a00 */
        /* <DEDUP_REMOVED lines=12> */
[----:B-1----:R-:W-:Y:S02]  /*06f0*/  FADD.FTZ R19, R18, R3 ;  /* 0x0000000312137221 */ /* 0x002fe40000010000 */
[----:B------:R-:W1:Y:S03]  /*0700*/  LDC.64 R2, c[0x0][0x3a0] ;  /* 0x0000e800ff027b82 */ /* 0x000e660000000a00 */
[----:B------:R-:W2:Y:S02]  /*0710*/  SHFL.BFLY PT, R20, R19, 0x4, 0x1f ;  /* 0x0c801f0013147f89 */ /* 0x000ea400000e0000 */
[----:B--2---:R-:W-:-:S03]  /*0720*/  FADD.FTZ R20, R19, R20 ;  /* 0x0000001413147221 */ /* 0x004fc60000010000 */
[----:B------:R-:W2:Y:S02]  /*0730*/  LDC.64 R4, c[0x0][0x3c8] ;  /* 0x0000f200ff047b82 */ /* 0x000ea40000000a00 */
[----:B------:R-:W3:Y:S01]  /*0740*/  SHFL.BFLY PT, R21, R20, 0x2, 0x1f ;  /* 0x0c401f0014157f89 */ /* 0x000ee200000e0000 */
[----:B------:R-:W-:Y:S01]  /*0750*/  ISETP.NE.AND P2, PT, R8, RZ, PT ;  /* 0x000000ff0800720c */ /* 0x000fe20003f45270 */
[----:B-1----:R-:W-:-:S04]  /*0760*/  IMAD.WIDE.U32 R2, R6, 0x4, R2 ;  /* 0x0000000406027825 */ /* 0x002fc800078e0002 */
[----:B------:R-:W1:Y:S01]  /*0770*/  @!P1 LDC R19, c[0x0][0x3b4] ;  /* 0x0000ed00ff139b82 */ /* 0x000e620000000800 */
[----:B--2---:R2:W4:Y:S01]  /*0780*/  LDG.E.CONSTANT R4, desc[UR8][R4.64] ;  /* 0x0000000804047981 */ /* 0x004522000c1e9900 */
[----:B---3--:R-:W-:Y:S01]  /*0790*/  FADD.FTZ R21, R20, R21 ;  /* 0x0000001514157221 */ /* 0x008fe20000010000 */
[----:B0-----:R-:W-:Y:S02]  /*07a0*/  IMAD.WIDE.U32 R6, R6, 0x4, R16 ;  /* 0x0000000406067825 */ /* 0x001fe400078e0010 */
[----:B------:R-:W3:Y:S04]  /*07b0*/  LDG.E.CONSTANT R15, desc[UR8][R2.64] ;  /* 0x00000008020f7981 */ /* 0x000ee8000c1e9900 */
[----:B------:R-:W0:Y:S04]  /*07c0*/  SHFL.BFLY PT, R22, R21, 0x1, 0x1f ;  /* 0x0c201f0015167f89 */ /* 0x000e2800000e0000 */
[----:B------:R-:W5:Y:S04]  /*07d0*/  LDG.E.CONSTANT R16, desc[UR8][R6.64] ;  /* 0x0000000806107981 */ /* 0x000f68000c1e9900 */
[----:B------:R1:W4:Y:S04]  /*07e0*/  LDG.E.CONSTANT R17, desc[UR8][R2.64+0x4] ;  /* 0x0000040802117981 */ /* 0x000328000c1e9900 */
[----:B------:R1:W4:Y:S01]  /*07f0*/  LDG.E.CONSTANT R18, desc[UR8][R6.64+0x4] ;  /* 0x0000040806127981 */ /* 0x000322000c1e9900 */
[----:B0-----:R-:W-:-:S05]  /*0800*/  FADD.FTZ R22, R21, R22 ;  /* 0x0000001615167221 */ /* 0x001fca0000010000 */
[----:B------:R-:W-:Y:S01]  /*0810*/  @!P2 STS [R9], R22 ;  /* 0x000000160900a388 */ /* 0x000fe20000000800 */
[----:B------:R-:W-:Y:S01]  /*0820*/  HFMA2 R8, -RZ, RZ, 0, 0 ;  /* 0x00000000ff087431 */ /* 0x000fe200000001ff */
[----:B------:R-:W-:Y:S06]  /*0830*/  BAR.SYNC.DEFER_BLOCKING 0x0 ;  /* 0x0000000000007b1d */ /* 0x000fec0000010000 */
[----:B------:R-:W2:Y:S04]  /*0840*/  @P0 LDS R8, [R10] ;  /* 0x000000000a080984 */ /* 0x000ea80000000800 */
[----:B--2---:R-:W0:Y:S02]  /*0850*/  SHFL.BFLY PT, R5, R8, 0x10, 0x1f ;  /* 0x0e001f0008057f89 */ /* 0x004e2400000e0000 */
[----:B0-----:R-:W-:-:S05]  /*0860*/  FADD.FTZ R5, R5, R8 ;  /* 0x0000000805057221 */ /* 0x001fca0000010000 */
[----:B-1----:R-:W0:Y:S02]  /*0870*/  SHFL.BFLY PT, R2, R5, 0x8, 0x1f ;  /* 0x0d001f0005027f89 */ /* 0x002e2400000e0000 */
[----:B0-----:R-:W-:-:S05]  /*0880*/  FADD.FTZ R2, R5, R2 ;  /* 0x0000000205027221 */ /* 0x001fca0000010000 */
[----:B------:R-:W0:Y:S02]  /*0890*/  SHFL.BFLY PT, R3, R2, 0x4, 0x1f ;  /* 0x0c801f0002037f89 */ /* 0x000e2400000e0000 */
        /* <DEDUP_REMOVED lines=12> */
[----:B---3--:R-:W-:-:S02]  /*0960*/  HADD2.F32 R3, -RZ, R15.H0_H0 ;  /* 0x2000000fff037230 */ /* 0x008fc40000004100 */
[----:B------:R-:W-:Y:S02]  /*0970*/  HADD2.F32 R6, -RZ, R15.H1_H1 ;  /* 0x3000000fff067230 */ /* 0x000fe40000004100 */
[--C-:B-----5:R-:W-:Y:S02]  /*0980*/  HADD2.F32 R7, -RZ, R16.reuse.H0_H0 ;  /* 0x20000010ff077230 */ /* 0x120fe40000004100 */
[----:B------:R-:W-:Y:S02]  /*0990*/  HADD2.F32 R16, -RZ, R16.H1_H1 ;  /* 0x30000010ff107230 */ /* 0x000fe40000004100 */
[--C-:B----4-:R-:W-:Y:S02]  /*09a0*/  HADD2.F32 R8, -RZ, R17.reuse.H0_H0 ;  /* 0x20000011ff087230 */ /* 0x110fe40000004100 */
[----:B------:R-:W-:Y:S02]  /*09b0*/  HADD2.F32 R17, -RZ, R17.H1_H1 ;  /* 0x30000011ff117230 */ /* 0x000fe40000004100 */
[----:B------:R-:W-:-:S02]  /*09c0*/  HADD2.F32 R10, -RZ, R18.H0_H0 ;  /* 0x20000012ff0a7230 */ /* 0x000fc40000004100 */
[----:B0-----:R-:W-:Y:S02]  /*09d0*/  HADD2.F32 R5, -RZ, R18.H1_H1 ;  /* 0x30000012ff057230 */ /* 0x001fe40000004100 */
[-C--:B-1----:R-:W-:Y:S01]  /*09e0*/  FMUL.FTZ R12, R12, R2.reuse ;  /* 0x000000020c0c7220 */ /* 0x082fe20000410000 */
[-C--:B------:R-:W-:Y:S01]  /*09f0*/  FMUL.FTZ R11, R11, R2.reuse ;  /* 0x000000020b0b7220 */ /* 0x080fe20000410000 */
[-C--:B------:R-:W-:Y:S01]  /*0a00*/  FMUL.FTZ R13, R13, R2.reuse ;  /* 0x000000020d0d7220 */ /* 0x080fe20000410000 */
[----:B------:R-:W-:Y:S01]  /*0a10*/  FMUL.FTZ R2, R14, R2 ;  /* 0x000000020e027220 */ /* 0x000fe20000410000 */
[----:B------:R-:W-:Y:S01]  /*0a20*/  FFMA.FTZ R3, R12, R3, R7 ;  /* 0x000000030c037223 */ /* 0x000fe20000010007 */
[----:B------:R-:W-:Y:S01]  /*0a30*/  FFMA.FTZ R11, R11, R6, R16 ;  /* 0x000000060b0b7223 */ /* 0x000fe20000010010 */
[----:B------:R-:W-:Y:S01]  /*0a40*/  FFMA.FTZ R13, R13, R8, R10 ;  /* 0x000000080d0d7223 */ /* 0x000fe2000001000a */
[----:B------:R-:W-:Y:S01]  /*0a50*/  FFMA.FTZ R5, R2, R17, R5 ;  /* 0x0000001102057223 */ /* 0x000fe20000010005 */
[C---:B------:R-:W-:Y:S01]  /*0a60*/  FMUL.FTZ R3, R4.reuse, R3 ;  /* 0x0000000304037220 */ /* 0x040fe20000410000 */
[C---:B------:R-:W-:Y:S01]  /*0a70*/  FMUL.FTZ R11, R4.reuse, R11 ;  /* 0x0000000b040b7220 */ /* 0x040fe20000410000 */
[C---:B------:R-:W-:Y:S01]  /*0a80*/  FMUL.FTZ R13, R4.reuse, R13 ;  /* 0x0000000d040d7220 */ /* 0x040fe20000410000 */
[----:B------:R-:W-:Y:S01]  /*0a90*/  FMUL.FTZ R4, R4, R5 ;  /* 0x0000000504047220 */ /* 0x000fe20000410000 */
[----:B------:R0:W-:Y:S02]  /*0aa0*/  F2I.S8.NTZ R6, R3 ;  /* 0x0000000300067305 */ /* 0x0001e40000202100 */
[----:B0-----:R-:W0:Y:S06]  /*0ab0*/  LDC.64 R2, c[0x0][0x380] ;  /* 0x0000e000ff027b82 */ /* 0x001e2c0000000a00 */
        /* <DEDUP_REMOVED lines=10> */
.L_x_583:
        /* <DEDUP_REMOVED lines=10> */
.L_x_624:


//--------------------- .text._ZN17fastertransformer47add_bias_input_layernorm_COL32_int32I_DataTypeOEP7__half2PK4int2PKS0_S6_S6_S6_iiPK6float2PKf --------------------------
	.section	.text._ZN17fastertransformer47add_bias_input_layernorm_COL32_int32I_DataTypeOEP7__half2PK4int2PKS0_S6_S6_S6_iiPK6float2PKf,"ax",@progbits
	.align	128
        .global         _ZN17fastertransformer47add_bias_input_layernorm_COL32_int32I_DataTypeOEP7__half2PK4int2PKS0_S6_S6_S6_iiPK6float2PKf
        .type           _ZN17fastertransformer47add_bias_input_layernorm_COL32_int32I_DataTypeOEP7__half2PK4int2PKS0_S6_S6_S6_iiPK6float2PKf,@function
        .size           _ZN17fastertransformer47add_bias_input_layernorm_COL32_int32I_DataTypeOEP7__half2PK4int2PKS0_S6_S6_S6_iiPK6float2PKf,(.L_x_625 - _ZN17fastertransformer47add_bias_input_layernorm_COL32_int32I_DataTypeOEP7__half2PK4int2PKS0_S6_S6_S6_iiPK6float2PKf)
        .other          _ZN17fastertransformer47add_bias_input_layernorm_COL32_int32I_DataTypeOEP7__half2PK4int2PKS0_S6_S6_S6_iiPK6float2PKf,@"STO_CUDA_ENTRY STV_DEFAULT"
_ZN17fastertransformer47add_bias_input_layernorm_COL32_int32I_DataTypeOEP7__half2PK4int2PKS0_S6_S6_S6_iiPK6float2PKf:
.text._ZN17fastertransformer47add_bias_input_layernorm_COL32_int32I_DataTypeOEP7__half2PK4int2PKS0_S6_S6_S6_iiPK6float2PKf:
[----:B------:R-:W-:Y:S01]  /*0000*/  LDC R1, c[0x0][0x37c] ;  /* 0x0000df00ff017b82 */ /* 0x000fe20000000800 */
[----:B------:R-:W0:Y:S01]  /*0010*/  S2R R2, SR_TID.X ;  /* 0x0000000000027919 */ /* 0x000e220000002100 */
[----:B------:R-:W1:Y:S06]  /*0020*/  LDCU UR4, c[0x0][0x3b0] ;  /* 0x00007600ff0477ac */ /* 0x000e6c0008000800 */
[----:B------:R-:W2:Y:S01]  /*0030*/  LDC.64 R10, c[0x0][0x388] ;  /* 0x0000e200ff0a7b82 */ /* 0x000ea20000000a00 */
[----:B------:R-:W3:Y:S01]  /*0040*/  S2R R6, SR_CTAID.X ;  /* 0x0000000000067919 */ /* 0x000ee20000002500 */
[----:B------:R-:W4:Y:S06]  /*0050*/  LDCU.64 UR8, c[0x0][0x358] ;  /* 0x00006b00ff0877ac */ /* 0x000f2c0008000a00 */
[----:B------:R-:W5:Y:S08]  /*0060*/  LDC.64 R12, c[0x0][0x390] ;  /* 0x0000e400ff0c7b82 */ /* 0x000f700000000a00 */
[----:B------:R-:W1:Y:S08]  /*0070*/  LDC.64 R8, c[0x0][0x398] ;  /* 0x0000e600ff087b82 */ /* 0x000e700000000a00 */
[----:B------:R-:W2:Y:S01]  /*0080*/  LDC.64 R4, c[0x0][0x3b8] ;  /* 0x0000ee00ff047b82 */ /* 0x000ea20000000a00 */
[----:B0-----:R-:W-:-:S04]  /*0090*/  SHF.L.U32 R0, R2, 0x1, RZ ;  /* 0x0000000102007819 */ /* 0x001fc800000006ff */
[C---:B------:R-:W-:Y:S02]  /*00a0*/  LOP3.LUT R3, R0.reuse, 0x1e, RZ, 0xc0, !PT ;  /* 0x0000001e00037812 */ /* 0x040fe400078ec0ff */
[----:B------:R-:W-:Y:S02]  /*00b0*/  LOP3.LUT R0, R0, 0x7e0, RZ, 0xc0, !PT ;  /* 0x000007e000007812 */ /* 0x000fe400078ec0ff */
[----:B---3--:R-:W-:Y:S02]  /*00c0*/  LEA R3, R6, R3, 0x5 ;  /* 0x0000000306037211 */ /* 0x008fe400078e28ff */
[----:B------:R-:W0:Y:S01]  /*00d0*/  LDC.64 R6, c[0x0][0x3c0] ;  /* 0x0000f000ff067b82 */ /* 0x000e220000000a00 */
[----:B-1----:R-:W-:-:S04]  /*00e0*/  IMAD.WIDE.U32 R8, R2, 0x4, R8 ;  /* 0x0000000402087825 */ /* 0x002fc800078e0008 */
[----:B------:R-:W-:Y:S02]  /*00f0*/  IMAD R0, R0, UR4, R3 ;  /* 0x0000000400007c24 */ /* 0x000fe4000f8e0203 */
[----:B----4-:R-:W3:Y:S01]  /*0100*/  LDG.E.CONSTANT R9, desc[UR8][R8.64] ;  /* 0x0000000808097981 */ /* 0x010ee2000c1e9900 */
[----:B--2---:R-:W-:Y:S02]  /*0110*/  IMAD.WIDE.U32 R4, R2, 0x8, R4 ;  /* 0x0000000802047825 */ /* 0x004fe400078e0004 */
[----:B------:R-:W-:-:S04]  /*0120*/  SHF.R.U32.HI R0, RZ, 0x1, R0 ;  /* 0x00000001ff007819 */ /* 0x000fc80000011600 */
[----:B------:R-:W2:Y:S01]  /*0130*/  LDG.E.64.CONSTANT R4, desc[UR8][R4.64] ;  /* 0x0000000804047981 */ /* 0x000ea2000c1e9b00 */
[----:B------:R-:W-:-:S04]  /*0140*/  IMAD.WIDE.U32 R10, R0, 0x8, R10 ;  /* 0x00000008000a7825 */ /* 0x000fc800078e000a */
[----:B-----5:R-:W-:Y:S02]  /*0150*/  IMAD.WIDE.U32 R12, R0, 0x4, R12 ;  /* 0x00000004000c7825 */ /* 0x020fe400078e000c */
[----:B------:R-:W4:Y:S04]  /*0160*/  LDG.E.64.CONSTANT R10, desc[UR8][R10.64] ;  /* 0x000000080a0a7981 */ /* 0x000f28000c1e9b00 */
[----:B------:R-:W3:Y:S04]  /*0170*/  LDG.E.CONSTANT R12, desc[UR8][R12.64] ;  /* 0x000000080c0c7981 */ /* 0x000ee8000c1e9900 */
[----:B0-----:R-:W5:Y:S01]  /*0180*/  LDG.E.CONSTANT R6, desc[UR8][R6.64] ;  /* 0x0000000806067981 */ /* 0x001f62000c1e9900 */
[----:B------:R-:W0:Y:S01]  /*0190*/  LDCU UR4, c[0x0][0x360] ;  /* 0x00006c00ff0477ac */ /* 0x000e220008000800 */
[----:B------:R-:W1:Y:S01]  /*01a0*/  S2UR UR6, SR_CgaCtaId ;  /* 0x00000000000679c3 */ /* 0x000e620000008800 */
[----:B----4-:R-:W-:-:S02]  /*01b0*/  I2FP.F32.S32 R3, R10 ;  /* 0x0000000a00037245 */ /* 0x010fc40000201400 */
[----:B------:R-:W-:Y:S01]  /*01c0*/  I2FP.F32.S32 R14, R11 ;  /* 0x0000000b000e7245 */ /* 0x000fe20000201400 */
[----:B---3--:R-:W-:Y:S02]  /*01d0*/  HFMA2 R9, R12, 1, 1, R9 ;  /* 0x3c003c000c097831 */ /* 0x008fe40000000009 */
[----:B--2---:R-:W-:Y:S02]  /*01e0*/  FMUL.FTZ R3, R4, R3 ;  /* 0x0000000304037220 */ /* 0x004fe40000410000 */
[----:B------:R-:W-:Y:S01]  /*01f0*/  FMUL.FTZ R15, R5, R14 ;  /* 0x0000000e050f7220 */ /* 0x000fe20000410000 */
[--C-:B------:R-:W-:Y:S02]  /*0200*/  HADD2.F32 R14, -RZ, R9.reuse.H0_H0 ;  /* 0x20000009ff0e7230 */ /* 0x100fe40000004100 */
[C---:B-----5:R-:W-:Y:S01]  /*0210*/  FMUL.FTZ R3, R6.reuse, R3 ;  /* 0x0000000306037220 */ /* 0x060fe20000410000 */
[----:B------:R-:W-:Y:S02]  /*0220*/  HADD2.F32 R10, -RZ, R9.H1_H1 ;  /* 0x30000009ff0a7230 */ /* 0x000fe40000004100 */
[----:B------:R-:W-:Y:S01]  /*0230*/  FMUL.FTZ R15, R6, R15 ;  /* 0x0000000f060f7220 */ /* 0x000fe20000410000 */
[----:B------:R-:W-:-:S03]  /*0240*/  FFMA.FTZ R4, R3, 6.1999999161344021559e-05, R14 ;  /* 0x388205ff03047823 */ /* 0x000fc6000001000e */
[----:B------:R-:W-:-:S04]  /*0250*/  FFMA.FTZ R5, R15, 6.1999999161344021559e-05, R10 ;  /* 0x388205ff0f057823 */ /* 0x000fc8000001000a */
        /* <DEDUP_REMOVED lines=21> */
[----:B------:R-:W-:Y:S02]  /*03b0*/  FSETP.GT.FTZ.AND P0, PT, R11, R6, PT ;  /* 0x000000060b00720b */ /* 0x000fe40003f14000 */
[----:B------:R-:W-:Y:S02]  /*03c0*/  MOV R8, RZ ;  /* 0x000000ff00087202 */ /* 0x000fe40000000f00 */
[----:B------:R-:W-:-:S09]  /*03d0*/  LEA R6, R3, UR5, 0x2 ;  /* 0x0000000503067c11 */ /* 0x000fd2000f8e10ff */
        /* <DEDUP_REMOVED lines=41> */
[----:B------:R-:W-:Y:S01]  /*0670*/  HFMA2 R3, -RZ, RZ, 0, 0 ;  /* 0x00000000ff037431 */ /* 0x000fe200000001ff */
        /* <DEDUP_REMOVED lines=19> */
[----:B-1----:R-:W-:Y:S02]  /*07b0*/  @!P1 STS [UR4+0x4], R3 ;  /* 0x00000403ff009988 */ /* 0x002fe40008000804 */
[----:B------:R-:W-:Y:S06]  /*07c0*/  BAR.SYNC.DEFER_BLOCKING 0x0 ;  /* 0x0000000000007b1d */ /* 0x000fec0000010000 */
[----:B------:R-:W1:Y:S01]  /*07d0*/  LDS R9, [UR4+0x4] ;  /* 0x00000404ff097984 */ /* 0x000e620008000800 */
[----:B0-----:R-:W-:-:S04]  /*07e0*/  IMAD.WIDE.U32 R6, R0, 0x4, R6 ;  /* 0x0000000400067825 */ /* 0x001fc800078e0006 */
[--C-:B---3--:R-:W-:Y:S02]  /*07f0*/  HADD2.F32 R11, -RZ, R8.reuse.H0_H0 ;  /* 0x20000008ff0b7230 */ /* 0x108fe40000004100 */
[----:B------:R-:W-:Y:S02]  /*0800*/  HADD2.F32 R8, -RZ, R8.H1_H1 ;  /* 0x30000008ff087230 */ /* 0x000fe40000004100 */
[--C-:B----4-:R-:W-:Y:S02]  /*0810*/  HADD2.F32 R13, -RZ, R2.reuse.H0_H0 ;  /* 0x20000002ff0d7230 */ /* 0x110fe40000004100 */
[----:B------:R-:W-:Y:S02]  /*0820*/  HADD2.F32 R2, -RZ, R2.H1_H1 ;  /* 0x30000002ff027230 */ /* 0x000fe40000004100 */
[-C--:B-1----:R-:W-:Y:S01]  /*0830*/  FMUL.FTZ R4, R4, R9.reuse ;  /* 0x0000000904047220 */ /* 0x082fe20000410000 */
[----:B------:R-:W-:-:S03]  /*0840*/  FMUL.FTZ R5, R5, R9 ;  /* 0x0000000905057220 */ /* 0x000fc60000410000 */
[----:B------:R-:W-:Y:S01]  /*0850*/  FFMA.FTZ R4, R4, R13, R11 ;  /* 0x0000000d04047223 */ /* 0x000fe2000001000b */
[----:B------:R-:W-:-:S05]  /*0860*/  FFMA.FTZ R5, R5, R2, R8 ;  /* 0x0000000205057223 */ /* 0x000fca0000010008 */
[----:B------:R-:W-:-:S05]  /*0870*/  F2FP.F16.F32.PACK_AB R5, R5, R4 ;  /* 0x000000040505723e */ /* 0x000fca00000000ff */
[----:B------:R-:W-:Y:S01]  /*0880*/  STG.E desc[UR8][R6.64], R5 ;  /* 0x0000000506007986 */ /* 0x000fe2000c101908 */
[----:B------:R-:W-:Y:S05]  /*0890*/  EXIT ;  /* 0x000000000000794d */ /* 0x000fea0003800000 */
.L_x_584:
        /* <DEDUP_REMOVED lines=14> */
.L_x_625:


//--------------------- .text._ZN17fastertransformer47add_bias_input_layernorm_COL32_int32I_DataTypeOEPfPKiPKfS4_S4_S4_iiS4_S4_ --------------------------
	.section	.text._ZN17fastertransformer47add_bias_input_layernorm_COL32_int32I_DataTypeOEPfPKiPKfS4_S4_S4_iiS4_S4_,"ax",@progbits
	.align	128
        .global         _ZN17fastertransformer47add_bias_input_layernorm_COL32_int32I_DataTypeOEPfPKiPKfS4_S4_S4_iiS4_S4_
        .type           _ZN17fastertransformer47add_bias_input_layernorm_COL32_int32I_DataTypeOEPfPKiPKfS4_S4_S4_iiS4_S4_,@function
        .size           _ZN17fastertransformer47add_bias_input_layernorm_COL32_int32I_DataTypeOEPfPKiPKfS4_S4_S4_iiS4_S4_,(.L_x_626 - _ZN17fastertransformer47add_bias_input_layernorm_COL32_int32I_DataTypeOEPfPKiPKfS4_S4_S4_iiS4_S4_)
        .other          _ZN17fastertransformer47add_bias_input_layernorm_COL32_int32I_DataTypeOEPfPKiPKfS4_S4_S4_iiS4_S4_,@"STO_CUDA_ENTRY STV_DEFAULT"
_ZN17fastertransformer47add_bias_input_layernorm_COL32_int32I_DataTypeOEPfPKiPKfS4_S4_S4_iiS4_S4_:
.text._ZN17fastertransformer47add_bias_input_layernorm_COL32_int32I_DataTypeOEPfPKiPKfS4_S4_S4_iiS4_S4_:
[----:B------:R-:W-:Y:S01]  /*0000*/  LDC R1, c[0x0][0x37c] ;  /* 0x0000df00ff017b82 */ /* 0x000fe20000000800 */
[----:B------:R-:W0:Y:S07]  /*0010*/  S2R R3, SR_TID.X ;  /* 0x0000000000037919 */ /* 0x000e2e0000002100 */
[----:B------:R-:W1:Y:S01]  /*0020*/  LDC.64 R10, c[0x0][0x388] ;  /* 0x0000e200ff0a7b82 */ /* 0x000e620000000a00 */
[----:B------:R-:W2:Y:S01]  /*0030*/  LDCU UR4, c[0x0][0x3b0] ;  /* 0x00007600ff0477ac */ /* 0x000ea20008000800 */
[----:B------:R-:W3:Y:S01]  /*0040*/  S2R R15, SR_CTAID.X ;  /* 0x00000000000f7919 */ /* 0x000ee20000002500 */
[----:B------:R-:W4:Y:S05]  /*0050*/  LDCU.64 UR8, c[0x0][0x358] ;  /* 0x00006b00ff0877ac */ /* 0x000f2a0008000a00 */
[----:B------:R-:W5:Y:S08]  /*0060*/  LDC.64 R12, c[0x0][0x3b8] ;  /* 0x0000ee00ff0c7b82 */ /* 0x000f700000000a00 */
[----:B------:R-:W4:Y:S08]  /*0070*/  LDC.64 R8, c[0x0][0x390] ;  /* 0x0000e400ff087b82 */ /* 0x000f300000000a00 */
[----:B------:R-:W4:Y:S01]  /*0080*/  LDC.64 R6, c[0x0][0x3c0] ;  /* 0x0000f000ff067b82 */ /* 0x000f220000000a00 */
[----:B0-----:R-:W-:-:S07]  /*0090*/  LOP3.LUT P1, R0, R3, 0x1f, RZ, 0xc0, !PT ;  /* 0x0000001f03007812 */ /* 0x001fce000782c0ff */
[----:B------:R-:W0:Y:S01]  /*00a0*/  LDC.64 R4, c[0x0][0x398] ;  /* 0x0000e600ff047b82 */ /* 0x000e220000000a00 */
[----:B------:R-:W-:Y:S02]  /*00b0*/  LOP3.LUT R2, R3, 0x3e0, RZ, 0xc0, !PT ;  /* 0x000003e003027812 */ /* 0x000fe400078ec0ff */
[----:B---3--:R-:W-:-:S05]  /*00c0*/  LEA R15, R15, R0, 0x5 ;  /* 0x000000000f0f7211 */ /* 0x008fca00078e28ff */
[----:B--2---:R-:W-:-:S04]  /*00d0*/  IMAD R2, R2, UR4, R15 ;  /* 0x0000000402027c24 */ /* 0x004fc8000f8e020f */
[----:B-1----:R-:W-:-:S04]  /*00e0*/  IMAD.WIDE R10, R2, 0x4, R10 ;  /* 0x00000004020a7825 */ /* 0x002fc800078e020a */
[----:B-----5:R-:W-:Y:S01]  /*00f0*/  IMAD.WIDE.U32 R12, R3, 0x4, R12 ;  /* 0x00000004030c7825 */ /* 0x020fe200078e000c */
[----:B----4-:R-:W2:Y:S04]  /*0100*/  LDG.E.CONSTANT R6, desc[UR8][R6.64] ;  /* 0x0000000806067981 */ /* 0x010ea8000c1e9900 */
[----:B------:R-:W3:Y:S01]  /*0110*/  LDG.E.CONSTANT R10, desc[UR8][R10.64] ;  /* 0x000000080a0a7981 */ /* 0x000ee2000c1e9900 */
[----:B------:R-:W-:-:S03]  /*0120*/  IMAD.WIDE R8, R2, 0x4, R8 ;  /* 0x0000000402087825 */ /* 0x000fc600078e0208 */
[----:B------:R-:W4:Y:S01]  /*0130*/  LDG.E.CONSTANT R13, desc[UR8][R12.64] ;  /* 0x000000080c0d7981 */ /* 0x000f22000c1e9900 */
[----:B0-----:R-:W-:-:S03]  /*0140*/  IMAD.WIDE.U32 R14, R3, 0x4, R4 ;  /* 0x00000004030e7825 */ /* 0x001fc600078e0004 */
[----:B------:R-:W5:Y:S04]  /*0150*/  LDG.E.CONSTANT R8, desc[UR8][R8.64] ;  /* 0x0000000808087981 */ /* 0x000f68000c1e9900 */
[----:B------:R-:W5:Y:S01]  /*0160*/  LDG.E.CONSTANT R14, desc[UR8][R14.64] ;  /* 0x000000080e0e7981 */ /* 0x000f62000c1e9900 */
[----:B------:R-:W0:Y:S01]  /*0170*/  LDCU UR4, c[0x0][0x360] ;  /* 0x00006c00ff0477ac */ /* 0x000e220008000800 */
[----:B------:R-:W1:Y:S01]  /*0180*/  S2UR UR6, SR_CgaCtaId ;  /* 0x00000000000679c3 */ /* 0x000e620000008800 */
[----:B---3--:R-:W-:-:S05]  /*0190*/  I2FP.F32.S32 R4, R10 ;  /* 0x0000000a00047245 */ /* 0x008fca0000201400 */
[----:B----4-:R-:W-:-:S04]  /*01a0*/  FMUL.FTZ R5, R4, R13 ;  /* 0x0000000d04057220 */ /* 0x010fc80000410000 */
[----:B--2---:R-:W-:-:S04]  /*01b0*/  FMUL.FTZ R5, R6, R5 ;  /* 0x0000000506057220 */ /* 0x004fc80000410000 */
[----:B-----5:R-:W-:-:S04]  /*01c0*/  FFMA.FTZ R5, R5, 6.1999999161344021559e-05, R8 ;  /* 0x388205ff05057823 */ /* 0x020fc80000010008 */
        /* <DEDUP_REMOVED lines=90> */
.L_x_585:
        /* <DEDUP_REMOVED lines=9> */
.L_x_626:


//--------------------- .nv.global.init           --------------------------
	.section	.nv.global.init,"aw",@progbits
	.align	4
.nv.global.init:
	.type		mrg32k3aM1SubSeq,@object
	.size		mrg32k3aM1SubSeq,(mrg32k3aM2SubSeq - mrg32k3aM1SubSeq)
mrg32k3aM1SubSeq:
        /*0000*/ 	.byte	0x0b, 0xcc, 0xee, 0x04, 0x73, 0x29, 0x8b, 0x6f, 0xf6, 0x53, 0x03, 0xf6, 0x23, 0xf6, 0xea, 0xda
        /* <DEDUP_REMOVED lines=125> */
	.type		mrg32k3aM2SubSeq,@object
	.size		mrg32k3aM2SubSeq,(mrg32k3aM1 - mrg32k3aM2SubSeq)
mrg32k3aM2SubSeq:
        /* <DEDUP_REMOVED lines=126> */
	.type		mrg32k3aM1,@object
	.size		mrg32k3aM1,(mrg32k3aM1Seq - mrg32k3aM1)
mrg32k3aM1:
        /* <DEDUP_REMOVED lines=144> */
	.type		mrg32k3aM1Seq,@object
	.size		mrg32k3aM1Seq,(mrg32k3aM2 - mrg32k3aM1Seq)
mrg32k3aM1Seq:
        /* <DEDUP_REMOVED lines=144> */
	.type		mrg32k3aM2,@object
	.size		mrg32k3aM2,(mrg32k3aM2Seq - mrg32k3aM2)
mrg32k3aM2:
        /* <DEDUP_REMOVED lines=144> */
	.type		mrg32k3aM2Seq,@object
	.size		mrg32k3aM2Seq,(precalc_xorwow_matrix - mrg32k3aM2Seq)
mrg32k3aM2Seq:
        /* <DEDUP_REMOVED lines=144> */
	.type		precalc_xorwow_matrix,@object
	.size		precalc_xorwow_matrix,(precalc_xorwow_offset_matrix - precalc_xorwow_matrix)
precalc_xorwow_matrix:
        /* <DEDUP_REMOVED lines=6400> */
	.type		precalc_xorwow_offset_matrix,@object
	.size		precalc_xorwow_offset_matrix,(.L_1 - precalc_xorwow_offset_matrix)
precalc_xorwow_offset_matrix:
        /* <DEDUP_REMOVED lines=6400> */
.L_1:


//--------------------- .nv.shared._ZN17fastertransformer44add_bias_input_layernorm_ROW_int8I_DataTypeOI6__halfEEvPT_PKaS5_PKS2_S7_S7_iiPKfS9_ --------------------------
	.section	.nv.shared._ZN17fastertransformer44add_bias_input_layernorm_ROW_int8I_DataTypeOI6__halfEEvPT_PKaS5_PKS2_S7_S7_iiPKfS9_,"aw",@nobits
	.sectionflags	@""
	.align	4
.nv.shared._ZN17fastertransformer44add_bias_input_layernorm_ROW_int8I_DataTypeOI6__halfEEvPT_PKaS5_PKS2_S7_S7_iiPKfS9_:
	.zero		1160


//--------------------- .nv.shared.reserved.0     --------------------------
	.section	.nv.shared.reserved.0,"aw",@nobits
	.weak		__nv_reservedSMEM_offset_0_alias
	.size		__nv_reservedSMEM_offset_0_alias, 0, 64
	.other		__nv_reservedSMEM_offset_0_alias,@"STO_CUDA_RESERVED_SHARED STV_DEFAULT"
__nv_reservedSMEM_offset_0_alias:
	.zero		0
	.zero		64


//--------------------- .nv.global                --------------------------
	.section	.nv.global,"aw",@nobits
.nv.global:
	.type		_ZN56_INTERNAL_8748ddb6_25_layernorm_int8_kernels_cu_ae8c707c4cuda3std6ranges3__45__cpo9iter_moveE,@object
	.size		_ZN56_INTERNAL_8748ddb6_25_layernorm_int8_kernels_cu_ae8c707c4cuda3std6ranges3__45__cpo9iter_moveE,(_ZN56_INTERNAL_8748ddb6_25_layernorm_int8_kernels_cu_ae8c707c4cuda3std3__458_GLOBAL__N__8748ddb6_25_layernorm_int8_kernels_cu_ae8c707c6ignoreE - _ZN56_INTERNAL_8748ddb6_25_layernorm_int8_kernels_cu_ae8c707c4cuda3std6ranges3__45__cpo9iter_moveE)
_ZN56_INTERNAL_8748ddb6_25_layernorm_int8_kernels_cu_ae8c707c4cuda3std6ranges3__45__cpo9iter_moveE:
	.zero		1
	.type		_ZN56_INTERNAL_8748ddb6_25_layernorm_int8_kernels_cu_ae8c707c4cuda3std3__458_GLOBAL__N__8748ddb6_25_layernorm_int8_kernels_cu_ae8c707c6ignoreE,@object
	.size		_ZN56_INTERNAL_8748ddb6_25_layernorm_int8_kernels_cu_ae8c707c4cuda3std3__458_GLOBAL__N__8748ddb6_25_layernorm_int8_kernels_cu_ae8c707c6ignoreE,(_ZN56_INTERNAL_8748ddb6_25_layernorm_int8_kernels_cu_ae8c707c4cuda3std3__45__cpo4cendE - _ZN56_INTERNAL_8748ddb6_25_layernorm_int8_kernels_cu_ae8c707c4cuda3std3__458_GLOBAL__N__8748ddb6_25_layernorm_int8_kernels_cu_ae8c707c6ignoreE)
_ZN56_INTERNAL_8748ddb6_25_layernorm_int8_kernels_cu_ae8c707c4cuda3std3__458_GLOBAL__N__8748ddb6_25_layernorm_int8_kernels_cu_ae8c707c6ignoreE:
	.zero		1
	.type		_ZN56_INTERNAL_8748ddb6_25_layernorm_int8_kernels_cu_ae8c707c4cuda3std3__45__cpo4cendE,@object
	.size		_ZN56_INTERNAL_8748ddb6_25_layernorm_int8_kernels_cu_ae8c707c4cuda3std3__45__cpo4cendE,(_ZN56_INTERNAL_8748ddb6_25_layernorm_int8_kernels_cu_ae8c707c4cuda3std3__45__cpo3endE - _ZN56_INTERNAL_8748ddb6_25_layernorm_int8_kernels_cu_ae8c707c4cuda3std3__45__cpo4cendE)
_ZN56_INTERNAL_8748ddb6_25_layernorm_int8_kernels_cu_ae8c707c4cuda3std3__45__cpo4cendE:
	.zero		1
	.type		_ZN56_INTERNAL_8748ddb6_25_layernorm_int8_kernels_cu_ae8c707c4cuda3std3__45__cpo3endE,@object
	.size		_ZN56_INTERNAL_8748ddb6_25_layernorm_int8_kernels_cu_ae8c707c4cuda3std3__45__cpo3endE,(_ZN56_INTERNAL_8748ddb6_25_layernorm_int8_kernels_cu_ae8c707c4cuda3std3__48in_placeE - _ZN56_INTERNAL_8748ddb6_25_layernorm_int8_kernels_cu_ae8c707c4cuda3std3__45__cpo3endE)
_ZN56_INTERNAL_8748ddb6_25_layernorm_int8_kernels_cu_ae8c707c4cuda3std3__45__cpo3endE:
	.zero		1
	.type		_ZN56_INTERNAL_8748ddb6_25_layernorm_int8_kernels_cu_ae8c707c4cuda3std3__48in_placeE,@object
	.size		_ZN56_INTERNAL_8748ddb6_25_layernorm_int8_kernels_cu_ae8c707c4cuda3std3__48in_placeE,(_ZN56_INTERNAL_8748ddb6_25_layernorm_int8_kernels_cu_ae8c707c4cuda3std6ranges3__45__cpo7advanceE - _ZN56_INTERNAL_8748ddb6_25_layernorm_int8_kernels_cu_ae8c707c4cuda3std3__48in_placeE)
_ZN56_INTERNAL_8748ddb6_25_layernorm_int8_kernels_cu_ae8c707c4cuda3std3__48in_placeE:
	.zero		1
	.type		_ZN56_INTERNAL_8748ddb6_25_layernorm_int8_kernels_cu_ae8c707c4cuda3std6ranges3__45__cpo7advanceE,@object
	.size		_ZN56_INTERNAL_8748ddb6_25_layernorm_int8_kernels_cu_ae8c707c4cuda3std6ranges3__45__cpo7advanceE,(_ZN56_INTERNAL_8748ddb6_25_layernorm_int8_kernels_cu_ae8c707c4cuda3std3__45__cpo5beginE - _ZN56_INTERNAL_8748ddb6_25_layernorm_int8_kernels_cu_ae8c707c4cuda3std6ranges3__45__cpo7advanceE)
_ZN56_INTERNAL_8748ddb6_25_layernorm_int8_kernels_cu_ae8c707c4cuda3std6ranges3__45__cpo7advanceE:
	.zero		1
	.type		_ZN56_INTERNAL_8748ddb6_25_layernorm_int8_kernels_cu_ae8c707c4cuda3std3__45__cpo5beginE,@object
	.size		_ZN56_INTERNAL_8748ddb6_25_layernorm_int8_kernels_cu_ae8c707c4cuda3std3__45__cpo5beginE,(_ZN56_INTERNAL_8748ddb6_25_layernorm_int8_kernels_cu_ae8c707c4cuda3std3__419piecewise_constructE - _ZN56_INTERNAL_8748ddb6_25_layernorm_int8_kernels_cu_ae8c707c4cuda3std3__45__cpo5beginE)
_ZN56_INTERNAL_8748ddb6_25_layernorm_int8_kernels_cu_ae8c707c4cuda3std3__45__cpo5beginE:
	.zero		1
	.type		_ZN56_INTERNAL_8748ddb6_25_layernorm_int8_kernels_cu_ae8c707c4cuda3std3__419piecewise_constructE,@object
	.size		_ZN56_INTERNAL_8748ddb6_25_layernorm_int8_kernels_cu_ae8c707c4cuda3std3__419piecewise_constructE,(_ZN56_INTERNAL_8748ddb6_25_layernorm_int8_kernels_cu_ae8c707c4cuda3std3__45__cpo6cbeginE - _ZN56_INTERNAL_8748ddb6_25_layernorm_int8_kernels_cu_ae8c707c4cuda3std3__419piecewise_constructE)
_ZN56_INTERNAL_8748ddb6_25_layernorm_int8_kernels_cu_ae8c707c4cuda3std3__419piecewise_constructE:
	.zero		1
	.type		_ZN56_INTERNAL_8748ddb6_25_layernorm_int8_kernels_cu_ae8c707c4cuda3std3__45__cpo6cbeginE,@object
	.size		_ZN56_INTERNAL_8748ddb6_25_layernorm_int8_kernels_cu_ae8c707c4cuda3std3__45__cpo6cbeginE,(_ZN56_INTERNAL_8748ddb6_25_layernorm_int8_kernels_cu_ae8c707c4cuda3std6ranges3__45__cpo4swapE - _ZN56_INTERNAL_8748ddb6_25_layernorm_int8_kernels_cu_ae8c707c4cuda3std3__45__cpo6cbeginE)
_ZN56_INTERNAL_8748ddb6_25_layernorm_int8_kernels_cu_ae8c707c4cuda3std3__45__cpo6cbeginE:
	.zero		1
	.type		_ZN56_INTERNAL_8748ddb6_25_layernorm_int8_kernels_cu_ae8c707c4cuda3std6ranges3__45__cpo4swapE,@object
	.size		_ZN56_INTERNAL_8748ddb6_25_layernorm_int8_kernels_cu_ae8c707c4cuda3std6ranges3__45__cpo4swapE,(.L_16 - _ZN56_INTERNAL_8748ddb6_25_layernorm_int8_kernels_cu_ae8c707c4cuda3std6ranges3__45__cpo4swapE)
_ZN56_INTERNAL_8748ddb6_25_layernorm_int8_kernels_cu_ae8c707c4cuda3std6ranges3__45__cpo4swapE:
	.zero		1
.L_16:


//--------------------- .nv.shared._ZN17fastertransformer44add_bias_input_layernorm_ROW_int8I_DataTypeOIfEEvPT_PKaS4_PKS1_S6_S6_iiPKfS8_ --------------------------
	.section	.nv.shared._ZN17fastertransformer44add_bias_input_layernorm_ROW_int8I_DataTypeOIfEEvPT_PKaS4_PKS1_S6_S6_iiPKfS8_,"aw",@nobits
	.sectionflags	@""
	.align	4
.nv.shared._ZN17fastertransformer44add_bias_input_layernorm_ROW_int8I_DataTypeOIfEEvPT_PKaS4_PKS1_S6_S6_iiPKfS8_:
	.zero		1160


//--------------------- .nv.shared._ZN17fastertransformer35add_bias_input_layernorm_ROW_int8IOI6__halfEEvPaPKaS4_PKT_S7_S7_iiPKfS9_S9_ --------------------------
	.section	.nv.shared._ZN17fastertransformer35add_bias_input_layernorm_ROW_int8IOI6__halfEEvPaPKaS4_PKT_S7_S7_iiPKfS9_S9_,"aw",@nobits
	.sectionflags	@""
	.align	4
.nv.shared._ZN17fastertransformer35add_bias_input_layernorm_ROW_int8IOI6__halfEEvPaPKaS4_PKT_S7_S7_iiPKfS9_S9_:
	.zero		1160


//--------------------- .nv.shared._ZN17fastertransformer35add_bias_input_layernorm_ROW_int8IOIfEEvPaPKaS3_PKT_S6_S6_iiPKfS8_S8_ --------------------------
	.section	.nv.shared._ZN17fastertransformer35add_bias_input_layernorm_ROW_int8IOIfEEvPaPKaS3_PKT_S6_S6_iiPKfS8_S8_,"aw",@nobits
	.sectionflags	@""
	.align	4
.nv.shared._ZN17fastertransformer35add_bias_input_layernorm_ROW_int8IOIfEEvPaPKaS3_PKT_S6_S6_iiPKfS8_S8_:
	.zero		1160


//--------------------- .nv.shared._ZN17fastertransformer18merge_layernorm_v2I6__halfEEvPaPKT_S5_S5_iPKfiii --------------------------
	.section	.nv.shared._ZN17fastertransformer18merge_layernorm_v2I6__halfEEvPaPKT_S5_S5_iPKfiii,"aw",@nobits
	.sectionflags	@""
	.align	4
.nv.shared._ZN17fastertransformer18merge_layernorm_v2I6__halfEEvPaPKT_S5_S5_iPKfiii:
	.zero		1160


//--------------------- .nv.shared._ZN17fastertransformer18merge_layernorm_v2IfEEvPaPKT_S4_S4_iPKfiii --------------------------
	.section	.nv.shared._ZN17fastertransformer18merge_layernorm_v2IfEEvPaPKT_S4_S4_iPKfiii,"aw",@nobits
	.sectionflags	@""
	.align	4
.nv.shared._ZN17fastertransformer18merge_layernorm_v2IfEEvPaPKT_S4_S4_iPKfiii:
	.zero		1160


//--------------------- .nv.shared._ZN17fastertransformer31layernorm_COL32_INT8I_DataTypeOI6__halfEEvPT_PKaPKS2_S7_iiPKf --------------------------
	.section	.nv.shared._ZN17fastertransformer31layernorm_COL32_INT8I_DataTypeOI6__halfEEvPT_PKaPKS2_S7_iiPKf,"aw",@nobits
	.sectionflags	@""
	.align	4
.nv.shared._ZN17fastertransformer31layernorm_COL32_INT8I_DataTypeOI6__halfEEvPT_PKaPKS2_S7_iiPKf:
	.zero		1160


//--------------------- .nv.shared._ZN17fastertransformer31layernorm_COL32_INT8I_DataTypeOIfEEvPT_PKaPKS1_S6_iiPKf --------------------------
	.section	.nv.shared._ZN17fastertransformer31layernorm_COL32_INT8I_DataTypeOIfEEvPT_PKaPKS1_S6_iiPKf,"aw",@nobits
	.sectionflags	@""
	.align	4
.nv.shared._ZN17fastertransformer31layernorm_COL32_INT8I_DataTypeOIfEEvPT_PKaPKS1_S6_iiPKf:
	.zero		1160


//--------------------- .nv.shared._ZN17fastertransformer31layernorm_COL32_DataTypeI_int8OI6__halfEEvPaPKT_S5_S5_iiPKf --------------------------
	.section	.nv.shared._ZN17fastertransformer31layernorm_COL32_DataTypeI_int8OI6__halfEEvPaPKT_S5_S5_iiPKf,"aw",@nobits
	.sectionflags	@""
	.align	4
.nv.shared._ZN17fastertransformer31layernorm_COL32_DataTypeI_int8OI6__halfEEvPaPKT_S5_S5_iiPKf:
	.zero		1160


//--------------------- .nv.shared._ZN17fastertransformer31layernorm_COL32_DataTypeI_int8OIfEEvPaPKT_S4_S4_iiPKf --------------------------
	.section	.nv.shared._ZN17fastertransformer31layernorm_COL32_DataTypeI_int8OIfEEvPaPKT_S4_S4_iiPKf,"aw",@nobits
	.sectionflags	@""
	.align	4
.nv.shared._ZN17fastertransformer31layernorm_COL32_DataTypeI_int8OIfEEvPaPKT_S4_S4_iiPKf:
	.zero		1160


//--------------------- .nv.shared._ZN17fastertransformer43add_bias_input_layernorm_COL32_int8IO_noResI6__halfEEvPaPiPT_PKS4_S7_S7_iiPKfS9_S9_ --------------------------
	.section	.nv.shared._ZN17fastertransformer43add_bias_input_layernorm_COL32_int8IO_noResI6__halfEEvPaPiPT_PKS4_S7_S7_iiPKfS9_S9_,"aw",@nobits
	.sectionflags	@""
	.align	4
.nv.shared._ZN17fastertransformer43add_bias_input_layernorm_COL32_int8IO_noResI6__halfEEvPaPiPT_PKS4_S7_S7_iiPKfS9_S9_:
	.zero		1160


//--------------------- .nv.shared._ZN17fastertransformer43add_bias_input_layernorm_COL32_int8IO_noResIfEEvPaPiPT_PKS3_S6_S6_iiPKfS8_S8_ --------------------------
	.section	.nv.shared._ZN17fastertransformer43add_bias_input_layernorm_COL32_int8IO_noResIfEEvPaPiPT_PKS3_S6_S6_iiPKfS8_S8_,"aw",@nobits
	.sectionflags	@""
	.align	4
.nv.shared._ZN17fastertransformer43add_bias_input_layernorm_COL32_int8IO_noResIfEEvPaPiPT_PKS3_S6_S6_iiPKfS8_S8_:
	.zero		1160


//--------------------- .nv.shared._ZN17fastertransformer26add_bias_layernorm_add_resI6__halfLi32EEEvPaPKaPT_PKS5_S8_S8_fiiPKfSA_ --------------------------
	.section	.nv.shared._ZN17fastertransformer26add_bias_layernorm_add_resI6__halfLi32EEEvPaPKaPT_PKS5_S8_S8_fiiPKfSA_,"aw",@nobits
	.sectionflags	@""
	.align	4
.nv.shared._ZN17fastertransformer26add_bias_layernorm_add_resI6__halfLi32EEEvPaPKaPT_PKS5_S8_S8_fiiPKfSA_:
	.zero		1160


//--------------------- .nv.shared._ZN17fastertransformer29add_bias_layernorm_add_res_e2ILi32EEEvP5char2PKS1_P7__half2PKS5_S8_S8_fiiPKfSA_ --------------------------
	.section	.nv.shared._ZN17fastertransformer29add_bias_layernorm_add_res_e2ILi32EEEvP5char2PKS1_P7__half2PKS5_S8_S8_fiiPKfSA_,"aw",@nobits
	.sectionflags	@""
	.align	4
.nv.shared._ZN17fastertransformer29add_bias_layernorm_add_res_e2ILi32EEEvP5char2PKS1_P7__half2PKS5_S8_S8_fiiPKfSA_:
	.zero		1160


//--------------------- .nv.shared._ZN17fastertransformer26add_bias_layernorm_add_resI6__halfLi16EEEvPaPKaPT_PKS5_S8_S8_fiiPKfSA_ --------------------------
	.section	.nv.shared._ZN17fastertransformer26add_bias_layernorm_add_resI6__halfLi16EEEvPaPKaPT_PKS5_S8_S8_fiiPKfSA_,"aw",@nobits
	.sectionflags	@""
	.align	4
.nv.shared._ZN17fastertransformer26add_bias_layernorm_add_resI6__halfLi16EEEvPaPKaPT_PKS5_S8_S8_fiiPKfSA_:
	.zero		1160


//--------------------- .nv.shared._ZN17fastertransformer29add_bias_layernorm_add_res_e2ILi16EEEvP5char2PKS1_P7__half2PKS5_S8_S8_fiiPKfSA_ --------------------------
	.section	.nv.shared._ZN17fastertransformer29add_bias_layernorm_add_res_e2ILi16EEEvP5char2PKS1_P7__half2PKS5_S8_S8_fiiPKfSA_,"aw",@nobits
	.sectionflags	@""
	.align	4
.nv.shared._ZN17fastertransformer29add_bias_layernorm_add_res_e2ILi16EEEvP5char2PKS1_P7__half2PKS5_S8_S8_fiiPKfSA_:
	.zero		1160


//--------------------- .nv.shared._ZN17fastertransformer26add_bias_layernorm_add_resI6__halfLi8EEEvPaPKaPT_PKS5_S8_S8_fiiPKfSA_ --------------------------
	.section	.nv.shared._ZN17fastertransformer26add_bias_layernorm_add_resI6__halfLi8EEEvPaPKaPT_PKS5_S8_S8_fiiPKfSA_,"aw",@nobits
	.sectionflags	@""
	.align	4
.nv.shared._ZN17fastertransformer26add_bias_layernorm_add_resI6__halfLi8EEEvPaPKaPT_PKS5_S8_S8_fiiPKfSA_:
	.zero		1160


//--------------------- .nv.shared._ZN17fastertransformer29add_bias_layernorm_add_res_e2ILi8EEEvP5char2PKS1_P7__half2PKS5_S8_S8_fiiPKfSA_ --------------------------
	.section	.nv.shared._ZN17fastertransformer29add_bias_layernorm_add_res_e2ILi8EEEvP5char2PKS1_P7__half2PKS5_S8_S8_fiiPKfSA_,"aw",@nobits
	.sectionflags	@""
	.align	4
.nv.shared._ZN17fastertransformer29add_bias_layernorm_add_res_e2ILi8EEEvP5char2PKS1_P7__half2PKS5_S8_S8_fiiPKfSA_:
	.zero		1160


//--------------------- .nv.shared._ZN17fastertransformer26add_bias_layernorm_add_resI6__halfLi4EEEvPaPKaPT_PKS5_S8_S8_fiiPKfSA_ --------------------------
	.section	.nv.shared._ZN17fastertransformer26add_bias_layernorm_add_resI6__halfLi4EEEvPaPKaPT_PKS5_S8_S8_fiiPKfSA_,"aw",@nobits
	.sectionflags	@""
	.align	4
.nv.shared._ZN17fastertransformer26add_bias_layernorm_add_resI6__halfLi4EEEvPaPKaPT_PKS5_S8_S8_fiiPKfSA_:
	.zero		1160


//--------------------- .nv.shared._ZN17fastertransformer29add_bias_layernorm_add_res_e2ILi4EEEvP5char2PKS1_P7__half2PKS5_S8_S8_fiiPKfSA_ --------------------------
	.section	.nv.shared._ZN17fastertransformer29add_bias_layernorm_add_res_e2ILi4EEEvP5char2PKS1_P7__half2PKS5_S8_S8_fiiPKfSA_,"aw",@nobits
	.sectionflags	@""
	.align	4
.nv.shared._ZN17fastertransformer29add_bias_layernorm_add_res_e2ILi4EEEvP5char2PKS1_P7__half2PKS5_S8_S8_fiiPKfSA_:
	.zero		1160


//--------------------- .nv.shared._ZN17fastertransformer26add_bias_layernorm_add_resI6__halfLi2EEEvPaPKaPT_PKS5_S8_S8_fiiPKfSA_ --------------------------
	.section	.nv.shared._ZN17fastertransformer26add_bias_layernorm_add_resI6__halfLi2EEEvPaPKaPT_PKS5_S8_S8_fiiPKfSA_,"aw",@nobits
	.sectionflags	@""
	.align	4
.nv.shared._ZN17fastertransformer26add_bias_layernorm_add_resI6__halfLi2EEEvPaPKaPT_PKS5_S8_S8_fiiPKfSA_:
	.zero		1160


//--------------------- .nv.shared._ZN17fastertransformer29add_bias_layernorm_add_res_e2ILi2EEEvP5char2PKS1_P7__half2PKS5_S8_S8_fiiPKfSA_ --------------------------
	.section	.nv.shared._ZN17fastertransformer29add_bias_layernorm_add_res_e2ILi2EEEvP5char2PKS1_P7__half2PKS5_S8_S8_fiiPKfSA_,"aw",@nobits
	.sectionflags	@""
	.align	4
.nv.shared._ZN17fastertransformer29add_bias_layernorm_add_res_e2ILi2EEEvP5char2PKS1_P7__half2PKS5_S8_S8_fiiPKfSA_:
	.zero		1160


//--------------------- .nv.shared._ZN17fastertransformer26add_bias_layernorm_add_resI6__halfLi1EEEvPaPKaPT_PKS5_S8_S8_fiiPKfSA_ --------------------------
	.section	.nv.shared._ZN17fastertransformer26add_bias_layernorm_add_resI6__halfLi1EEEvPaPKaPT_PKS5_S8_S8_fiiPKfSA_,"aw",@nobits
	.sectionflags	@""
	.align	4
.nv.shared._ZN17fastertransformer26add_bias_layernorm_add_resI6__halfLi1EEEvPaPKaPT_PKS5_S8_S8_fiiPKfSA_:
	.zero		1160


//--------------------- .nv.shared._ZN17fastertransformer29add_bias_layernorm_add_res_e2ILi1EEEvP5char2PKS1_P7__half2PKS5_S8_S8_fiiPKfSA_ --------------------------
	.section	.nv.shared._ZN17fastertransformer29add_bias_layernorm_add_res_e2ILi1EEEvP5char2PKS1_P7__half2PKS5_S8_S8_fiiPKfSA_,"aw",@nobits
	.sectionflags	@""
	.align	4
.nv.shared._ZN17fastertransformer29add_bias_layernorm_add_res_e2ILi1EEEvP5char2PKS1_P7__half2PKS5_S8_S8_fiiPKfSA_:
	.zero		1160


//--------------------- .nv.shared._ZN17fastertransformer46add_bias_input_layernorm_COL32_int8I_DataTypeOI6__halfEEvPT_PKaS5_PKS2_S7_S7_iiPKfS9_ --------------------------
	.section	.nv.shared._ZN17fastertransformer46add_bias_input_layernorm_COL32_int8I_DataTypeOI6__halfEEvPT_PKaS5_PKS2_S7_S7_iiPKfS9_,"aw",@nobits
	.sectionflags	@""
	.align	4
.nv.shared._ZN17fastertransformer46add_bias_input_layernorm_COL32_int8I_DataTypeOI6__halfEEvPT_PKaS5_PKS2_S7_S7_iiPKfS9_:
	.zero		1160


//--------------------- .nv.shared._ZN17fastertransformer46add_bias_input_layernorm_COL32_int8I_DataTypeOIfEEvPT_PKaS4_PKS1_S6_S6_iiPKfS8_ --------------------------
	.section	.nv.shared._ZN17fastertransformer46add_bias_input_layernorm_COL32_int8I_DataTypeOIfEEvPT_PKaS4_PKS1_S6_S6_iiPKfS8_,"aw",@nobits
	.sectionflags	@""
	.align	4
.nv.shared._ZN17fastertransformer46add_bias_input_layernorm_COL32_int8I_DataTypeOIfEEvPT_PKaS4_PKS1_S6_S6_iiPKfS8_:
	.zero		1160


//--------------------- .nv.shared._ZN17fastertransformer37add_bias_input_layernorm_COL32_int8IOI6__halfEEvPaPKaS4_PKT_S7_S7_iiPKfS9_S9_ --------------------------
	.section	.nv.shared._ZN17fastertransformer37add_bias_input_layernorm_COL32_int8IOI6__halfEEvPaPKaS4_PKT_S7_S7_iiPKfS9_S9_,"aw",@nobits
	.sectionflags	@""
	.align	4
.nv.shared._ZN17fastertransformer37add_bias_input_layernorm_COL32_int8IOI6__halfEEvPaPKaS4_PKT_S7_S7_iiPKfS9_S9_:
	.zero		1160


//--------------------- .nv.shared._ZN17fastertransformer37add_bias_input_layernorm_COL32_int8IOIfEEvPaPKaS3_PKT_S6_S6_iiPKfS8_S8_ --------------------------
	.section	.nv.shared._ZN17fastertransformer37add_bias_input_layernorm_COL32_int8IOIfEEvPaPKaS3_PKT_S6_S6_iiPKfS8_S8_,"aw",@nobits
	.sectionflags	@""
	.align	4
.nv.shared._ZN17fastertransformer37add_bias_input_layernorm_COL32_int8IOIfEEvPaPKaS3_PKT_S6_S6_iiPKfS8_S8_:
	.zero		1160


//--------------------- .nv.shared._ZN17fastertransformer44add_bias_input_layernorm_ROW_int8I_DataTypeOI7__half2EEvPT_PKaS5_PKS2_S7_S7_iiPKfS9_ --------------------------
	.section	.nv.shared._ZN17fastertransformer44add_bias_input_layernorm_ROW_int8I_DataTypeOI7__half2EEvPT_PKaS5_PKS2_S7_S7_iiPKfS9_,"aw",@nobits
	.sectionflags	@""
	.align	4
.nv.shared._ZN17fastertransformer44add_bias_input_layernorm_ROW_int8I_DataTypeOI7__half2EEvPT_PKaS5_PKS2_S7_S7_iiPKfS9_:
	.zero		1160


//--------------------- .nv.shared._ZN17fastertransformer35add_bias_input_layernorm_ROW_int8IOI7__half2EEvPaPKaS4_PKT_S7_S7_iiPKfS9_S9_ --------------------------
	.section	.nv.shared._ZN17fastertransformer35add_bias_input_layernorm_ROW_int8IOI7__half2EEvPaPKaS4_PKT_S7_S7_iiPKfS9_S9_,"aw",@nobits
	.sectionflags	@""
	.align	4
.nv.shared._ZN17fastertransformer35add_bias_input_layernorm_ROW_int8IOI7__half2EEvPaPKaS4_PKT_S7_S7_iiPKfS9_S9_:
	.zero		1160


//--------------------- .nv.shared._ZN17fastertransformer31layernorm_shift_partition_COL32ILi8EEEvPaPK6__halfS4_S4_iiiifii --------------------------
	.section	.nv.shared._ZN17fastertransformer31layernorm_shift_partition_COL32ILi8EEEvPaPK6__halfS4_S4_iiiifii,"aw",@nobits
	.sectionflags	@""
	.align	4
.nv.shared._ZN17fastertransformer31layernorm_shift_partition_COL32ILi8EEEvPaPK6__halfS4_S4_iiiifii:
	.zero		1160


//--------------------- .nv.shared._ZN17fastertransformer42layernorm_shift_partition_COL32_warpReduceILi4ELi8EEEvPaPK6__halfS4_S4_iiiifii --------------------------
	.section	.nv.shared._ZN17fastertransformer42layernorm_shift_partition_COL32_warpReduceILi4ELi8EEEvPaPK6__halfS4_S4_iiiifii,"aw",@nobits
	.sectionflags	@""
	.align	4
.nv.shared._ZN17fastertransformer42layernorm_shift_partition_COL32_warpReduceILi4ELi8EEEvPaPK6__halfS4_S4_iiiifii:
	.zero		1056


//--------------------- .nv.shared._ZN17fastertransformer31layernorm_COL32_INT8I_DataTypeOI7__half2EEvPT_PKaPKS2_S7_iiPKf --------------------------
	.section	.nv.shared._ZN17fastertransformer31layernorm_COL32_INT8I_DataTypeOI7__half2EEvPT_PKaPKS2_S7_iiPKf,"aw",@nobits
	.sectionflags	@""
	.align	4
.nv.shared._ZN17fastertransformer31layernorm_COL32_INT8I_DataTypeOI7__half2EEvPT_PKaPKS2_S7_iiPKf:
	.zero		1296


//--------------------- .nv.shared._ZN17fastertransformer31layernorm_COL32_DataTypeI_int8OI7__half2EEvPaPKT_S5_S5_iiPKf --------------------------
	.section	.nv.shared._ZN17fastertransformer31layernorm_COL32_DataTypeI_int8OI7__half2EEvPaPKT_S5_S5_iiPKf,"aw",@nobits
	.sectionflags	@""
	.align	4
.nv.shared._ZN17fastertransformer31layernorm_COL32_DataTypeI_int8OI7__half2EEvPaPKT_S5_S5_iiPKf:
	.zero		1296


//--------------------- .nv.shared._ZN17fastertransformer43add_bias_input_layernorm_COL32_int8IO_noResI7__half2EEvPaPiPT_PKS4_S7_S7_iiPKfS9_S9_ --------------------------
	.section	.nv.shared._ZN17fastertransformer43add_bias_input_layernorm_COL32_int8IO_noResI7__half2EEvPaPiPT_PKS4_S7_S7_iiPKfS9_S9_,"aw",@nobits
	.sectionflags	@""
	.align	4
.nv.shared._ZN17fastertransformer43add_bias_input_layernorm_COL32_int8IO_noResI7__half2EEvPaPiPT_PKS4_S7_S7_iiPKfS9_S9_:
	.zero		1296


//--------------------- .nv.shared._ZN17fastertransformer37add_bias_input_layernorm_COL32_int8IOILi8ELb1ELb1ELb1EEEvPaS1_P6__halfPKS2_S5_S5_iiff --------------------------
	.section	.nv.shared._ZN17fastertransformer37add_bias_input_layernorm_COL32_int8IOILi8ELb1ELb1ELb1EEEvPaS1_P6__halfPKS2_S5_S5_iiff,"aw",@nobits
	.sectionflags	@""
	.align	4
.nv.shared._ZN17fastertransformer37add_bias_input_layernorm_COL32_int8IOILi8ELb1ELb1ELb1EEEvPaS1_P6__halfPKS2_S5_S5_iiff:
	.zero		1160


//--------------------- .nv.shared._ZN17fastertransformer48add_bias_input_layernorm_COL32_int8IO_warpReduceILi4ELi8ELb1ELb1ELb1EEEvPaS1_P6__halfPKS2_S5_S5_iiff --------------------------
	.section	.nv.shared._ZN17fastertransformer48add_bias_input_layernorm_COL32_int8IO_warpReduceILi4ELi8ELb1ELb1ELb1EEEvPaS1_P6__halfPKS2_S5_S5_iiff,"aw",@nobits
	.sectionflags	@""
	.align	4
.nv.shared._ZN17fastertransformer48add_bias_input_layernorm_COL32_int8IO_warpReduceILi4ELi8ELb1ELb1ELb1EEEvPaS1_P6__halfPKS2_S5_S5_iiff:
	.zero		1056


//--------------------- .nv.shared._ZN17fastertransformer46add_bias_input_layernorm_COL32_int8I_DataTypeOI7__half2EEvPT_PKaS5_PKS2_S7_S7_iiPKfS9_ --------------------------
	.section	.nv.shared._ZN17fastertransformer46add_bias_input_layernorm_COL32_int8I_DataTypeOI7__half2EEvPT_PKaS5_PKS2_S7_S7_iiPKfS9_,"aw",@nobits
	.sectionflags	@""
	.align	4
.nv.shared._ZN17fastertransformer46add_bias_input_layernorm_COL32_int8I_DataTypeOI7__half2EEvPT_PKaS5_PKS2_S7_S7_iiPKfS9_:
	.zero		1160


//--------------------- .nv.shared._ZN17fastertransformer37add_bias_input_layernorm_COL32_int8IOI7__half2EEvPaPKaS4_PKT_S7_S7_iiPKfS9_S9_ --------------------------
	.section	.nv.shared._ZN17fastertransformer37add_bias_input_layernorm_COL32_int8IOI7__half2EEvPaPKaS4_PKT_S7_S7_iiPKfS9_S9_,"aw",@nobits
	.sectionflags	@""
	.align	4
.nv.shared._ZN17fastertransformer37add_bias_input_layernorm_COL32_int8IOI7__half2EEvPaPKaS4_PKT_S7_S7_iiPKfS9_S9_:
	.zero		1160


//--------------------- .nv.shared._ZN17fastertransformer47add_bias_input_layernorm_COL32_int32I_DataTypeOEP7__half2PK4int2PKS0_S6_S6_S6_iiPK6float2PKf --------------------------
	.section	.nv.shared._ZN17fastertransformer47add_bias_input_layernorm_COL32_int32I_DataTypeOEP7__half2PK4int2PKS0_S6_S6_S6_iiPK6float2PKf,"aw",@nobits
	.sectionflags	@""
	.align	4
.nv.shared._ZN17fastertransformer47add_bias_input_layernorm_COL32_int32I_DataTypeOEP7__half2PK4int2PKS0_S6_S6_S6_iiPK6float2PKf:
	.zero		1160


//--------------------- .nv.shared._ZN17fastertransformer47add_bias_input_layernorm_COL32_int32I_DataTypeOEPfPKiPKfS4_S4_S4_iiS4_S4_ --------------------------
	.section	.nv.shared._ZN17fastertransformer47add_bias_input_layernorm_COL32_int32I_DataTypeOEPfPKiPKfS4_S4_S4_iiS4_S4_,"aw",@nobits
	.sectionflags	@""
	.align	4
.nv.shared._ZN17fastertransformer47add_bias_input_layernorm_COL32_int32I_DataTypeOEPfPKiPKfS4_S4_S4_iiS4_S4_:
	.zero		1160


//--------------------- .nv.constant0._ZN17fastertransformer44add_bias_input_layernorm_ROW_int8I_DataTypeOI6__halfEEvPT_PKaS5_PKS2_S7_S7_iiPKfS9_ --------------------------
	.section	.nv.constant0._ZN17fastertransformer44add_bias_input_layernorm_ROW_int8I_DataTypeOI6__halfEEvPT_PKaS5_PKS2_S7_S7_iiPKfS9_,"a",@progbits
	.sectionflags	@""
	.align	4
.nv.constant0._ZN17fastertransformer44add_bias_input_layernorm_ROW_int8I_DataTypeOI6__halfEEvPT_PKaS5_PKS2_S7_S7_iiPKfS9_:
	.zero		968


//--------------------- .nv.constant0._ZN17fastertransformer44add_bias_input_layernorm_ROW_int8I_DataTypeOIfEEvPT_PKaS4_PKS1_S6_S6_iiPKfS8_ --------------------------
	.section	.nv.constant0._ZN17fastertransformer44add_bias_input_layernorm_ROW_int8I_DataTypeOIfEEvPT_PKaS4_PKS1_S6_S6_iiPKfS8_,"a",@progbits
	.sectionflags	@""
	.align	4
.nv.constant0._ZN17fastertransformer44add_bias_input_layernorm_ROW_int8I_DataTypeOIfEEvPT_PKaS4_PKS1_S6_S6_iiPKfS8_:
	.zero		968


//--------------------- .nv.constant0._ZN17fastertransformer35add_bias_input_layernorm_ROW_int8IOI6__halfEEvPaPKaS4_PKT_S7_S7_iiPKfS9_S9_ --------------------------
	.section	.nv.constant0._ZN17fastertransformer35add_bias_input_layernorm_ROW_int8IOI6__halfEEvPaPKaS4_PKT_S7_S7_iiPKfS9_S9_,"a",@progbits
	.sectionflags	@""
	.align	4
.nv.constant0._ZN17fastertransformer35add_bias_input_layernorm_ROW_int8IOI6__halfEEvPaPKaS4_PKT_S7_S7_iiPKfS9_S9_:
	.zero		976


//--------------------- .nv.constant0._ZN17fastertransformer35add_bias_input_layernorm_ROW_int8IOIfEEvPaPKaS3_PKT_S6_S6_iiPKfS8_S8_ --------------------------
	.section	.nv.constant0._ZN17fastertransformer35add_bias_input_layernorm_ROW_int8IOIfEEvPaPKaS3_PKT_S6_S6_iiPKfS8_S8_,"a",@progbits
	.sectionflags	@""
	.align	4
.nv.constant0._ZN17fastertransformer35add_bias_input_layernorm_ROW_int8IOIfEEvPaPKaS3_PKT_S6_S6_iiPKfS8_S8_:
	.zero		976


//--------------------- .nv.constant0._ZN17fastertransformer18merge_layernorm_v2I6__halfEEvPaPKT_S5_S5_iPKfiii --------------------------
	.section	.nv.constant0._ZN17fastertransformer18merge_layernorm_v2I6__halfEEvPaPKT_S5_S5_iPKfiii,"a",@progbits
	.sectionflags	@""
	.align	4
.nv.constant0._ZN17fastertransformer18merge_layernorm_v2I6__halfEEvPaPKT_S5_S5_iPKfiii:
	.zero		956


//--------------------- .nv.constant0._ZN17fastertransformer18merge_layernorm_v2IfEEvPaPKT_S4_S4_iPKfiii --------------------------
	.section	.nv.constant0._ZN17fastertransformer18merge_layernorm_v2IfEEvPaPKT_S4_S4_iPKfiii,"a",@progbits
	.sectionflags	@""
	.align	4
.nv.constant0._ZN17fastertransformer18merge_layernorm_v2IfEEvPaPKT_S4_S4_iPKfiii:
	.zero		956


//--------------------- .nv.constant0._ZN17fastertransformer31layernorm_COL32_INT8I_DataTypeOI6__halfEEvPT_PKaPKS2_S7_iiPKf --------------------------
	.section	.nv.constant0._ZN17fastertransformer31layernorm_COL32_INT8I_DataTypeOI6__halfEEvPT_PKaPKS2_S7_iiPKf,"a",@progbits
	.sectionflags	@""
	.align	4
.nv.constant0._ZN17fastertransformer31layernorm_COL32_INT8I_DataTypeOI6__halfEEvPT_PKaPKS2_S7_iiPKf:
	.zero		944


//--------------------- .nv.constant0._ZN17fastertransformer31layernorm_COL32_INT8I_DataTypeOIfEEvPT_PKaPKS1_S6_iiPKf --------------------------
	.section	.nv.constant0._ZN17fastertransformer31layernorm_COL32_INT8I_DataTypeOIfEEvPT_PKaPKS1_S6_iiPKf,"a",@progbits
	.sectionflags	@""
	.align	4
.nv.constant0._ZN17fastertransformer31layernorm_COL32_INT8I_DataTypeOIfEEvPT_PKaPKS1_S6_iiPKf:
	.zero		944


//--------------------- .nv.constant0._ZN17fastertransformer31layernorm_COL32_DataTypeI_int8OI6__halfEEvPaPKT_S5_S5_iiPKf --------------------------
	.section	.nv.constant0._ZN17fastertransformer31layernorm_COL32_DataTypeI_int8OI6__halfEEvPaPKT_S5_S5_iiPKf,"a",@progbits
	.sectionflags	@""
	.align	4
.nv.constant0._ZN17fastertransformer31layernorm_COL32_DataTypeI_int8OI6__halfEEvPaPKT_S5_S5_iiPKf:
	.zero		944


//--------------------- .nv.constant0._ZN17fastertransformer31layernorm_COL32_DataTypeI_int8OIfEEvPaPKT_S4_S4_iiPKf --------------------------
	.section	.nv.constant0._ZN17fastertransformer31layernorm_COL32_DataTypeI_int8OIfEEvPaPKT_S4_S4_iiPKf,"a",@progbits
	.sectionflags	@""
	.align	4
.nv.constant0._ZN17fastertransformer31layernorm_COL32_DataTypeI_int8OIfEEvPaPKT_S4_S4_iiPKf:
	.zero		944


//--------------------- .nv.constant0._ZN17fastertransformer43add_bias_input_layernorm_COL32_int8IO_noResI6__halfEEvPaPiPT_PKS4_S7_S7_iiPKfS9_S9_ --------------------------
	.section	.nv.constant0._ZN17fastertransformer43add_bias_input_layernorm_COL32_int8IO_noResI6__halfEEvPaPiPT_PKS4_S7_S7_iiPKfS9_S9_,"a",@progbits
	.sectionflags	@""
	.align	4
.nv.constant0._ZN17fastertransformer43add_bias_input_layernorm_COL32_int8IO_noResI6__halfEEvPaPiPT_PKS4_S7_S7_iiPKfS9_S9_:
	.zero		976


//--------------------- .nv.constant0._ZN17fastertransformer43add_bias_input_layernorm_COL32_int8IO_noResIfEEvPaPiPT_PKS3_S6_S6_iiPKfS8_S8_ --------------------------
	.section	.nv.constant0._ZN17fastertransformer43add_bias_input_layernorm_COL32_int8IO_noResIfEEvPaPiPT_PKS3_S6_S6_iiPKfS8_S8_,"a",@progbits
	.sectionflags	@""
	.align	4
.nv.constant0._ZN17fastertransformer43add_bias_input_layernorm_COL32_int8IO_noResIfEEvPaPiPT_PKS3_S6_S6_iiPKfS8_S8_:
	.zero		976


//--------------------- .nv.constant0._ZN17fastertransformer26add_bias_layernorm_add_resI6__halfLi32EEEvPaPKaPT_PKS5_S8_S8_fiiPKfSA_ --------------------------
	.section	.nv.constant0._ZN17fastertransformer26add_bias_layernorm_add_resI6__halfLi32EEEvPaPKaPT_PKS5_S8_S8_fiiPKfSA_,"a",@progbits
	.sectionflags	@""
	.align	4
.nv.constant0._ZN17fastertransformer26add_bias_layernorm_add_resI6__halfLi32EEEvPaPKaPT_PKS5_S8_S8_fiiPKfSA_:
	.zero		976


//--------------------- .nv.constant0._ZN17fastertransformer29add_bias_layernorm_add_res_e2ILi32EEEvP5char2PKS1_P7__half2PKS5_S8_S8_fiiPKfSA_ --------------------------
	.section	.nv.constant0._ZN17fastertransformer29add_bias_layernorm_add_res_e2ILi32EEEvP5char2PKS1_P7__half2PKS5_S8_S8_fiiPKfSA_,"a",@progbits
	.sectionflags	@""
	.align	4
.nv.constant0._ZN17fastertransformer29add_bias_layernorm_add_res_e2ILi32EEEvP5char2PKS1_P7__half2PKS5_S8_S8_fiiPKfSA_:
	.zero		976


//--------------------- .nv.constant0._ZN17fastertransformer26add_bias_layernorm_add_resI6__halfLi16EEEvPaPKaPT_PKS5_S8_S8_fiiPKfSA_ --------------------------
	.section	.nv.constant0._ZN17fastertransformer26add_bias_layernorm_add_resI6__halfLi16EEEvPaPKaPT_PKS5_S8_S8_fiiPKfSA_,"a",@progbits
	.sectionflags	@""
	.align	4
.nv.constant0._ZN17fastertransformer26add_bias_layernorm_add_resI6__halfLi16EEEvPaPKaPT_PKS5_S8_S8_fiiPKfSA_:
	.zero		976


//--------------------- .nv.constant0._ZN17fastertransformer29add_bias_layernorm_add_res_e2ILi16EEEvP5char2PKS1_P7__half2PKS5_S8_S8_fiiPKfSA_ --------------------------
	.section	.nv.constant0._ZN17fastertransformer29add_bias_layernorm_add_res_e2ILi16EEEvP5char2PKS1_P7__half2PKS5_S8_S8_fiiPKfSA_,"a",@progbits
	.sectionflags	@""
	.align	4
.nv.constant0._ZN17fastertransformer29add_bias_layernorm_add_res_e2ILi16EEEvP5char2PKS1_P7__half2PKS5_S8_S8_fiiPKfSA_:
	.zero		976


//--------------------- .nv.constant0._ZN17fastertransformer26add_bias_layernorm_add_resI6__halfLi8EEEvPaPKaPT_PKS5_S8_S8_fiiPKfSA_ --------------------------
	.section	.nv.constant0._ZN17fastertransformer26add_bias_layernorm_add_resI6__halfLi8EEEvPaPKaPT_PKS5_S8_S8_fiiPKfSA_,"a",@progbits
	.sectionflags	@""
	.align	4
.nv.constant0._ZN17fastertransformer26add_bias_layernorm_add_resI6__halfLi8EEEvPaPKaPT_PKS5_S8_S8_fiiPKfSA_:
	.zero		976


//--------------------- .nv.constant0._ZN17fastertransformer29add_bias_layernorm_add_res_e2ILi8EEEvP5char2PKS1_P7__half2PKS5_S8_S8_fiiPKfSA_ --------------------------
	.section	.nv.constant0._ZN17fastertransformer29add_bias_layernorm_add_res_e2ILi8EEEvP5char2PKS1_P7__half2PKS5_S8_S8_fiiPKfSA_,"a",@progbits
	.sectionflags	@""
	.align	4
.nv.constant0._ZN17fastertransformer29add_bias_layernorm_add_res_e2ILi8EEEvP5char2PKS1_P7__half2PKS5_S8_S8_fiiPKfSA_:
	.zero		976


//--------------------- .nv.constant0._ZN17fastertransformer26add_bias_layernorm_add_resI6__halfLi4EEEvPaPKaPT_PKS5_S8_S8_fiiPKfSA_ --------------------------
	.section	.nv.constant0._ZN17fastertransformer26add_bias_layernorm_add_resI6__halfLi4EEEvPaPKaPT_PKS5_S8_S8_fiiPKfSA_,"a",@progbits
	.sectionflags	@""
	.align	4
.nv.constant0._ZN17fastertransformer26add_bias_layernorm_add_resI6__halfLi4EEEvPaPKaPT_PKS5_S8_S8_fiiPKfSA_:
	.zero		976


//--------------------- .nv.constant0._ZN17fastertransformer29add_bias_layernorm_add_res_e2ILi4EEEvP5char2PKS1_P7__half2PKS5_S8_S8_fiiPKfSA_ --------------------------
	.section	.nv.constant0._ZN17fastertransformer29add_bias_layernorm_add_res_e2ILi4EEEvP5char2PKS1_P7__half2PKS5_S8_S8_fiiPKfSA_,"a",@progbits
	.sectionflags	@""
	.align	4
.nv.constant0._ZN17fastertransformer29add_bias_layernorm_add_res_e2ILi4EEEvP5char2PKS1_P7__half2PKS5_S8_S8_fiiPKfSA_:
	.zero		976


//--------------------- .nv.constant0._ZN17fastertransformer26add_bias_layernorm_add_resI6__halfLi2EEEvPaPKaPT_PKS5_S8_S8_fiiPKfSA_ --------------------------
	.section	.nv.constant0._ZN17fastertransformer26add_bias_layernorm_add_resI6__halfLi2EEEvPaPKaPT_PKS5_S8_S8_fiiPKfSA_,"a",@progbits
	.sectionflags	@""
	.align	4
.nv.constant0._ZN17fastertransformer26add_bias_layernorm_add_resI6__halfLi2EEEvPaPKaPT_PKS5_S8_S8_fiiPKfSA_:
	.zero		976


//--------------------- .nv.constant0._ZN17fastertransformer29add_bias_layernorm_add_res_e2ILi2EEEvP5char2PKS1_P7__half2PKS5_S8_S8_fiiPKfSA_ --------------------------
	.section	.nv.constant0._ZN17fastertransformer29add_bias_layernorm_add_res_e2ILi2EEEvP5char2PKS1_P7__half2PKS5_S8_S8_fiiPKfSA_,"a",@progbits
	.sectionflags	@""
	.align	4
.nv.constant0._ZN17fastertransformer29add_bias_layernorm_add_res_e2ILi2EEEvP5char2PKS1_P7__half2PKS5_S8_S8_fiiPKfSA_:
	.zero		976


//--------------------- .nv.constant0._ZN17fastertransformer26add_bias_layernorm_add_resI6__halfLi1EEEvPaPKaPT_PKS5_S8_S8_fiiPKfSA_ --------------------------
	.section	.nv.constant0._ZN17fastertransformer26add_bias_layernorm_add_resI6__halfLi1EEEvPaPKaPT_PKS5_S8_S8_fiiPKfSA_,"a",@progbits
	.sectionflags	@""
	.align	4
.nv.constant0._ZN17fastertransformer26add_bias_layernorm_add_resI6__halfLi1EEEvPaPKaPT_PKS5_S8_S8_fiiPKfSA_:
	.zero		976


//--------------------- .nv.constant0._ZN17fastertransformer29add_bias_layernorm_add_res_e2ILi1EEEvP5char2PKS1_P7__half2PKS5_S8_S8_fiiPKfSA_ --------------------------
	.section	.nv.constant0._ZN17fastertransformer29add_bias_layernorm_add_res_e2ILi1EEEvP5char2PKS1_P7__half2PKS5_S8_S8_fiiPKfSA_,"a",@progbits
	.sectionflags	@""
	.align	4
.nv.constant0._ZN17fastertransformer29add_bias_layernorm_add_res_e2ILi1EEEvP5char2PKS1_P7__half2PKS5_S8_S8_fiiPKfSA_:
	.zero		976


//--------------------- .nv.constant0._ZN17fastertransformer46add_bias_input_layernorm_COL32_int8I_DataTypeOI6__halfEEvPT_PKaS5_PKS2_S7_S7_iiPKfS9_ --------------------------
	.section	.nv.constant0._ZN17fastertransformer46add_bias_input_layernorm_COL32_int8I_DataTypeOI6__halfEEvPT_PKaS5_PKS2_S7_S7_iiPKfS9_,"a",@progbits
	.sectionflags	@""
	.align	4
.nv.constant0._ZN17fastertransformer46add_bias_input_layernorm_COL32_int8I_DataTypeOI6__halfEEvPT_PKaS5_PKS2_S7_S7_iiPKfS9_:
	.zero		968


//--------------------- .nv.constant0._ZN17fastertransformer46add_bias_input_layernorm_COL32_int8I_DataTypeOIfEEvPT_PKaS4_PKS1_S6_S6_iiPKfS8_ --------------------------
	.section	.nv.constant0._ZN17fastertransformer46add_bias_input_layernorm_COL32_int8I_DataTypeOIfEEvPT_PKaS4_PKS1_S6_S6_iiPKfS8_,"a",@progbits
	.sectionflags	@""
	.align	4
.nv.constant0._ZN17fastertransformer46add_bias_input_layernorm_COL32_int8I_DataTypeOIfEEvPT_PKaS4_PKS1_S6_S6_iiPKfS8_:
	.zero		968


//--------------------- .nv.constant0._ZN17fastertransformer37add_bias_input_layernorm_COL32_int8IOI6__halfEEvPaPKaS4_PKT_S7_S7_iiPKfS9_S9_ --------------------------
	.section	.nv.constant0._ZN17fastertransformer37add_bias_input_layernorm_COL32_int8IOI6__halfEEvPaPKaS4_PKT_S7_S7_iiPKfS9_S9_,"a",@progbits
	.sectionflags	@""
	.align	4
.nv.constant0._ZN17fastertransformer37add_bias_input_layernorm_COL32_int8IOI6__halfEEvPaPKaS4_PKT_S7_S7_iiPKfS9_S9_:
	.zero		976


//--------------------- .nv.constant0._ZN17fastertransformer37add_bias_input_layernorm_COL32_int8IOIfEEvPaPKaS3_PKT_S6_S6_iiPKfS8_S8_ --------------------------
	.section	.nv.constant0._ZN17fastertransformer37add_bias_input_layernorm_COL32_int8IOIfEEvPaPKaS3_PKT_S6_S6_iiPKfS8_S8_,"a",@progbits
	.sectionflags	@""
	.align	4
.nv.constant0._ZN17fastertransformer37add_bias_input_layernorm_COL32_int8IOIfEEvPaPKaS3_PKT_S6_S6_iiPKfS8_S8_:
	.zero		976


//--------------------- .nv.constant0._ZN17fastertransformer44add_bias_input_layernorm_ROW_int8I_DataTypeOI7__half2EEvPT_PKaS5_PKS2_S7_S7_iiPKfS9_ --------------------------
	.section	.nv.constant0._ZN17fastertransformer44add_bias_input_layernorm_ROW_int8I_DataTypeOI7__half2EEvPT_PKaS5_PKS2_S7_S7_iiPKfS9_,"a",@progbits
	.sectionflags	@""
	.align	4
.nv.constant0._ZN17fastertransformer44add_bias_input_layernorm_ROW_int8I_DataTypeOI7__half2EEvPT_PKaS5_PKS2_S7_S7_iiPKfS9_:
	.zero		968


//--------------------- .nv.constant0._ZN17fastertransformer35add_bias_input_layernorm_ROW_int8IOI7__half2EEvPaPKaS4_PKT_S7_S7_iiPKfS9_S9_ --------------------------
	.section	.nv.constant0._ZN17fastertransformer35add_bias_input_layernorm_ROW_int8IOI7__half2EEvPaPKaS4_PKT_S7_S7_iiPKfS9_S9_,"a",@progbits
	.sectionflags	@""
	.align	4
.nv.constant0._ZN17fastertransformer35add_bias_input_layernorm_ROW_int8IOI7__half2EEvPaPKaS4_PKT_S7_S7_iiPKfS9_S9_:
	.zero		976


//--------------------- .nv.constant0._ZN17fastertransformer31layernorm_shift_partition_COL32ILi8EEEvPaPK6__halfS4_S4_iiiifii --------------------------
	.section	.nv.constant0._ZN17fastertransformer31layernorm_shift_partition_COL32ILi8EEEvPaPK6__halfS4_S4_iiiifii,"a",@progbits
	.sectionflags	@""
	.align	4
.nv.constant0._ZN17fastertransformer31layernorm_shift_partition_COL32ILi8EEEvPaPK6__halfS4_S4_iiiifii:
	.zero		956


//--------------------- .nv.constant0._ZN17fastertransformer42layernorm_shift_partition_COL32_warpReduceILi4ELi8EEEvPaPK6__halfS4_S4_iiiifii --------------------------
	.section	.nv.constant0._ZN17fastertransformer42layernorm_shift_partition_COL32_warpReduceILi4ELi8EEEvPaPK6__halfS4_S4_iiiifii,"a",@progbits
	.sectionflags	@""
	.align	4
.nv.constant0._ZN17fastertransformer42layernorm_shift_partition_COL32_warpReduceILi4ELi8EEEvPaPK6__halfS4_S4_iiiifii:
	.zero		956


//--------------------- .nv.constant0._ZN17fastertransformer31layernorm_COL32_INT8I_DataTypeOI7__half2EEvPT_PKaPKS2_S7_iiPKf --------------------------
	.section	.nv.constant0._ZN17fastertransformer31layernorm_COL32_INT8I_DataTypeOI7__half2EEvPT_PKaPKS2_S7_iiPKf,"a",@progbits
	.sectionflags	@""
	.align	4
.nv.constant0._ZN17fastertransformer31layernorm_COL32_INT8I_DataTypeOI7__half2EEvPT_PKaPKS2_S7_iiPKf:
	.zero		944


//--------------------- .nv.constant0._ZN17fastertransformer31layernorm_COL32_DataTypeI_int8OI7__half2EEvPaPKT_S5_S5_iiPKf --------------------------
	.section	.nv.constant0._ZN17fastertransformer31layernorm_COL32_DataTypeI_int8OI7__half2EEvPaPKT_S5_S5_iiPKf,"a",@progbits
	.sectionflags	@""
	.align	4
.nv.constant0._ZN17fastertransformer31layernorm_COL32_DataTypeI_int8OI7__half2EEvPaPKT_S5_S5_iiPKf:
	.zero		944


//--------------------- .nv.constant0._ZN17fastertransformer43add_bias_input_layernorm_COL32_int8IO_noResI7__half2EEvPaPiPT_PKS4_S7_S7_iiPKfS9_S9_ --------------------------
	.section	.nv.constant0._ZN17fastertransformer43add_bias_input_layernorm_COL32_int8IO_noResI7__half2EEvPaPiPT_PKS4_S7_S7_iiPKfS9_S9_,"a",@progbits
	.sectionflags	@""
	.align	4
.nv.constant0._ZN17fastertransformer43add_bias_input_layernorm_COL32_int8IO_noResI7__half2EEvPaPiPT_PKS4_S7_S7_iiPKfS9_S9_:
	.zero		976


//--------------------- .nv.constant0._ZN17fastertransformer37add_bias_input_layernorm_COL32_int8IOILi8ELb1ELb1ELb1EEEvPaS1_P6__halfPKS2_S5_S5_iiff --------------------------
	.section	.nv.constant0._ZN17fastertransformer37add_bias_input_layernorm_COL32_int8IOILi8ELb1ELb1ELb1EEEvPaS1_P6__halfPKS2_S5_S5_iiff,"a",@progbits
	.sectionflags	@""
	.align	4
.nv.constant0._ZN17fastertransformer37add_bias_input_layernorm_COL32_int8IOILi8ELb1ELb1ELb1EEEvPaS1_P6__halfPKS2_S5_S5_iiff:
	.zero		960


//--------------------- .nv.constant0._ZN17fastertransformer48add_bias_input_layernorm_COL32_int8IO_warpReduceILi4ELi8ELb1ELb1ELb1EEEvPaS1_P6__halfPKS2_S5_S5_iiff --------------------------
	.section	.nv.constant0._ZN17fastertransformer48add_bias_input_layernorm_COL32_int8IO_warpReduceILi4ELi8ELb1ELb1ELb1EEEvPaS1_P6__halfPKS2_S5_S5_iiff,"a",@progbits
	.sectionflags	@""
	.align	4
.nv.constant0._ZN17fastertransformer48add_bias_input_layernorm_COL32_int8IO_warpReduceILi4ELi8ELb1ELb1ELb1EEEvPaS1_P6__halfPKS2_S5_S5_iiff:
	.zero		960


//--------------------- .nv.constant0._ZN17fastertransformer46add_bias_input_layernorm_COL32_int8I_DataTypeOI7__half2EEvPT_PKaS5_PKS2_S7_S7_iiPKfS9_ --------------------------
	.section	.nv.constant0._ZN17fastertransformer46add_bias_input_layernorm_COL32_int8I_DataTypeOI7__half2EEvPT_PKaS5_PKS2_S7_S7_iiPKfS9_,"a",@progbits
	.sectionflags	@""
	.align	4
.nv.constant0._ZN17fastertransformer46add_bias_input_layernorm_COL32_int8I_DataTypeOI7__half2EEvPT_PKaS5_PKS2_S7_S7_iiPKfS9_:
	.zero		968


//--------------------- .nv.constant0._ZN17fastertransformer37add_bias_input_layernorm_COL32_int8IOI7__half2EEvPaPKaS4_PKT_S7_S7_iiPKfS9_S9_ --------------------------
	.section	.nv.constant0._ZN17fastertransformer37add_bias_input_layernorm_COL32_int8IOI7__half2EEvPaPKaS4_PKT_S7_S7_iiPKfS9_S9_,"a",@progbits
	.sectionflags	@""
	.align	4
.nv.constant0._ZN17fastertransformer37add_bias_input_layernorm_COL32_int8IOI7__half2EEvPaPKaS4_PKT_S7_S7_iiPKfS9_S9_:
	.zero		976


//--------------------- .nv.constant0._ZN17fastertransformer47add_bias_input_layernorm_COL32_int32I_DataTypeOEP7__half2PK4int2PKS0_S6_S6_S6_iiPK6float2PKf --------------------------
	.section	.nv.constant0._ZN17fastertransformer47add_bias_input_layernorm_COL32_int32I_DataTypeOEP7__half2PK4int2PKS0_S6_S6_S6_iiPK6float2PKf,"a",@progbits
	.sectionflags	@""
	.align	4
.nv.constant0._ZN17fastertransformer47add_bias_input_layernorm_COL32_int32I_DataTypeOEP7__half2PK4int2PKS0_S6_S6_S6_iiPK6float2PKf:
	.zero		968


//--------------------- .nv.constant0._ZN17fastertransformer47add_bias_input_layernorm_COL32_int32I_DataTypeOEPfPKiPKfS4_S4_S4_iiS4_S4_ --------------------------
	.section	.nv.constant0._ZN17fastertransformer47add_bias_input_layernorm_COL32_int32I_DataTypeOEPfPKiPKfS4_S4_S4_iiS4_S4_,"a",@progbits
	.sectionflags	@""
	.align	4
.nv.constant0._ZN17fastertransformer47add_bias_input_layernorm_COL32_int32I_DataTypeOEPfPKiPKfS4_S4_S4_iiS4_S4_:
	.zero		968


//--------------------- SYMBOLS --------------------------

	.type		.nv.reservedSmem.offset0,@object
	.size		.nv.reservedSmem.offset0,0x4
	.type		.nv.reservedSmem.cap,@object
	.size		.nv.reservedSmem.cap,0x4
